//
// Generated by NVIDIA NVVM Compiler
//
// Compiler Build ID: CL-36424714
// Cuda compilation tools, release 13.0, V13.0.88
// Based on NVVM 20.0.0
//

.version 9.0
.target sm_100
.address_size 64

	// .globl	sigmoid

.visible .entry sigmoid(
	.param .u64 .ptr .align 1 sigmoid_param_0,
	.param .u64 .ptr .align 1 sigmoid_param_1,
	.param .u64 sigmoid_param_2
)
{
	.reg .pred 	%p<8>;
	.reg .b32 	%r<42>;
	.reg .b32 	%f<115>;
	.reg .b64 	%rd<36>;

	ld.param.u64 	%rd12, [sigmoid_param_0];
	ld.param.u64 	%rd13, [sigmoid_param_1];
	ld.param.u64 	%rd11, [sigmoid_param_2];
	cvta.to.global.u64 	%rd1, %rd13;
	cvta.to.global.u64 	%rd2, %rd12;
	mov.u32 	%r12, %tid.x;
	mov.u32 	%r13, %ctaid.x;
	mov.u32 	%r14, %ntid.x;
	mad.lo.s32 	%r1, %r13, %r14, %r12;
	shl.b32 	%r2, %r1, 2;
	cvt.u64.u32 	%rd3, %r2;
	setp.le.u64 	%p1, %rd11, %rd3;
	@%p1 bra 	$L__BB0_10;
	sub.s64 	%rd4, %rd11, %rd3;
	setp.gt.u64 	%p2, %rd4, 3;
	@%p2 bra 	$L__BB0_11;
	setp.eq.s64 	%p3, %rd4, 0;
	@%p3 bra 	$L__BB0_10;
	and.b64  	%rd35, %rd11, 3;
	sub.s64 	%rd17, %rd3, %rd11;
	setp.gt.u64 	%p4, %rd17, -4;
	mov.b32 	%r40, 0;
	@%p4 bra 	$L__BB0_7;
	add.s64 	%rd18, %rd3, %rd35;
	sub.s64 	%rd34, %rd18, %rd11;
	mov.b32 	%r39, 1;
	mov.u32 	%r38, %r2;
$L__BB0_5:
	mul.wide.u32 	%rd19, %r38, 4;
	add.s64 	%rd20, %rd2, %rd19;
	ld.global.f32 	%f51, [%rd20];
	fma.rn.f32 	%f52, %f51, 0fBBBB989D, 0f3F000000;
	cvt.sat.f32.f32 	%f53, %f52;
	mov.f32 	%f54, 0f4B400001;
	mov.f32 	%f55, 0f437C0000;
	fma.rm.f32 	%f56, %f53, %f55, %f54;
	add.f32 	%f57, %f56, 0fCB40007F;
	neg.f32 	%f58, %f57;
	fma.rn.f32 	%f59, %f51, 0fBFB8AA3B, %f58;
	fma.rn.f32 	%f60, %f51, 0fB2A57060, %f59;
	mov.b32 	%r25, %f56;
	shl.b32 	%r26, %r25, 23;
	mov.b32 	%f61, %r26;
	ex2.approx.ftz.f32 	%f62, %f60;
	fma.rn.f32 	%f63, %f62, %f61, 0f3F800000;
	rcp.rn.f32 	%f64, %f63;
	add.s64 	%rd21, %rd1, %rd19;
	st.global.f32 	[%rd21], %f64;
	add.s32 	%r27, %r38, 1;
	mul.wide.u32 	%rd22, %r27, 4;
	add.s64 	%rd23, %rd2, %rd22;
	ld.global.f32 	%f65, [%rd23];
	fma.rn.f32 	%f66, %f65, 0fBBBB989D, 0f3F000000;
	cvt.sat.f32.f32 	%f67, %f66;
	fma.rm.f32 	%f68, %f67, %f55, %f54;
	add.f32 	%f69, %f68, 0fCB40007F;
	neg.f32 	%f70, %f69;
	fma.rn.f32 	%f71, %f65, 0fBFB8AA3B, %f70;
	fma.rn.f32 	%f72, %f65, 0fB2A57060, %f71;
	mov.b32 	%r28, %f68;
	shl.b32 	%r29, %r28, 23;
	mov.b32 	%f73, %r29;
	ex2.approx.ftz.f32 	%f74, %f72;
	fma.rn.f32 	%f75, %f74, %f73, 0f3F800000;
	rcp.rn.f32 	%f76, %f75;
	add.s64 	%rd24, %rd1, %rd22;
	st.global.f32 	[%rd24], %f76;
	add.s32 	%r30, %r38, 2;
	mul.wide.u32 	%rd25, %r30, 4;
	add.s64 	%rd26, %rd2, %rd25;
	ld.global.f32 	%f77, [%rd26];
	fma.rn.f32 	%f78, %f77, 0fBBBB989D, 0f3F000000;
	cvt.sat.f32.f32 	%f79, %f78;
	fma.rm.f32 	%f80, %f79, %f55, %f54;
	add.f32 	%f81, %f80, 0fCB40007F;
	neg.f32 	%f82, %f81;
	fma.rn.f32 	%f83, %f77, 0fBFB8AA3B, %f82;
	fma.rn.f32 	%f84, %f77, 0fB2A57060, %f83;
	mov.b32 	%r31, %f80;
	shl.b32 	%r32, %r31, 23;
	mov.b32 	%f85, %r32;
	ex2.approx.ftz.f32 	%f86, %f84;
	fma.rn.f32 	%f87, %f86, %f85, 0f3F800000;
	rcp.rn.f32 	%f88, %f87;
	add.s64 	%rd27, %rd1, %rd25;
	st.global.f32 	[%rd27], %f88;
	add.s32 	%r33, %r38, 3;
	mul.wide.u32 	%rd28, %r33, 4;
	add.s64 	%rd29, %rd2, %rd28;
	ld.global.f32 	%f89, [%rd29];
	fma.rn.f32 	%f90, %f89, 0fBBBB989D, 0f3F000000;
	cvt.sat.f32.f32 	%f91, %f90;
	fma.rm.f32 	%f92, %f91, %f55, %f54;
	add.f32 	%f93, %f92, 0fCB40007F;
	neg.f32 	%f94, %f93;
	fma.rn.f32 	%f95, %f89, 0fBFB8AA3B, %f94;
	fma.rn.f32 	%f96, %f89, 0fB2A57060, %f95;
	mov.b32 	%r34, %f92;
	shl.b32 	%r35, %r34, 23;
	mov.b32 	%f97, %r35;
	ex2.approx.ftz.f32 	%f98, %f96;
	fma.rn.f32 	%f99, %f98, %f97, 0f3F800000;
	rcp.rn.f32 	%f100, %f99;
	add.s64 	%rd30, %rd1, %rd28;
	st.global.f32 	[%rd30], %f100;
	add.s32 	%r39, %r39, 4;
	add.s32 	%r38, %r38, 4;
	add.s64 	%rd34, %rd34, 4;
	setp.eq.s64 	%p5, %rd34, 0;
	@%p5 bra 	$L__BB0_6;
	bra.uni 	$L__BB0_5;
$L__BB0_6:
	add.s32 	%r40, %r39, -1;
$L__BB0_7:
	setp.eq.s64 	%p6, %rd35, 0;
	@%p6 bra 	$L__BB0_10;
	add.s32 	%r41, %r40, %r2;
$L__BB0_9:
	.pragma "nounroll";
	mul.wide.u32 	%rd31, %r41, 4;
	add.s64 	%rd32, %rd2, %rd31;
	ld.global.f32 	%f101, [%rd32];
	fma.rn.f32 	%f102, %f101, 0fBBBB989D, 0f3F000000;
	cvt.sat.f32.f32 	%f103, %f102;
	mov.f32 	%f104, 0f4B400001;
	mov.f32 	%f105, 0f437C0000;
	fma.rm.f32 	%f106, %f103, %f105, %f104;
	add.f32 	%f107, %f106, 0fCB40007F;
	neg.f32 	%f108, %f107;
	fma.rn.f32 	%f109, %f101, 0fBFB8AA3B, %f108;
	fma.rn.f32 	%f110, %f101, 0fB2A57060, %f109;
	mov.b32 	%r36, %f106;
	shl.b32 	%r37, %r36, 23;
	mov.b32 	%f111, %r37;
	ex2.approx.ftz.f32 	%f112, %f110;
	fma.rn.f32 	%f113, %f112, %f111, 0f3F800000;
	rcp.rn.f32 	%f114, %f113;
	add.s64 	%rd33, %rd1, %rd31;
	st.global.f32 	[%rd33], %f114;
	add.s32 	%r41, %r41, 1;
	add.s64 	%rd35, %rd35, -1;
	setp.ne.s64 	%p7, %rd35, 0;
	@%p7 bra 	$L__BB0_9;
$L__BB0_10:
	ret;
$L__BB0_11:
	mul.wide.u32 	%rd14, %r1, 16;
	add.s64 	%rd15, %rd2, %rd14;
	ld.global.v4.f32 	{%f1, %f2, %f3, %f4}, [%rd15];
	fma.rn.f32 	%f5, %f1, 0fBBBB989D, 0f3F000000;
	cvt.sat.f32.f32 	%f6, %f5;
	mov.f32 	%f7, 0f4B400001;
	mov.f32 	%f8, 0f437C0000;
	fma.rm.f32 	%f9, %f6, %f8, %f7;
	add.f32 	%f10, %f9, 0fCB40007F;
	neg.f32 	%f11, %f10;
	fma.rn.f32 	%f12, %f1, 0fBFB8AA3B, %f11;
	fma.rn.f32 	%f13, %f1, 0fB2A57060, %f12;
	mov.b32 	%r15, %f9;
	shl.b32 	%r16, %r15, 23;
	mov.b32 	%f14, %r16;
	ex2.approx.ftz.f32 	%f15, %f13;
	fma.rn.f32 	%f16, %f15, %f14, 0f3F800000;
	rcp.rn.f32 	%f17, %f16;
	fma.rn.f32 	%f18, %f2, 0fBBBB989D, 0f3F000000;
	cvt.sat.f32.f32 	%f19, %f18;
	fma.rm.f32 	%f20, %f19, %f8, %f7;
	add.f32 	%f21, %f20, 0fCB40007F;
	neg.f32 	%f22, %f21;
	fma.rn.f32 	%f23, %f2, 0fBFB8AA3B, %f22;
	fma.rn.f32 	%f24, %f2, 0fB2A57060, %f23;
	mov.b32 	%r17, %f20;
	shl.b32 	%r18, %r17, 23;
	mov.b32 	%f25, %r18;
	ex2.approx.ftz.f32 	%f26, %f24;
	fma.rn.f32 	%f27, %f26, %f25, 0f3F800000;
	rcp.rn.f32 	%f28, %f27;
	fma.rn.f32 	%f29, %f3, 0fBBBB989D, 0f3F000000;
	cvt.sat.f32.f32 	%f30, %f29;
	fma.rm.f32 	%f31, %f30, %f8, %f7;
	add.f32 	%f32, %f31, 0fCB40007F;
	neg.f32 	%f33, %f32;
	fma.rn.f32 	%f34, %f3, 0fBFB8AA3B, %f33;
	fma.rn.f32 	%f35, %f3, 0fB2A57060, %f34;
	mov.b32 	%r19, %f31;
	shl.b32 	%r20, %r19, 23;
	mov.b32 	%f36, %r20;
	ex2.approx.ftz.f32 	%f37, %f35;
	fma.rn.f32 	%f38, %f37, %f36, 0f3F800000;
	rcp.rn.f32 	%f39, %f38;
	fma.rn.f32 	%f40, %f4, 0fBBBB989D, 0f3F000000;
	cvt.sat.f32.f32 	%f41, %f40;
	fma.rm.f32 	%f42, %f41, %f8, %f7;
	add.f32 	%f43, %f42, 0fCB40007F;
	neg.f32 	%f44, %f43;
	fma.rn.f32 	%f45, %f4, 0fBFB8AA3B, %f44;
	fma.rn.f32 	%f46, %f4, 0fB2A57060, %f45;
	mov.b32 	%r21, %f42;
	shl.b32 	%r22, %r21, 23;
	mov.b32 	%f47, %r22;
	ex2.approx.ftz.f32 	%f48, %f46;
	fma.rn.f32 	%f49, %f48, %f47, 0f3F800000;
	rcp.rn.f32 	%f50, %f49;
	add.s64 	%rd16, %rd1, %rd14;
	st.global.v4.f32 	[%rd16], {%f17, %f28, %f39, %f50};
	bra.uni 	$L__BB0_10;

}
	// .globl	sigmoid_prime
.visible .entry sigmoid_prime(
	.param .u64 .ptr .align 1 sigmoid_prime_param_0,
	.param .u64 .ptr .align 1 sigmoid_prime_param_1,
	.param .u64 sigmoid_prime_param_2
)
{
	.reg .pred 	%p<8>;
	.reg .b32 	%r<42>;
	.reg .b32 	%f<136>;
	.reg .b64 	%rd<36>;

	ld.param.u64 	%rd12, [sigmoid_prime_param_0];
	ld.param.u64 	%rd13, [sigmoid_prime_param_1];
	ld.param.u64 	%rd11, [sigmoid_prime_param_2];
	cvta.to.global.u64 	%rd1, %rd13;
	cvta.to.global.u64 	%rd2, %rd12;
	mov.u32 	%r12, %tid.x;
	mov.u32 	%r13, %ctaid.x;
	mov.u32 	%r14, %ntid.x;
	mad.lo.s32 	%r1, %r13, %r14, %r12;
	shl.b32 	%r2, %r1, 2;
	cvt.u64.u32 	%rd3, %r2;
	setp.le.u64 	%p1, %rd11, %rd3;
	@%p1 bra 	$L__BB1_10;
	sub.s64 	%rd4, %rd11, %rd3;
	setp.gt.u64 	%p2, %rd4, 3;
	@%p2 bra 	$L__BB1_11;
	setp.eq.s64 	%p3, %rd4, 0;
	@%p3 bra 	$L__BB1_10;
	and.b64  	%rd35, %rd11, 3;
	sub.s64 	%rd17, %rd3, %rd11;
	setp.gt.u64 	%p4, %rd17, -4;
	mov.b32 	%r40, 0;
	@%p4 bra 	$L__BB1_7;
	add.s64 	%rd18, %rd3, %rd35;
	sub.s64 	%rd34, %rd18, %rd11;
	mov.b32 	%r39, 1;
	mov.u32 	%r38, %r2;
$L__BB1_5:
	mul.wide.u32 	%rd19, %r38, 4;
	add.s64 	%rd20, %rd2, %rd19;
	ld.global.f32 	%f60, [%rd20];
	fma.rn.f32 	%f61, %f60, 0fBBBB989D, 0f3F000000;
	cvt.sat.f32.f32 	%f62, %f61;
	mov.f32 	%f63, 0f4B400001;
	mov.f32 	%f64, 0f437C0000;
	fma.rm.f32 	%f65, %f62, %f64, %f63;
	add.f32 	%f66, %f65, 0fCB40007F;
	neg.f32 	%f67, %f66;
	fma.rn.f32 	%f68, %f60, 0fBFB8AA3B, %f67;
	fma.rn.f32 	%f69, %f60, 0fB2A57060, %f68;
	mov.b32 	%r25, %f65;
	shl.b32 	%r26, %r25, 23;
	mov.b32 	%f70, %r26;
	ex2.approx.ftz.f32 	%f71, %f69;
	fma.rn.f32 	%f72, %f71, %f70, 0f3F800000;
	rcp.rn.f32 	%f73, %f72;
	mov.f32 	%f74, 0f3F800000;
	sub.f32 	%f75, %f74, %f73;
	mul.f32 	%f76, %f73, %f75;
	add.s64 	%rd21, %rd1, %rd19;
	st.global.f32 	[%rd21], %f76;
	add.s32 	%r27, %r38, 1;
	mul.wide.u32 	%rd22, %r27, 4;
	add.s64 	%rd23, %rd2, %rd22;
	ld.global.f32 	%f77, [%rd23];
	fma.rn.f32 	%f78, %f77, 0fBBBB989D, 0f3F000000;
	cvt.sat.f32.f32 	%f79, %f78;
	fma.rm.f32 	%f80, %f79, %f64, %f63;
	add.f32 	%f81, %f80, 0fCB40007F;
	neg.f32 	%f82, %f81;
	fma.rn.f32 	%f83, %f77, 0fBFB8AA3B, %f82;
	fma.rn.f32 	%f84, %f77, 0fB2A57060, %f83;
	mov.b32 	%r28, %f80;
	shl.b32 	%r29, %r28, 23;
	mov.b32 	%f85, %r29;
	ex2.approx.ftz.f32 	%f86, %f84;
	fma.rn.f32 	%f87, %f86, %f85, 0f3F800000;
	rcp.rn.f32 	%f88, %f87;
	sub.f32 	%f89, %f74, %f88;
	mul.f32 	%f90, %f88, %f89;
	add.s64 	%rd24, %rd1, %rd22;
	st.global.f32 	[%rd24], %f90;
	add.s32 	%r30, %r38, 2;
	mul.wide.u32 	%rd25, %r30, 4;
	add.s64 	%rd26, %rd2, %rd25;
	ld.global.f32 	%f91, [%rd26];
	fma.rn.f32 	%f92, %f91, 0fBBBB989D, 0f3F000000;
	cvt.sat.f32.f32 	%f93, %f92;
	fma.rm.f32 	%f94, %f93, %f64, %f63;
	add.f32 	%f95, %f94, 0fCB40007F;
	neg.f32 	%f96, %f95;
	fma.rn.f32 	%f97, %f91, 0fBFB8AA3B, %f96;
	fma.rn.f32 	%f98, %f91, 0fB2A57060, %f97;
	mov.b32 	%r31, %f94;
	shl.b32 	%r32, %r31, 23;
	mov.b32 	%f99, %r32;
	ex2.approx.ftz.f32 	%f100, %f98;
	fma.rn.f32 	%f101, %f100, %f99, 0f3F800000;
	rcp.rn.f32 	%f102, %f101;
	sub.f32 	%f103, %f74, %f102;
	mul.f32 	%f104, %f102, %f103;
	add.s64 	%rd27, %rd1, %rd25;
	st.global.f32 	[%rd27], %f104;
	add.s32 	%r33, %r38, 3;
	mul.wide.u32 	%rd28, %r33, 4;
	add.s64 	%rd29, %rd2, %rd28;
	ld.global.f32 	%f105, [%rd29];
	fma.rn.f32 	%f106, %f105, 0fBBBB989D, 0f3F000000;
	cvt.sat.f32.f32 	%f107, %f106;
	fma.rm.f32 	%f108, %f107, %f64, %f63;
	add.f32 	%f109, %f108, 0fCB40007F;
	neg.f32 	%f110, %f109;
	fma.rn.f32 	%f111, %f105, 0fBFB8AA3B, %f110;
	fma.rn.f32 	%f112, %f105, 0fB2A57060, %f111;
	mov.b32 	%r34, %f108;
	shl.b32 	%r35, %r34, 23;
	mov.b32 	%f113, %r35;
	ex2.approx.ftz.f32 	%f114, %f112;
	fma.rn.f32 	%f115, %f114, %f113, 0f3F800000;
	rcp.rn.f32 	%f116, %f115;
	sub.f32 	%f117, %f74, %f116;
	mul.f32 	%f118, %f116, %f117;
	add.s64 	%rd30, %rd1, %rd28;
	st.global.f32 	[%rd30], %f118;
	add.s32 	%r39, %r39, 4;
	add.s32 	%r38, %r38, 4;
	add.s64 	%rd34, %rd34, 4;
	setp.eq.s64 	%p5, %rd34, 0;
	@%p5 bra 	$L__BB1_6;
	bra.uni 	$L__BB1_5;
$L__BB1_6:
	add.s32 	%r40, %r39, -1;
$L__BB1_7:
	setp.eq.s64 	%p6, %rd35, 0;
	@%p6 bra 	$L__BB1_10;
	add.s32 	%r41, %r40, %r2;
$L__BB1_9:
	.pragma "nounroll";
	mul.wide.u32 	%rd31, %r41, 4;
	add.s64 	%rd32, %rd2, %rd31;
	ld.global.f32 	%f119, [%rd32];
	fma.rn.f32 	%f120, %f119, 0fBBBB989D, 0f3F000000;
	cvt.sat.f32.f32 	%f121, %f120;
	mov.f32 	%f122, 0f4B400001;
	mov.f32 	%f123, 0f437C0000;
	fma.rm.f32 	%f124, %f121, %f123, %f122;
	add.f32 	%f125, %f124, 0fCB40007F;
	neg.f32 	%f126, %f125;
	fma.rn.f32 	%f127, %f119, 0fBFB8AA3B, %f126;
	fma.rn.f32 	%f128, %f119, 0fB2A57060, %f127;
	mov.b32 	%r36, %f124;
	shl.b32 	%r37, %r36, 23;
	mov.b32 	%f129, %r37;
	ex2.approx.ftz.f32 	%f130, %f128;
	fma.rn.f32 	%f131, %f130, %f129, 0f3F800000;
	rcp.rn.f32 	%f132, %f131;
	mov.f32 	%f133, 0f3F800000;
	sub.f32 	%f134, %f133, %f132;
	mul.f32 	%f135, %f132, %f134;
	add.s64 	%rd33, %rd1, %rd31;
	st.global.f32 	[%rd33], %f135;
	add.s32 	%r41, %r41, 1;
	add.s64 	%rd35, %rd35, -1;
	setp.ne.s64 	%p7, %rd35, 0;
	@%p7 bra 	$L__BB1_9;
$L__BB1_10:
	ret;
$L__BB1_11:
	mul.wide.u32 	%rd14, %r1, 16;
	add.s64 	%rd15, %rd2, %rd14;
	ld.global.v4.f32 	{%f1, %f2, %f3, %f4}, [%rd15];
	fma.rn.f32 	%f5, %f1, 0fBBBB989D, 0f3F000000;
	cvt.sat.f32.f32 	%f6, %f5;
	mov.f32 	%f7, 0f4B400001;
	mov.f32 	%f8, 0f437C0000;
	fma.rm.f32 	%f9, %f6, %f8, %f7;
	add.f32 	%f10, %f9, 0fCB40007F;
	neg.f32 	%f11, %f10;
	fma.rn.f32 	%f12, %f1, 0fBFB8AA3B, %f11;
	fma.rn.f32 	%f13, %f1, 0fB2A57060, %f12;
	mov.b32 	%r15, %f9;
	shl.b32 	%r16, %r15, 23;
	mov.b32 	%f14, %r16;
	ex2.approx.ftz.f32 	%f15, %f13;
	fma.rn.f32 	%f16, %f15, %f14, 0f3F800000;
	rcp.rn.f32 	%f17, %f16;
	mov.f32 	%f18, 0f3F800000;
	sub.f32 	%f19, %f18, %f17;
	mul.f32 	%f20, %f17, %f19;
	fma.rn.f32 	%f21, %f2, 0fBBBB989D, 0f3F000000;
	cvt.sat.f32.f32 	%f22, %f21;
	fma.rm.f32 	%f23, %f22, %f8, %f7;
	add.f32 	%f24, %f23, 0fCB40007F;
	neg.f32 	%f25, %f24;
	fma.rn.f32 	%f26, %f2, 0fBFB8AA3B, %f25;
	fma.rn.f32 	%f27, %f2, 0fB2A57060, %f26;
	mov.b32 	%r17, %f23;
	shl.b32 	%r18, %r17, 23;
	mov.b32 	%f28, %r18;
	ex2.approx.ftz.f32 	%f29, %f27;
	fma.rn.f32 	%f30, %f29, %f28, 0f3F800000;
	rcp.rn.f32 	%f31, %f30;
	sub.f32 	%f32, %f18, %f31;
	mul.f32 	%f33, %f31, %f32;
	fma.rn.f32 	%f34, %f3, 0fBBBB989D, 0f3F000000;
	cvt.sat.f32.f32 	%f35, %f34;
	fma.rm.f32 	%f36, %f35, %f8, %f7;
	add.f32 	%f37, %f36, 0fCB40007F;
	neg.f32 	%f38, %f37;
	fma.rn.f32 	%f39, %f3, 0fBFB8AA3B, %f38;
	fma.rn.f32 	%f40, %f3, 0fB2A57060, %f39;
	mov.b32 	%r19, %f36;
	shl.b32 	%r20, %r19, 23;
	mov.b32 	%f41, %r20;
	ex2.approx.ftz.f32 	%f42, %f40;
	fma.rn.f32 	%f43, %f42, %f41, 0f3F800000;
	rcp.rn.f32 	%f44, %f43;
	sub.f32 	%f45, %f18, %f44;
	mul.f32 	%f46, %f44, %f45;
	fma.rn.f32 	%f47, %f4, 0fBBBB989D, 0f3F000000;
	cvt.sat.f32.f32 	%f48, %f47;
	fma.rm.f32 	%f49, %f48, %f8, %f7;
	add.f32 	%f50, %f49, 0fCB40007F;
	neg.f32 	%f51, %f50;
	fma.rn.f32 	%f52, %f4, 0fBFB8AA3B, %f51;
	fma.rn.f32 	%f53, %f4, 0fB2A57060, %f52;
	mov.b32 	%r21, %f49;
	shl.b32 	%r22, %r21, 23;
	mov.b32 	%f54, %r22;
	ex2.approx.ftz.f32 	%f55, %f53;
	fma.rn.f32 	%f56, %f55, %f54, 0f3F800000;
	rcp.rn.f32 	%f57, %f56;
	sub.f32 	%f58, %f18, %f57;
	mul.f32 	%f59, %f57, %f58;
	add.s64 	%rd16, %rd1, %rd14;
	st.global.v4.f32 	[%rd16], {%f20, %f33, %f46, %f59};
	bra.uni 	$L__BB1_10;

}
	// .globl	squared_diff
.visible .entry squared_diff(
	.param .u64 .ptr .align 1 squared_diff_param_0,
	.param .u64 .ptr .align 1 squared_diff_param_1,
	.param .u64 .ptr .align 1 squared_diff_param_2,
	.param .u64 squared_diff_param_3
)
{
	.reg .pred 	%p<50>;
	.reg .b32 	%r<64>;
	.reg .b32 	%f<331>;
	.reg .b64 	%rd<24>;

	ld.param.u64 	%rd9, [squared_diff_param_0];
	ld.param.u64 	%rd10, [squared_diff_param_1];
	ld.param.u64 	%rd11, [squared_diff_param_2];
	ld.param.u64 	%rd8, [squared_diff_param_3];
	cvta.to.global.u64 	%rd1, %rd11;
	cvta.to.global.u64 	%rd2, %rd10;
	cvta.to.global.u64 	%rd3, %rd9;
	mov.u32 	%r5, %tid.x;
	mov.u32 	%r6, %ctaid.x;
	mov.u32 	%r7, %ntid.x;
	mad.lo.s32 	%r1, %r6, %r7, %r5;
	shl.b32 	%r63, %r1, 2;
	cvt.u64.u32 	%rd4, %r63;
	setp.le.u64 	%p1, %rd8, %rd4;
	@%p1 bra 	$L__BB2_31;
	sub.s64 	%rd5, %rd8, %rd4;
	setp.gt.u64 	%p2, %rd5, 3;
	@%p2 bra 	$L__BB2_10;
	setp.eq.s64 	%p39, %rd5, 0;
	@%p39 bra 	$L__BB2_31;
	mov.b64 	%rd23, 0;
$L__BB2_4:
	mul.wide.u32 	%rd18, %r63, 4;
	add.s64 	%rd19, %rd3, %rd18;
	ld.global.f32 	%f268, [%rd19];
	add.s64 	%rd20, %rd2, %rd18;
	ld.global.f32 	%f269, [%rd20];
	sub.f32 	%f1, %f268, %f269;
	abs.f32 	%f2, %f1;
	setp.eq.f32 	%p40, %f1, 0f3F800000;
	mov.f32 	%f326, 0f3F800000;
	@%p40 bra 	$L__BB2_9;
	setp.num.f32 	%p41, %f2, %f2;
	@%p41 bra 	$L__BB2_7;
	mov.f32 	%f325, 0f40000000;
	add.rn.f32 	%f326, %f1, %f325;
	bra.uni 	$L__BB2_9;
$L__BB2_7:
	setp.lt.f32 	%p42, %f2, 0f00800000;
	mul.f32 	%f270, %f2, 0f4B800000;
	selp.f32 	%f271, %f270, %f2, %p42;
	mov.b32 	%r52, %f271;
	add.s32 	%r53, %r52, -1060439283;
	and.b32  	%r54, %r53, -8388608;
	sub.s32 	%r55, %r52, %r54;
	mov.b32 	%f272, %r55;
	cvt.rn.f32.s32 	%f273, %r54;
	selp.f32 	%f274, 0fC1C00000, 0f00000000, %p42;
	fma.rn.f32 	%f275, %f273, 0f34000000, %f274;
	add.f32 	%f276, %f272, 0fBF800000;
	add.f32 	%f277, %f272, 0f3F800000;
	rcp.approx.ftz.f32 	%f278, %f277;
	add.f32 	%f279, %f276, %f276;
	mul.f32 	%f280, %f279, %f278;
	mul.f32 	%f281, %f280, %f280;
	neg.f32 	%f282, %f280;
	sub.f32 	%f283, %f276, %f280;
	add.f32 	%f284, %f283, %f283;
	fma.rn.f32 	%f285, %f282, %f276, %f284;
	mul.rn.f32 	%f286, %f278, %f285;
	fma.rn.f32 	%f287, %f281, 0f3A2C32E4, 0f3B52E7DB;
	fma.rn.f32 	%f288, %f287, %f281, 0f3C93BB73;
	fma.rn.f32 	%f289, %f288, %f281, 0f3DF6384F;
	mul.rn.f32 	%f290, %f289, %f281;
	fma.rn.f32 	%f291, %f280, 0f3FB8AA3B, %f275;
	mul.f32 	%f292, %f290, 0f40400000;
	sub.f32 	%f293, %f275, %f291;
	fma.rn.f32 	%f294, %f280, 0f3FB8AA3B, %f293;
	fma.rn.f32 	%f295, %f286, 0f3FB8AA3B, %f294;
	fma.rn.f32 	%f296, %f280, 0f32A55E34, %f295;
	fma.rn.f32 	%f297, %f292, %f286, %f296;
	fma.rn.f32 	%f298, %f290, %f280, %f297;
	add.rn.f32 	%f299, %f291, %f298;
	mov.f32 	%f300, 0f40000000;
	mul.rn.f32 	%f301, %f299, %f300;
	cvt.rni.f32.f32 	%f302, %f301;
	sub.f32 	%f303, %f301, %f302;
	neg.f32 	%f304, %f301;
	fma.rn.f32 	%f305, %f299, 0f40000000, %f304;
	neg.f32 	%f306, %f291;
	add.rn.f32 	%f307, %f299, %f306;
	neg.f32 	%f308, %f307;
	add.rn.f32 	%f309, %f298, %f308;
	fma.rn.f32 	%f310, %f309, 0f40000000, %f305;
	add.f32 	%f311, %f303, %f310;
	setp.gt.f32 	%p43, %f302, 0f00000000;
	selp.b32 	%r56, 0, -2097152000, %p43;
	setp.neu.f32 	%p44, %f1, 0f00000000;
	setp.neu.f32 	%p45, %f2, 0f7F800000;
	setp.lt.f32 	%p46, %f301, 0f00000000;
	selp.f32 	%f312, 0f00000000, 0f7F800000, %p46;
	abs.f32 	%f313, %f301;
	setp.gt.f32 	%p47, %f313, 0f43180000;
	cvt.rzi.s32.f32 	%r57, %f302;
	shl.b32 	%r58, %r57, 23;
	sub.s32 	%r59, %r58, %r56;
	mov.b32 	%f314, %r59;
	add.s32 	%r60, %r56, 2130706432;
	mov.b32 	%f315, %r60;
	fma.rn.f32 	%f316, %f311, 0f391FCB8E, 0f3AAF85ED;
	fma.rn.f32 	%f317, %f316, %f311, 0f3C1D9856;
	fma.rn.f32 	%f318, %f317, %f311, 0f3D6357BB;
	fma.rn.f32 	%f319, %f318, %f311, 0f3E75FDEC;
	fma.rn.f32 	%f320, %f319, %f311, 0f3F317218;
	fma.rn.f32 	%f321, %f320, %f311, 0f3F800000;
	mul.f32 	%f322, %f321, %f315;
	mul.f32 	%f323, %f322, %f314;
	selp.f32 	%f326, %f312, %f323, %p47;
	and.pred  	%p48, %p44, %p45;
	@%p48 bra 	$L__BB2_9;
	add.f32 	%f324, %f1, %f1;
	mov.b32 	%r61, %f324;
	and.b32  	%r62, %r61, 2147483647;
	mov.b32 	%f326, %r62;
$L__BB2_9:
	add.s64 	%rd22, %rd1, %rd18;
	st.global.f32 	[%rd22], %f326;
	add.s32 	%r63, %r63, 1;
	add.s64 	%rd23, %rd23, 1;
	setp.gt.u64 	%p49, %rd5, %rd23;
	@%p49 bra 	$L__BB2_4;
	bra.uni 	$L__BB2_31;
$L__BB2_10:
	mul.wide.u32 	%rd12, %r1, 16;
	add.s64 	%rd13, %rd3, %rd12;
	ld.global.v4.f32 	{%f38, %f7, %f8, %f9}, [%rd13];
	add.s64 	%rd14, %rd2, %rd12;
	ld.global.v4.f32 	{%f39, %f10, %f11, %f12}, [%rd14];
	sub.f32 	%f13, %f38, %f39;
	abs.f32 	%f14, %f13;
	setp.eq.f32 	%p3, %f13, 0f3F800000;
	mov.f32 	%f327, 0f3F800000;
	@%p3 bra 	$L__BB2_15;
	setp.num.f32 	%p4, %f14, %f14;
	@%p4 bra 	$L__BB2_13;
	mov.f32 	%f95, 0f40000000;
	add.rn.f32 	%f327, %f13, %f95;
	bra.uni 	$L__BB2_15;
$L__BB2_13:
	setp.lt.f32 	%p5, %f14, 0f00800000;
	mul.f32 	%f40, %f14, 0f4B800000;
	selp.f32 	%f41, %f40, %f14, %p5;
	mov.b32 	%r8, %f41;
	add.s32 	%r9, %r8, -1060439283;
	and.b32  	%r10, %r9, -8388608;
	sub.s32 	%r11, %r8, %r10;
	mov.b32 	%f42, %r11;
	cvt.rn.f32.s32 	%f43, %r10;
	selp.f32 	%f44, 0fC1C00000, 0f00000000, %p5;
	fma.rn.f32 	%f45, %f43, 0f34000000, %f44;
	add.f32 	%f46, %f42, 0fBF800000;
	add.f32 	%f47, %f42, 0f3F800000;
	rcp.approx.ftz.f32 	%f48, %f47;
	add.f32 	%f49, %f46, %f46;
	mul.f32 	%f50, %f49, %f48;
	mul.f32 	%f51, %f50, %f50;
	neg.f32 	%f52, %f50;
	sub.f32 	%f53, %f46, %f50;
	add.f32 	%f54, %f53, %f53;
	fma.rn.f32 	%f55, %f52, %f46, %f54;
	mul.rn.f32 	%f56, %f48, %f55;
	fma.rn.f32 	%f57, %f51, 0f3A2C32E4, 0f3B52E7DB;
	fma.rn.f32 	%f58, %f57, %f51, 0f3C93BB73;
	fma.rn.f32 	%f59, %f58, %f51, 0f3DF6384F;
	mul.rn.f32 	%f60, %f59, %f51;
	fma.rn.f32 	%f61, %f50, 0f3FB8AA3B, %f45;
	mul.f32 	%f62, %f60, 0f40400000;
	sub.f32 	%f63, %f45, %f61;
	fma.rn.f32 	%f64, %f50, 0f3FB8AA3B, %f63;
	fma.rn.f32 	%f65, %f56, 0f3FB8AA3B, %f64;
	fma.rn.f32 	%f66, %f50, 0f32A55E34, %f65;
	fma.rn.f32 	%f67, %f62, %f56, %f66;
	fma.rn.f32 	%f68, %f60, %f50, %f67;
	add.rn.f32 	%f69, %f61, %f68;
	mov.f32 	%f70, 0f40000000;
	mul.rn.f32 	%f71, %f69, %f70;
	cvt.rni.f32.f32 	%f72, %f71;
	sub.f32 	%f73, %f71, %f72;
	neg.f32 	%f74, %f71;
	fma.rn.f32 	%f75, %f69, 0f40000000, %f74;
	neg.f32 	%f76, %f61;
	add.rn.f32 	%f77, %f69, %f76;
	neg.f32 	%f78, %f77;
	add.rn.f32 	%f79, %f68, %f78;
	fma.rn.f32 	%f80, %f79, 0f40000000, %f75;
	add.f32 	%f81, %f73, %f80;
	setp.gt.f32 	%p6, %f72, 0f00000000;
	selp.b32 	%r12, 0, -2097152000, %p6;
	setp.neu.f32 	%p7, %f13, 0f00000000;
	setp.neu.f32 	%p8, %f14, 0f7F800000;
	setp.lt.f32 	%p9, %f71, 0f00000000;
	selp.f32 	%f82, 0f00000000, 0f7F800000, %p9;
	abs.f32 	%f83, %f71;
	setp.gt.f32 	%p10, %f83, 0f43180000;
	cvt.rzi.s32.f32 	%r13, %f72;
	shl.b32 	%r14, %r13, 23;
	sub.s32 	%r15, %r14, %r12;
	mov.b32 	%f84, %r15;
	add.s32 	%r16, %r12, 2130706432;
	mov.b32 	%f85, %r16;
	fma.rn.f32 	%f86, %f81, 0f391FCB8E, 0f3AAF85ED;
	fma.rn.f32 	%f87, %f86, %f81, 0f3C1D9856;
	fma.rn.f32 	%f88, %f87, %f81, 0f3D6357BB;
	fma.rn.f32 	%f89, %f88, %f81, 0f3E75FDEC;
	fma.rn.f32 	%f90, %f89, %f81, 0f3F317218;
	fma.rn.f32 	%f91, %f90, %f81, 0f3F800000;
	mul.f32 	%f92, %f91, %f85;
	mul.f32 	%f93, %f92, %f84;
	selp.f32 	%f327, %f82, %f93, %p10;
	and.pred  	%p11, %p7, %p8;
	@%p11 bra 	$L__BB2_15;
	add.f32 	%f94, %f13, %f13;
	mov.b32 	%r17, %f94;
	and.b32  	%r18, %r17, 2147483647;
	mov.b32 	%f327, %r18;
$L__BB2_15:
	sub.f32 	%f19, %f7, %f10;
	abs.f32 	%f20, %f19;
	setp.eq.f32 	%p12, %f19, 0f3F800000;
	mov.f32 	%f328, 0f3F800000;
	@%p12 bra 	$L__BB2_20;
	setp.num.f32 	%p13, %f20, %f20;
	@%p13 bra 	$L__BB2_18;
	mov.f32 	%f152, 0f40000000;
	add.rn.f32 	%f328, %f19, %f152;
	bra.uni 	$L__BB2_20;
$L__BB2_18:
	setp.lt.f32 	%p14, %f20, 0f00800000;
	mul.f32 	%f97, %f20, 0f4B800000;
	selp.f32 	%f98, %f97, %f20, %p14;
	mov.b32 	%r19, %f98;
	add.s32 	%r20, %r19, -1060439283;
	and.b32  	%r21, %r20, -8388608;
	sub.s32 	%r22, %r19, %r21;
	mov.b32 	%f99, %r22;
	cvt.rn.f32.s32 	%f100, %r21;
	selp.f32 	%f101, 0fC1C00000, 0f00000000, %p14;
	fma.rn.f32 	%f102, %f100, 0f34000000, %f101;
	add.f32 	%f103, %f99, 0fBF800000;
	add.f32 	%f104, %f99, 0f3F800000;
	rcp.approx.ftz.f32 	%f105, %f104;
	add.f32 	%f106, %f103, %f103;
	mul.f32 	%f107, %f106, %f105;
	mul.f32 	%f108, %f107, %f107;
	neg.f32 	%f109, %f107;
	sub.f32 	%f110, %f103, %f107;
	add.f32 	%f111, %f110, %f110;
	fma.rn.f32 	%f112, %f109, %f103, %f111;
	mul.rn.f32 	%f113, %f105, %f112;
	fma.rn.f32 	%f114, %f108, 0f3A2C32E4, 0f3B52E7DB;
	fma.rn.f32 	%f115, %f114, %f108, 0f3C93BB73;
	fma.rn.f32 	%f116, %f115, %f108, 0f3DF6384F;
	mul.rn.f32 	%f117, %f116, %f108;
	fma.rn.f32 	%f118, %f107, 0f3FB8AA3B, %f102;
	mul.f32 	%f119, %f117, 0f40400000;
	sub.f32 	%f120, %f102, %f118;
	fma.rn.f32 	%f121, %f107, 0f3FB8AA3B, %f120;
	fma.rn.f32 	%f122, %f113, 0f3FB8AA3B, %f121;
	fma.rn.f32 	%f123, %f107, 0f32A55E34, %f122;
	fma.rn.f32 	%f124, %f119, %f113, %f123;
	fma.rn.f32 	%f125, %f117, %f107, %f124;
	add.rn.f32 	%f126, %f118, %f125;
	mov.f32 	%f127, 0f40000000;
	mul.rn.f32 	%f128, %f126, %f127;
	cvt.rni.f32.f32 	%f129, %f128;
	sub.f32 	%f130, %f128, %f129;
	neg.f32 	%f131, %f128;
	fma.rn.f32 	%f132, %f126, 0f40000000, %f131;
	neg.f32 	%f133, %f118;
	add.rn.f32 	%f134, %f126, %f133;
	neg.f32 	%f135, %f134;
	add.rn.f32 	%f136, %f125, %f135;
	fma.rn.f32 	%f137, %f136, 0f40000000, %f132;
	add.f32 	%f138, %f130, %f137;
	setp.gt.f32 	%p15, %f129, 0f00000000;
	selp.b32 	%r23, 0, -2097152000, %p15;
	setp.neu.f32 	%p16, %f19, 0f00000000;
	setp.neu.f32 	%p17, %f20, 0f7F800000;
	setp.lt.f32 	%p18, %f128, 0f00000000;
	selp.f32 	%f139, 0f00000000, 0f7F800000, %p18;
	abs.f32 	%f140, %f128;
	setp.gt.f32 	%p19, %f140, 0f43180000;
	cvt.rzi.s32.f32 	%r24, %f129;
	shl.b32 	%r25, %r24, 23;
	sub.s32 	%r26, %r25, %r23;
	mov.b32 	%f141, %r26;
	add.s32 	%r27, %r23, 2130706432;
	mov.b32 	%f142, %r27;
	fma.rn.f32 	%f143, %f138, 0f391FCB8E, 0f3AAF85ED;
	fma.rn.f32 	%f144, %f143, %f138, 0f3C1D9856;
	fma.rn.f32 	%f145, %f144, %f138, 0f3D6357BB;
	fma.rn.f32 	%f146, %f145, %f138, 0f3E75FDEC;
	fma.rn.f32 	%f147, %f146, %f138, 0f3F317218;
	fma.rn.f32 	%f148, %f147, %f138, 0f3F800000;
	mul.f32 	%f149, %f148, %f142;
	mul.f32 	%f150, %f149, %f141;
	selp.f32 	%f328, %f139, %f150, %p19;
	and.pred  	%p20, %p16, %p17;
	@%p20 bra 	$L__BB2_20;
	add.f32 	%f151, %f19, %f19;
	mov.b32 	%r28, %f151;
	and.b32  	%r29, %r28, 2147483647;
	mov.b32 	%f328, %r29;
$L__BB2_20:
	sub.f32 	%f25, %f8, %f11;
	abs.f32 	%f26, %f25;
	setp.eq.f32 	%p21, %f25, 0f3F800000;
	mov.f32 	%f329, 0f3F800000;
	@%p21 bra 	$L__BB2_25;
	setp.num.f32 	%p22, %f26, %f26;
	@%p22 bra 	$L__BB2_23;
	mov.f32 	%f209, 0f40000000;
	add.rn.f32 	%f329, %f25, %f209;
	bra.uni 	$L__BB2_25;
$L__BB2_23:
	setp.lt.f32 	%p23, %f26, 0f00800000;
	mul.f32 	%f154, %f26, 0f4B800000;
	selp.f32 	%f155, %f154, %f26, %p23;
	mov.b32 	%r30, %f155;
	add.s32 	%r31, %r30, -1060439283;
	and.b32  	%r32, %r31, -8388608;
	sub.s32 	%r33, %r30, %r32;
	mov.b32 	%f156, %r33;
	cvt.rn.f32.s32 	%f157, %r32;
	selp.f32 	%f158, 0fC1C00000, 0f00000000, %p23;
	fma.rn.f32 	%f159, %f157, 0f34000000, %f158;
	add.f32 	%f160, %f156, 0fBF800000;
	add.f32 	%f161, %f156, 0f3F800000;
	rcp.approx.ftz.f32 	%f162, %f161;
	add.f32 	%f163, %f160, %f160;
	mul.f32 	%f164, %f163, %f162;
	mul.f32 	%f165, %f164, %f164;
	neg.f32 	%f166, %f164;
	sub.f32 	%f167, %f160, %f164;
	add.f32 	%f168, %f167, %f167;
	fma.rn.f32 	%f169, %f166, %f160, %f168;
	mul.rn.f32 	%f170, %f162, %f169;
	fma.rn.f32 	%f171, %f165, 0f3A2C32E4, 0f3B52E7DB;
	fma.rn.f32 	%f172, %f171, %f165, 0f3C93BB73;
	fma.rn.f32 	%f173, %f172, %f165, 0f3DF6384F;
	mul.rn.f32 	%f174, %f173, %f165;
	fma.rn.f32 	%f175, %f164, 0f3FB8AA3B, %f159;
	mul.f32 	%f176, %f174, 0f40400000;
	sub.f32 	%f177, %f159, %f175;
	fma.rn.f32 	%f178, %f164, 0f3FB8AA3B, %f177;
	fma.rn.f32 	%f179, %f170, 0f3FB8AA3B, %f178;
	fma.rn.f32 	%f180, %f164, 0f32A55E34, %f179;
	fma.rn.f32 	%f181, %f176, %f170, %f180;
	fma.rn.f32 	%f182, %f174, %f164, %f181;
	add.rn.f32 	%f183, %f175, %f182;
	mov.f32 	%f184, 0f40000000;
	mul.rn.f32 	%f185, %f183, %f184;
	cvt.rni.f32.f32 	%f186, %f185;
	sub.f32 	%f187, %f185, %f186;
	neg.f32 	%f188, %f185;
	fma.rn.f32 	%f189, %f183, 0f40000000, %f188;
	neg.f32 	%f190, %f175;
	add.rn.f32 	%f191, %f183, %f190;
	neg.f32 	%f192, %f191;
	add.rn.f32 	%f193, %f182, %f192;
	fma.rn.f32 	%f194, %f193, 0f40000000, %f189;
	add.f32 	%f195, %f187, %f194;
	setp.gt.f32 	%p24, %f186, 0f00000000;
	selp.b32 	%r34, 0, -2097152000, %p24;
	setp.neu.f32 	%p25, %f25, 0f00000000;
	setp.neu.f32 	%p26, %f26, 0f7F800000;
	setp.lt.f32 	%p27, %f185, 0f00000000;
	selp.f32 	%f196, 0f00000000, 0f7F800000, %p27;
	abs.f32 	%f197, %f185;
	setp.gt.f32 	%p28, %f197, 0f43180000;
	cvt.rzi.s32.f32 	%r35, %f186;
	shl.b32 	%r36, %r35, 23;
	sub.s32 	%r37, %r36, %r34;
	mov.b32 	%f198, %r37;
	add.s32 	%r38, %r34, 2130706432;
	mov.b32 	%f199, %r38;
	fma.rn.f32 	%f200, %f195, 0f391FCB8E, 0f3AAF85ED;
	fma.rn.f32 	%f201, %f200, %f195, 0f3C1D9856;
	fma.rn.f32 	%f202, %f201, %f195, 0f3D6357BB;
	fma.rn.f32 	%f203, %f202, %f195, 0f3E75FDEC;
	fma.rn.f32 	%f204, %f203, %f195, 0f3F317218;
	fma.rn.f32 	%f205, %f204, %f195, 0f3F800000;
	mul.f32 	%f206, %f205, %f199;
	mul.f32 	%f207, %f206, %f198;
	selp.f32 	%f329, %f196, %f207, %p28;
	and.pred  	%p29, %p25, %p26;
	@%p29 bra 	$L__BB2_25;
	add.f32 	%f208, %f25, %f25;
	mov.b32 	%r39, %f208;
	and.b32  	%r40, %r39, 2147483647;
	mov.b32 	%f329, %r40;
$L__BB2_25:
	sub.f32 	%f31, %f9, %f12;
	abs.f32 	%f32, %f31;
	setp.eq.f32 	%p30, %f31, 0f3F800000;
	mov.f32 	%f330, 0f3F800000;
	@%p30 bra 	$L__BB2_30;
	setp.num.f32 	%p31, %f32, %f32;
	@%p31 bra 	$L__BB2_28;
	mov.f32 	%f266, 0f40000000;
	add.rn.f32 	%f330, %f31, %f266;
	bra.uni 	$L__BB2_30;
$L__BB2_28:
	setp.lt.f32 	%p32, %f32, 0f00800000;
	mul.f32 	%f211, %f32, 0f4B800000;
	selp.f32 	%f212, %f211, %f32, %p32;
	mov.b32 	%r41, %f212;
	add.s32 	%r42, %r41, -1060439283;
	and.b32  	%r43, %r42, -8388608;
	sub.s32 	%r44, %r41, %r43;
	mov.b32 	%f213, %r44;
	cvt.rn.f32.s32 	%f214, %r43;
	selp.f32 	%f215, 0fC1C00000, 0f00000000, %p32;
	fma.rn.f32 	%f216, %f214, 0f34000000, %f215;
	add.f32 	%f217, %f213, 0fBF800000;
	add.f32 	%f218, %f213, 0f3F800000;
	rcp.approx.ftz.f32 	%f219, %f218;
	add.f32 	%f220, %f217, %f217;
	mul.f32 	%f221, %f220, %f219;
	mul.f32 	%f222, %f221, %f221;
	neg.f32 	%f223, %f221;
	sub.f32 	%f224, %f217, %f221;
	add.f32 	%f225, %f224, %f224;
	fma.rn.f32 	%f226, %f223, %f217, %f225;
	mul.rn.f32 	%f227, %f219, %f226;
	fma.rn.f32 	%f228, %f222, 0f3A2C32E4, 0f3B52E7DB;
	fma.rn.f32 	%f229, %f228, %f222, 0f3C93BB73;
	fma.rn.f32 	%f230, %f229, %f222, 0f3DF6384F;
	mul.rn.f32 	%f231, %f230, %f222;
	fma.rn.f32 	%f232, %f221, 0f3FB8AA3B, %f216;
	mul.f32 	%f233, %f231, 0f40400000;
	sub.f32 	%f234, %f216, %f232;
	fma.rn.f32 	%f235, %f221, 0f3FB8AA3B, %f234;
	fma.rn.f32 	%f236, %f227, 0f3FB8AA3B, %f235;
	fma.rn.f32 	%f237, %f221, 0f32A55E34, %f236;
	fma.rn.f32 	%f238, %f233, %f227, %f237;
	fma.rn.f32 	%f239, %f231, %f221, %f238;
	add.rn.f32 	%f240, %f232, %f239;
	mov.f32 	%f241, 0f40000000;
	mul.rn.f32 	%f242, %f240, %f241;
	cvt.rni.f32.f32 	%f243, %f242;
	sub.f32 	%f244, %f242, %f243;
	neg.f32 	%f245, %f242;
	fma.rn.f32 	%f246, %f240, 0f40000000, %f245;
	neg.f32 	%f247, %f232;
	add.rn.f32 	%f248, %f240, %f247;
	neg.f32 	%f249, %f248;
	add.rn.f32 	%f250, %f239, %f249;
	fma.rn.f32 	%f251, %f250, 0f40000000, %f246;
	add.f32 	%f252, %f244, %f251;
	setp.gt.f32 	%p33, %f243, 0f00000000;
	selp.b32 	%r45, 0, -2097152000, %p33;
	setp.neu.f32 	%p34, %f31, 0f00000000;
	setp.neu.f32 	%p35, %f32, 0f7F800000;
	setp.lt.f32 	%p36, %f242, 0f00000000;
	selp.f32 	%f253, 0f00000000, 0f7F800000, %p36;
	abs.f32 	%f254, %f242;
	setp.gt.f32 	%p37, %f254, 0f43180000;
	cvt.rzi.s32.f32 	%r46, %f243;
	shl.b32 	%r47, %r46, 23;
	sub.s32 	%r48, %r47, %r45;
	mov.b32 	%f255, %r48;
	add.s32 	%r49, %r45, 2130706432;
	mov.b32 	%f256, %r49;
	fma.rn.f32 	%f257, %f252, 0f391FCB8E, 0f3AAF85ED;
	fma.rn.f32 	%f258, %f257, %f252, 0f3C1D9856;
	fma.rn.f32 	%f259, %f258, %f252, 0f3D6357BB;
	fma.rn.f32 	%f260, %f259, %f252, 0f3E75FDEC;
	fma.rn.f32 	%f261, %f260, %f252, 0f3F317218;
	fma.rn.f32 	%f262, %f261, %f252, 0f3F800000;
	mul.f32 	%f263, %f262, %f256;
	mul.f32 	%f264, %f263, %f255;
	selp.f32 	%f330, %f253, %f264, %p37;
	and.pred  	%p38, %p34, %p35;
	@%p38 bra 	$L__BB2_30;
	add.f32 	%f265, %f31, %f31;
	mov.b32 	%r50, %f265;
	and.b32  	%r51, %r50, 2147483647;
	mov.b32 	%f330, %r51;
$L__BB2_30:
	add.s64 	%rd16, %rd1, %rd12;
	st.global.v4.f32 	[%rd16], {%f327, %f328, %f329, %f330};
$L__BB2_31:
	ret;

}
	// .globl	squared_diff_prime
.visible .entry squared_diff_prime(
	.param .u64 .ptr .align 1 squared_diff_prime_param_0,
	.param .u64 .ptr .align 1 squared_diff_prime_param_1,
	.param .u64 .ptr .align 1 squared_diff_prime_param_2,
	.param .u64 squared_diff_prime_param_3
)
{
	.reg .pred 	%p<8>;
	.reg .b32 	%r<24>;
	.reg .b32 	%f<37>;
	.reg .b64 	%rd<44>;

	ld.param.u64 	%rd13, [squared_diff_prime_param_0];
	ld.param.u64 	%rd14, [squared_diff_prime_param_1];
	ld.param.u64 	%rd15, [squared_diff_prime_param_2];
	ld.param.u64 	%rd12, [squared_diff_prime_param_3];
	cvta.to.global.u64 	%rd1, %rd15;
	cvta.to.global.u64 	%rd2, %rd14;
	cvta.to.global.u64 	%rd3, %rd13;
	mov.u32 	%r12, %tid.x;
	mov.u32 	%r13, %ctaid.x;
	mov.u32 	%r14, %ntid.x;
	mad.lo.s32 	%r1, %r13, %r14, %r12;
	shl.b32 	%r2, %r1, 2;
	cvt.u64.u32 	%rd4, %r2;
	setp.le.u64 	%p1, %rd12, %rd4;
	@%p1 bra 	$L__BB3_10;
	sub.s64 	%rd5, %rd12, %rd4;
	setp.gt.u64 	%p2, %rd5, 3;
	@%p2 bra 	$L__BB3_11;
	setp.eq.s64 	%p3, %rd5, 0;
	@%p3 bra 	$L__BB3_10;
	and.b64  	%rd43, %rd12, 3;
	sub.s64 	%rd20, %rd4, %rd12;
	setp.gt.u64 	%p4, %rd20, -4;
	mov.b32 	%r22, 0;
	@%p4 bra 	$L__BB3_7;
	add.s64 	%rd21, %rd4, %rd43;
	sub.s64 	%rd42, %rd21, %rd12;
	mov.b32 	%r21, 1;
	mov.u32 	%r20, %r2;
$L__BB3_5:
	mul.wide.u32 	%rd22, %r20, 4;
	add.s64 	%rd23, %rd3, %rd22;
	ld.global.f32 	%f17, [%rd23];
	add.s64 	%rd24, %rd2, %rd22;
	ld.global.f32 	%f18, [%rd24];
	sub.f32 	%f19, %f17, %f18;
	add.f32 	%f20, %f19, %f19;
	add.s64 	%rd25, %rd1, %rd22;
	st.global.f32 	[%rd25], %f20;
	add.s32 	%r17, %r20, 1;
	mul.wide.u32 	%rd26, %r17, 4;
	add.s64 	%rd27, %rd3, %rd26;
	ld.global.f32 	%f21, [%rd27];
	add.s64 	%rd28, %rd2, %rd26;
	ld.global.f32 	%f22, [%rd28];
	sub.f32 	%f23, %f21, %f22;
	add.f32 	%f24, %f23, %f23;
	add.s64 	%rd29, %rd1, %rd26;
	st.global.f32 	[%rd29], %f24;
	add.s32 	%r18, %r20, 2;
	mul.wide.u32 	%rd30, %r18, 4;
	add.s64 	%rd31, %rd3, %rd30;
	ld.global.f32 	%f25, [%rd31];
	add.s64 	%rd32, %rd2, %rd30;
	ld.global.f32 	%f26, [%rd32];
	sub.f32 	%f27, %f25, %f26;
	add.f32 	%f28, %f27, %f27;
	add.s64 	%rd33, %rd1, %rd30;
	st.global.f32 	[%rd33], %f28;
	add.s32 	%r19, %r20, 3;
	mul.wide.u32 	%rd34, %r19, 4;
	add.s64 	%rd35, %rd3, %rd34;
	ld.global.f32 	%f29, [%rd35];
	add.s64 	%rd36, %rd2, %rd34;
	ld.global.f32 	%f30, [%rd36];
	sub.f32 	%f31, %f29, %f30;
	add.f32 	%f32, %f31, %f31;
	add.s64 	%rd37, %rd1, %rd34;
	st.global.f32 	[%rd37], %f32;
	add.s32 	%r21, %r21, 4;
	add.s32 	%r20, %r20, 4;
	add.s64 	%rd42, %rd42, 4;
	setp.eq.s64 	%p5, %rd42, 0;
	@%p5 bra 	$L__BB3_6;
	bra.uni 	$L__BB3_5;
$L__BB3_6:
	add.s32 	%r22, %r21, -1;
$L__BB3_7:
	setp.eq.s64 	%p6, %rd43, 0;
	@%p6 bra 	$L__BB3_10;
	add.s32 	%r23, %r22, %r2;
$L__BB3_9:
	.pragma "nounroll";
	mul.wide.u32 	%rd38, %r23, 4;
	add.s64 	%rd39, %rd3, %rd38;
	ld.global.f32 	%f33, [%rd39];
	add.s64 	%rd40, %rd2, %rd38;
	ld.global.f32 	%f34, [%rd40];
	sub.f32 	%f35, %f33, %f34;
	add.f32 	%f36, %f35, %f35;
	add.s64 	%rd41, %rd1, %rd38;
	st.global.f32 	[%rd41], %f36;
	add.s32 	%r23, %r23, 1;
	add.s64 	%rd43, %rd43, -1;
	setp.ne.s64 	%p7, %rd43, 0;
	@%p7 bra 	$L__BB3_9;
$L__BB3_10:
	ret;
$L__BB3_11:
	mul.wide.u32 	%rd16, %r1, 16;
	add.s64 	%rd17, %rd3, %rd16;
	ld.global.v4.f32 	{%f1, %f2, %f3, %f4}, [%rd17];
	add.s64 	%rd18, %rd2, %rd16;
	ld.global.v4.f32 	{%f5, %f6, %f7, %f8}, [%rd18];
	sub.f32 	%f9, %f1, %f5;
	add.f32 	%f10, %f9, %f9;
	sub.f32 	%f11, %f2, %f6;
	add.f32 	%f12, %f11, %f11;
	sub.f32 	%f13, %f3, %f7;
	add.f32 	%f14, %f13, %f13;
	sub.f32 	%f15, %f4, %f8;
	add.f32 	%f16, %f15, %f15;
	add.s64 	%rd19, %rd1, %rd16;
	st.global.v4.f32 	[%rd19], {%f10, %f12, %f14, %f16};
	bra.uni 	$L__BB3_10;

}
	// .globl	multiply
.visible .entry multiply(
	.param .u64 .ptr .align 1 multiply_param_0,
	.param .u64 .ptr .align 1 multiply_param_1,
	.param .u64 .ptr .align 1 multiply_param_2,
	.param .u64 multiply_param_3
)
{
	.reg .pred 	%p<8>;
	.reg .b32 	%r<24>;
	.reg .b32 	%f<28>;
	.reg .b64 	%rd<44>;

	ld.param.u64 	%rd13, [multiply_param_0];
	ld.param.u64 	%rd14, [multiply_param_1];
	ld.param.u64 	%rd15, [multiply_param_2];
	ld.param.u64 	%rd12, [multiply_param_3];
	cvta.to.global.u64 	%rd1, %rd15;
	cvta.to.global.u64 	%rd2, %rd14;
	cvta.to.global.u64 	%rd3, %rd13;
	mov.u32 	%r12, %tid.x;
	mov.u32 	%r13, %ctaid.x;
	mov.u32 	%r14, %ntid.x;
	mad.lo.s32 	%r1, %r13, %r14, %r12;
	shl.b32 	%r2, %r1, 2;
	cvt.u64.u32 	%rd4, %r2;
	setp.le.u64 	%p1, %rd12, %rd4;
	@%p1 bra 	$L__BB4_10;
	sub.s64 	%rd5, %rd12, %rd4;
	setp.gt.u64 	%p2, %rd5, 3;
	@%p2 bra 	$L__BB4_11;
	setp.eq.s64 	%p3, %rd5, 0;
	@%p3 bra 	$L__BB4_10;
	and.b64  	%rd43, %rd12, 3;
	sub.s64 	%rd20, %rd4, %rd12;
	setp.gt.u64 	%p4, %rd20, -4;
	mov.b32 	%r22, 0;
	@%p4 bra 	$L__BB4_7;
	add.s64 	%rd21, %rd4, %rd43;
	sub.s64 	%rd42, %rd21, %rd12;
	mov.b32 	%r21, 1;
	mov.u32 	%r20, %r2;
$L__BB4_5:
	mul.wide.u32 	%rd22, %r20, 4;
	add.s64 	%rd23, %rd3, %rd22;
	ld.global.f32 	%f13, [%rd23];
	add.s64 	%rd24, %rd2, %rd22;
	ld.global.f32 	%f14, [%rd24];
	mul.f32 	%f15, %f13, %f14;
	add.s64 	%rd25, %rd1, %rd22;
	st.global.f32 	[%rd25], %f15;
	add.s32 	%r17, %r20, 1;
	mul.wide.u32 	%rd26, %r17, 4;
	add.s64 	%rd27, %rd3, %rd26;
	ld.global.f32 	%f16, [%rd27];
	add.s64 	%rd28, %rd2, %rd26;
	ld.global.f32 	%f17, [%rd28];
	mul.f32 	%f18, %f16, %f17;
	add.s64 	%rd29, %rd1, %rd26;
	st.global.f32 	[%rd29], %f18;
	add.s32 	%r18, %r20, 2;
	mul.wide.u32 	%rd30, %r18, 4;
	add.s64 	%rd31, %rd3, %rd30;
	ld.global.f32 	%f19, [%rd31];
	add.s64 	%rd32, %rd2, %rd30;
	ld.global.f32 	%f20, [%rd32];
	mul.f32 	%f21, %f19, %f20;
	add.s64 	%rd33, %rd1, %rd30;
	st.global.f32 	[%rd33], %f21;
	add.s32 	%r19, %r20, 3;
	mul.wide.u32 	%rd34, %r19, 4;
	add.s64 	%rd35, %rd3, %rd34;
	ld.global.f32 	%f22, [%rd35];
	add.s64 	%rd36, %rd2, %rd34;
	ld.global.f32 	%f23, [%rd36];
	mul.f32 	%f24, %f22, %f23;
	add.s64 	%rd37, %rd1, %rd34;
	st.global.f32 	[%rd37], %f24;
	add.s32 	%r21, %r21, 4;
	add.s32 	%r20, %r20, 4;
	add.s64 	%rd42, %rd42, 4;
	setp.eq.s64 	%p5, %rd42, 0;
	@%p5 bra 	$L__BB4_6;
	bra.uni 	$L__BB4_5;
$L__BB4_6:
	add.s32 	%r22, %r21, -1;
$L__BB4_7:
	setp.eq.s64 	%p6, %rd43, 0;
	@%p6 bra 	$L__BB4_10;
	add.s32 	%r23, %r22, %r2;
$L__BB4_9:
	.pragma "nounroll";
	mul.wide.u32 	%rd38, %r23, 4;
	add.s64 	%rd39, %rd3, %rd38;
	ld.global.f32 	%f25, [%rd39];
	add.s64 	%rd40, %rd2, %rd38;
	ld.global.f32 	%f26, [%rd40];
	mul.f32 	%f27, %f25, %f26;
	add.s64 	%rd41, %rd1, %rd38;
	st.global.f32 	[%rd41], %f27;
	add.s32 	%r23, %r23, 1;
	add.s64 	%rd43, %rd43, -1;
	setp.ne.s64 	%p7, %rd43, 0;
	@%p7 bra 	$L__BB4_9;
$L__BB4_10:
	ret;
$L__BB4_11:
	mul.wide.u32 	%rd16, %r1, 16;
	add.s64 	%rd17, %rd3, %rd16;
	ld.global.v4.f32 	{%f1, %f2, %f3, %f4}, [%rd17];
	add.s64 	%rd18, %rd2, %rd16;
	ld.global.v4.f32 	{%f5, %f6, %f7, %f8}, [%rd18];
	mul.f32 	%f9, %f1, %f5;
	mul.f32 	%f10, %f2, %f6;
	mul.f32 	%f11, %f3, %f7;
	mul.f32 	%f12, %f4, %f8;
	add.s64 	%rd19, %rd1, %rd16;
	st.global.v4.f32 	[%rd19], {%f9, %f10, %f11, %f12};
	bra.uni 	$L__BB4_10;

}
	// .globl	add
.visible .entry add(
	.param .u64 .ptr .align 1 add_param_0,
	.param .u64 .ptr .align 1 add_param_1,
	.param .u64 .ptr .align 1 add_param_2,
	.param .u64 add_param_3
)
{
	.reg .pred 	%p<8>;
	.reg .b32 	%r<24>;
	.reg .b32 	%f<28>;
	.reg .b64 	%rd<44>;

	ld.param.u64 	%rd13, [add_param_0];
	ld.param.u64 	%rd14, [add_param_1];
	ld.param.u64 	%rd15, [add_param_2];
	ld.param.u64 	%rd12, [add_param_3];
	cvta.to.global.u64 	%rd1, %rd15;
	cvta.to.global.u64 	%rd2, %rd14;
	cvta.to.global.u64 	%rd3, %rd13;
	mov.u32 	%r12, %tid.x;
	mov.u32 	%r13, %ctaid.x;
	mov.u32 	%r14, %ntid.x;
	mad.lo.s32 	%r1, %r13, %r14, %r12;
	shl.b32 	%r2, %r1, 2;
	cvt.u64.u32 	%rd4, %r2;
	setp.le.u64 	%p1, %rd12, %rd4;
	@%p1 bra 	$L__BB5_10;
	sub.s64 	%rd5, %rd12, %rd4;
	setp.gt.u64 	%p2, %rd5, 3;
	@%p2 bra 	$L__BB5_11;
	setp.eq.s64 	%p3, %rd5, 0;
	@%p3 bra 	$L__BB5_10;
	and.b64  	%rd43, %rd12, 3;
	sub.s64 	%rd20, %rd4, %rd12;
	setp.gt.u64 	%p4, %rd20, -4;
	mov.b32 	%r22, 0;
	@%p4 bra 	$L__BB5_7;
	add.s64 	%rd21, %rd4, %rd43;
	sub.s64 	%rd42, %rd21, %rd12;
	mov.b32 	%r21, 1;
	mov.u32 	%r20, %r2;
$L__BB5_5:
	mul.wide.u32 	%rd22, %r20, 4;
	add.s64 	%rd23, %rd3, %rd22;
	ld.global.f32 	%f13, [%rd23];
	add.s64 	%rd24, %rd2, %rd22;
	ld.global.f32 	%f14, [%rd24];
	add.f32 	%f15, %f13, %f14;
	add.s64 	%rd25, %rd1, %rd22;
	st.global.f32 	[%rd25], %f15;
	add.s32 	%r17, %r20, 1;
	mul.wide.u32 	%rd26, %r17, 4;
	add.s64 	%rd27, %rd3, %rd26;
	ld.global.f32 	%f16, [%rd27];
	add.s64 	%rd28, %rd2, %rd26;
	ld.global.f32 	%f17, [%rd28];
	add.f32 	%f18, %f16, %f17;
	add.s64 	%rd29, %rd1, %rd26;
	st.global.f32 	[%rd29], %f18;
	add.s32 	%r18, %r20, 2;
	mul.wide.u32 	%rd30, %r18, 4;
	add.s64 	%rd31, %rd3, %rd30;
	ld.global.f32 	%f19, [%rd31];
	add.s64 	%rd32, %rd2, %rd30;
	ld.global.f32 	%f20, [%rd32];
	add.f32 	%f21, %f19, %f20;
	add.s64 	%rd33, %rd1, %rd30;
	st.global.f32 	[%rd33], %f21;
	add.s32 	%r19, %r20, 3;
	mul.wide.u32 	%rd34, %r19, 4;
	add.s64 	%rd35, %rd3, %rd34;
	ld.global.f32 	%f22, [%rd35];
	add.s64 	%rd36, %rd2, %rd34;
	ld.global.f32 	%f23, [%rd36];
	add.f32 	%f24, %f22, %f23;
	add.s64 	%rd37, %rd1, %rd34;
	st.global.f32 	[%rd37], %f24;
	add.s32 	%r21, %r21, 4;
	add.s32 	%r20, %r20, 4;
	add.s64 	%rd42, %rd42, 4;
	setp.eq.s64 	%p5, %rd42, 0;
	@%p5 bra 	$L__BB5_6;
	bra.uni 	$L__BB5_5;
$L__BB5_6:
	add.s32 	%r22, %r21, -1;
$L__BB5_7:
	setp.eq.s64 	%p6, %rd43, 0;
	@%p6 bra 	$L__BB5_10;
	add.s32 	%r23, %r22, %r2;
$L__BB5_9:
	.pragma "nounroll";
	mul.wide.u32 	%rd38, %r23, 4;
	add.s64 	%rd39, %rd3, %rd38;
	ld.global.f32 	%f25, [%rd39];
	add.s64 	%rd40, %rd2, %rd38;
	ld.global.f32 	%f26, [%rd40];
	add.f32 	%f27, %f25, %f26;
	add.s64 	%rd41, %rd1, %rd38;
	st.global.f32 	[%rd41], %f27;
	add.s32 	%r23, %r23, 1;
	add.s64 	%rd43, %rd43, -1;
	setp.ne.s64 	%p7, %rd43, 0;
	@%p7 bra 	$L__BB5_9;
$L__BB5_10:
	ret;
$L__BB5_11:
	mul.wide.u32 	%rd16, %r1, 16;
	add.s64 	%rd17, %rd3, %rd16;
	ld.global.v4.f32 	{%f1, %f2, %f3, %f4}, [%rd17];
	add.s64 	%rd18, %rd2, %rd16;
	ld.global.v4.f32 	{%f5, %f6, %f7, %f8}, [%rd18];
	add.f32 	%f9, %f1, %f5;
	add.f32 	%f10, %f2, %f6;
	add.f32 	%f11, %f3, %f7;
	add.f32 	%f12, %f4, %f8;
	add.s64 	%rd19, %rd1, %rd16;
	st.global.v4.f32 	[%rd19], {%f9, %f10, %f11, %f12};
	bra.uni 	$L__BB5_10;

}
	// .globl	sigmoid_inplace
.visible .entry sigmoid_inplace(
	.param .u64 .ptr .align 1 sigmoid_inplace_param_0,
	.param .u64 sigmoid_inplace_param_1
)
{
	.reg .pred 	%p<8>;
	.reg .b32 	%r<42>;
	.reg .b32 	%f<115>;
	.reg .b64 	%rd<28>;

	ld.param.u64 	%rd11, [sigmoid_inplace_param_0];
	ld.param.u64 	%rd10, [sigmoid_inplace_param_1];
	cvta.to.global.u64 	%rd1, %rd11;
	mov.u32 	%r12, %tid.x;
	mov.u32 	%r13, %ctaid.x;
	mov.u32 	%r14, %ntid.x;
	mad.lo.s32 	%r1, %r13, %r14, %r12;
	shl.b32 	%r2, %r1, 2;
	cvt.u64.u32 	%rd2, %r2;
	setp.le.u64 	%p1, %rd10, %rd2;
	@%p1 bra 	$L__BB6_10;
	sub.s64 	%rd3, %rd10, %rd2;
	setp.gt.u64 	%p2, %rd3, 3;
	@%p2 bra 	$L__BB6_11;
	setp.eq.s64 	%p3, %rd3, 0;
	@%p3 bra 	$L__BB6_10;
	and.b64  	%rd27, %rd10, 3;
	sub.s64 	%rd14, %rd2, %rd10;
	setp.gt.u64 	%p4, %rd14, -4;
	mov.b32 	%r40, 0;
	@%p4 bra 	$L__BB6_7;
	add.s64 	%rd15, %rd2, %rd27;
	sub.s64 	%rd26, %rd15, %rd10;
	mov.b32 	%r39, 1;
	mov.u32 	%r38, %r2;
$L__BB6_5:
	mul.wide.u32 	%rd16, %r38, 4;
	add.s64 	%rd17, %rd1, %rd16;
	ld.global.f32 	%f51, [%rd17];
	fma.rn.f32 	%f52, %f51, 0fBBBB989D, 0f3F000000;
	cvt.sat.f32.f32 	%f53, %f52;
	mov.f32 	%f54, 0f4B400001;
	mov.f32 	%f55, 0f437C0000;
	fma.rm.f32 	%f56, %f53, %f55, %f54;
	add.f32 	%f57, %f56, 0fCB40007F;
	neg.f32 	%f58, %f57;
	fma.rn.f32 	%f59, %f51, 0fBFB8AA3B, %f58;
	fma.rn.f32 	%f60, %f51, 0fB2A57060, %f59;
	mov.b32 	%r25, %f56;
	shl.b32 	%r26, %r25, 23;
	mov.b32 	%f61, %r26;
	ex2.approx.ftz.f32 	%f62, %f60;
	fma.rn.f32 	%f63, %f62, %f61, 0f3F800000;
	rcp.rn.f32 	%f64, %f63;
	st.global.f32 	[%rd17], %f64;
	add.s32 	%r27, %r38, 1;
	mul.wide.u32 	%rd18, %r27, 4;
	add.s64 	%rd19, %rd1, %rd18;
	ld.global.f32 	%f65, [%rd19];
	fma.rn.f32 	%f66, %f65, 0fBBBB989D, 0f3F000000;
	cvt.sat.f32.f32 	%f67, %f66;
	fma.rm.f32 	%f68, %f67, %f55, %f54;
	add.f32 	%f69, %f68, 0fCB40007F;
	neg.f32 	%f70, %f69;
	fma.rn.f32 	%f71, %f65, 0fBFB8AA3B, %f70;
	fma.rn.f32 	%f72, %f65, 0fB2A57060, %f71;
	mov.b32 	%r28, %f68;
	shl.b32 	%r29, %r28, 23;
	mov.b32 	%f73, %r29;
	ex2.approx.ftz.f32 	%f74, %f72;
	fma.rn.f32 	%f75, %f74, %f73, 0f3F800000;
	rcp.rn.f32 	%f76, %f75;
	st.global.f32 	[%rd19], %f76;
	add.s32 	%r30, %r38, 2;
	mul.wide.u32 	%rd20, %r30, 4;
	add.s64 	%rd21, %rd1, %rd20;
	ld.global.f32 	%f77, [%rd21];
	fma.rn.f32 	%f78, %f77, 0fBBBB989D, 0f3F000000;
	cvt.sat.f32.f32 	%f79, %f78;
	fma.rm.f32 	%f80, %f79, %f55, %f54;
	add.f32 	%f81, %f80, 0fCB40007F;
	neg.f32 	%f82, %f81;
	fma.rn.f32 	%f83, %f77, 0fBFB8AA3B, %f82;
	fma.rn.f32 	%f84, %f77, 0fB2A57060, %f83;
	mov.b32 	%r31, %f80;
	shl.b32 	%r32, %r31, 23;
	mov.b32 	%f85, %r32;
	ex2.approx.ftz.f32 	%f86, %f84;
	fma.rn.f32 	%f87, %f86, %f85, 0f3F800000;
	rcp.rn.f32 	%f88, %f87;
	st.global.f32 	[%rd21], %f88;
	add.s32 	%r33, %r38, 3;
	mul.wide.u32 	%rd22, %r33, 4;
	add.s64 	%rd23, %rd1, %rd22;
	ld.global.f32 	%f89, [%rd23];
	fma.rn.f32 	%f90, %f89, 0fBBBB989D, 0f3F000000;
	cvt.sat.f32.f32 	%f91, %f90;
	fma.rm.f32 	%f92, %f91, %f55, %f54;
	add.f32 	%f93, %f92, 0fCB40007F;
	neg.f32 	%f94, %f93;
	fma.rn.f32 	%f95, %f89, 0fBFB8AA3B, %f94;
	fma.rn.f32 	%f96, %f89, 0fB2A57060, %f95;
	mov.b32 	%r34, %f92;
	shl.b32 	%r35, %r34, 23;
	mov.b32 	%f97, %r35;
	ex2.approx.ftz.f32 	%f98, %f96;
	fma.rn.f32 	%f99, %f98, %f97, 0f3F800000;
	rcp.rn.f32 	%f100, %f99;
	st.global.f32 	[%rd23], %f100;
	add.s32 	%r39, %r39, 4;
	add.s32 	%r38, %r38, 4;
	add.s64 	%rd26, %rd26, 4;
	setp.eq.s64 	%p5, %rd26, 0;
	@%p5 bra 	$L__BB6_6;
	bra.uni 	$L__BB6_5;
$L__BB6_6:
	add.s32 	%r40, %r39, -1;
$L__BB6_7:
	setp.eq.s64 	%p6, %rd27, 0;
	@%p6 bra 	$L__BB6_10;
	add.s32 	%r41, %r40, %r2;
$L__BB6_9:
	.pragma "nounroll";
	mul.wide.u32 	%rd24, %r41, 4;
	add.s64 	%rd25, %rd1, %rd24;
	ld.global.f32 	%f101, [%rd25];
	fma.rn.f32 	%f102, %f101, 0fBBBB989D, 0f3F000000;
	cvt.sat.f32.f32 	%f103, %f102;
	mov.f32 	%f104, 0f4B400001;
	mov.f32 	%f105, 0f437C0000;
	fma.rm.f32 	%f106, %f103, %f105, %f104;
	add.f32 	%f107, %f106, 0fCB40007F;
	neg.f32 	%f108, %f107;
	fma.rn.f32 	%f109, %f101, 0fBFB8AA3B, %f108;
	fma.rn.f32 	%f110, %f101, 0fB2A57060, %f109;
	mov.b32 	%r36, %f106;
	shl.b32 	%r37, %r36, 23;
	mov.b32 	%f111, %r37;
	ex2.approx.ftz.f32 	%f112, %f110;
	fma.rn.f32 	%f113, %f112, %f111, 0f3F800000;
	rcp.rn.f32 	%f114, %f113;
	st.global.f32 	[%rd25], %f114;
	add.s32 	%r41, %r41, 1;
	add.s64 	%rd27, %rd27, -1;
	setp.ne.s64 	%p7, %rd27, 0;
	@%p7 bra 	$L__BB6_9;
$L__BB6_10:
	ret;
$L__BB6_11:
	mul.wide.u32 	%rd12, %r1, 16;
	add.s64 	%rd13, %rd1, %rd12;
	ld.global.v4.f32 	{%f1, %f2, %f3, %f4}, [%rd13];
	fma.rn.f32 	%f5, %f1, 0fBBBB989D, 0f3F000000;
	cvt.sat.f32.f32 	%f6, %f5;
	mov.f32 	%f7, 0f4B400001;
	mov.f32 	%f8, 0f437C0000;
	fma.rm.f32 	%f9, %f6, %f8, %f7;
	add.f32 	%f10, %f9, 0fCB40007F;
	neg.f32 	%f11, %f10;
	fma.rn.f32 	%f12, %f1, 0fBFB8AA3B, %f11;
	fma.rn.f32 	%f13, %f1, 0fB2A57060, %f12;
	mov.b32 	%r15, %f9;
	shl.b32 	%r16, %r15, 23;
	mov.b32 	%f14, %r16;
	ex2.approx.ftz.f32 	%f15, %f13;
	fma.rn.f32 	%f16, %f15, %f14, 0f3F800000;
	rcp.rn.f32 	%f17, %f16;
	fma.rn.f32 	%f18, %f2, 0fBBBB989D, 0f3F000000;
	cvt.sat.f32.f32 	%f19, %f18;
	fma.rm.f32 	%f20, %f19, %f8, %f7;
	add.f32 	%f21, %f20, 0fCB40007F;
	neg.f32 	%f22, %f21;
	fma.rn.f32 	%f23, %f2, 0fBFB8AA3B, %f22;
	fma.rn.f32 	%f24, %f2, 0fB2A57060, %f23;
	mov.b32 	%r17, %f20;
	shl.b32 	%r18, %r17, 23;
	mov.b32 	%f25, %r18;
	ex2.approx.ftz.f32 	%f26, %f24;
	fma.rn.f32 	%f27, %f26, %f25, 0f3F800000;
	rcp.rn.f32 	%f28, %f27;
	fma.rn.f32 	%f29, %f3, 0fBBBB989D, 0f3F000000;
	cvt.sat.f32.f32 	%f30, %f29;
	fma.rm.f32 	%f31, %f30, %f8, %f7;
	add.f32 	%f32, %f31, 0fCB40007F;
	neg.f32 	%f33, %f32;
	fma.rn.f32 	%f34, %f3, 0fBFB8AA3B, %f33;
	fma.rn.f32 	%f35, %f3, 0fB2A57060, %f34;
	mov.b32 	%r19, %f31;
	shl.b32 	%r20, %r19, 23;
	mov.b32 	%f36, %r20;
	ex2.approx.ftz.f32 	%f37, %f35;
	fma.rn.f32 	%f38, %f37, %f36, 0f3F800000;
	rcp.rn.f32 	%f39, %f38;
	fma.rn.f32 	%f40, %f4, 0fBBBB989D, 0f3F000000;
	cvt.sat.f32.f32 	%f41, %f40;
	fma.rm.f32 	%f42, %f41, %f8, %f7;
	add.f32 	%f43, %f42, 0fCB40007F;
	neg.f32 	%f44, %f43;
	fma.rn.f32 	%f45, %f4, 0fBFB8AA3B, %f44;
	fma.rn.f32 	%f46, %f4, 0fB2A57060, %f45;
	mov.b32 	%r21, %f42;
	shl.b32 	%r22, %r21, 23;
	mov.b32 	%f47, %r22;
	ex2.approx.ftz.f32 	%f48, %f46;
	fma.rn.f32 	%f49, %f48, %f47, 0f3F800000;
	rcp.rn.f32 	%f50, %f49;
	st.global.v4.f32 	[%rd13], {%f17, %f28, %f39, %f50};
	bra.uni 	$L__BB6_10;

}
	// .globl	sigmoid_prime_inplace
.visible .entry sigmoid_prime_inplace(
	.param .u64 .ptr .align 1 sigmoid_prime_inplace_param_0,
	.param .u64 sigmoid_prime_inplace_param_1
)
{
	.reg .pred 	%p<8>;
	.reg .b32 	%r<42>;
	.reg .b32 	%f<136>;
	.reg .b64 	%rd<28>;

	ld.param.u64 	%rd11, [sigmoid_prime_inplace_param_0];
	ld.param.u64 	%rd10, [sigmoid_prime_inplace_param_1];
	cvta.to.global.u64 	%rd1, %rd11;
	mov.u32 	%r12, %tid.x;
	mov.u32 	%r13, %ctaid.x;
	mov.u32 	%r14, %ntid.x;
	mad.lo.s32 	%r1, %r13, %r14, %r12;
	shl.b32 	%r2, %r1, 2;
	cvt.u64.u32 	%rd2, %r2;
	setp.le.u64 	%p1, %rd10, %rd2;
	@%p1 bra 	$L__BB7_10;
	sub.s64 	%rd3, %rd10, %rd2;
	setp.gt.u64 	%p2, %rd3, 3;
	@%p2 bra 	$L__BB7_11;
	setp.eq.s64 	%p3, %rd3, 0;
	@%p3 bra 	$L__BB7_10;
	and.b64  	%rd27, %rd10, 3;
	sub.s64 	%rd14, %rd2, %rd10;
	setp.gt.u64 	%p4, %rd14, -4;
	mov.b32 	%r40, 0;
	@%p4 bra 	$L__BB7_7;
	add.s64 	%rd15, %rd2, %rd27;
	sub.s64 	%rd26, %rd15, %rd10;
	mov.b32 	%r39, 1;
	mov.u32 	%r38, %r2;
$L__BB7_5:
	mul.wide.u32 	%rd16, %r38, 4;
	add.s64 	%rd17, %rd1, %rd16;
	ld.global.f32 	%f60, [%rd17];
	fma.rn.f32 	%f61, %f60, 0fBBBB989D, 0f3F000000;
	cvt.sat.f32.f32 	%f62, %f61;
	mov.f32 	%f63, 0f4B400001;
	mov.f32 	%f64, 0f437C0000;
	fma.rm.f32 	%f65, %f62, %f64, %f63;
	add.f32 	%f66, %f65, 0fCB40007F;
	neg.f32 	%f67, %f66;
	fma.rn.f32 	%f68, %f60, 0fBFB8AA3B, %f67;
	fma.rn.f32 	%f69, %f60, 0fB2A57060, %f68;
	mov.b32 	%r25, %f65;
	shl.b32 	%r26, %r25, 23;
	mov.b32 	%f70, %r26;
	ex2.approx.ftz.f32 	%f71, %f69;
	fma.rn.f32 	%f72, %f71, %f70, 0f3F800000;
	rcp.rn.f32 	%f73, %f72;
	mov.f32 	%f74, 0f3F800000;
	sub.f32 	%f75, %f74, %f73;
	mul.f32 	%f76, %f73, %f75;
	st.global.f32 	[%rd17], %f76;
	add.s32 	%r27, %r38, 1;
	mul.wide.u32 	%rd18, %r27, 4;
	add.s64 	%rd19, %rd1, %rd18;
	ld.global.f32 	%f77, [%rd19];
	fma.rn.f32 	%f78, %f77, 0fBBBB989D, 0f3F000000;
	cvt.sat.f32.f32 	%f79, %f78;
	fma.rm.f32 	%f80, %f79, %f64, %f63;
	add.f32 	%f81, %f80, 0fCB40007F;
	neg.f32 	%f82, %f81;
	fma.rn.f32 	%f83, %f77, 0fBFB8AA3B, %f82;
	fma.rn.f32 	%f84, %f77, 0fB2A57060, %f83;
	mov.b32 	%r28, %f80;
	shl.b32 	%r29, %r28, 23;
	mov.b32 	%f85, %r29;
	ex2.approx.ftz.f32 	%f86, %f84;
	fma.rn.f32 	%f87, %f86, %f85, 0f3F800000;
	rcp.rn.f32 	%f88, %f87;
	sub.f32 	%f89, %f74, %f88;
	mul.f32 	%f90, %f88, %f89;
	st.global.f32 	[%rd19], %f90;
	add.s32 	%r30, %r38, 2;
	mul.wide.u32 	%rd20, %r30, 4;
	add.s64 	%rd21, %rd1, %rd20;
	ld.global.f32 	%f91, [%rd21];
	fma.rn.f32 	%f92, %f91, 0fBBBB989D, 0f3F000000;
	cvt.sat.f32.f32 	%f93, %f92;
	fma.rm.f32 	%f94, %f93, %f64, %f63;
	add.f32 	%f95, %f94, 0fCB40007F;
	neg.f32 	%f96, %f95;
	fma.rn.f32 	%f97, %f91, 0fBFB8AA3B, %f96;
	fma.rn.f32 	%f98, %f91, 0fB2A57060, %f97;
	mov.b32 	%r31, %f94;
	shl.b32 	%r32, %r31, 23;
	mov.b32 	%f99, %r32;
	ex2.approx.ftz.f32 	%f100, %f98;
	fma.rn.f32 	%f101, %f100, %f99, 0f3F800000;
	rcp.rn.f32 	%f102, %f101;
	sub.f32 	%f103, %f74, %f102;
	mul.f32 	%f104, %f102, %f103;
	st.global.f32 	[%rd21], %f104;
	add.s32 	%r33, %r38, 3;
	mul.wide.u32 	%rd22, %r33, 4;
	add.s64 	%rd23, %rd1, %rd22;
	ld.global.f32 	%f105, [%rd23];
	fma.rn.f32 	%f106, %f105, 0fBBBB989D, 0f3F000000;
	cvt.sat.f32.f32 	%f107, %f106;
	fma.rm.f32 	%f108, %f107, %f64, %f63;
	add.f32 	%f109, %f108, 0fCB40007F;
	neg.f32 	%f110, %f109;
	fma.rn.f32 	%f111, %f105, 0fBFB8AA3B, %f110;
	fma.rn.f32 	%f112, %f105, 0fB2A57060, %f111;
	mov.b32 	%r34, %f108;
	shl.b32 	%r35, %r34, 23;
	mov.b32 	%f113, %r35;
	ex2.approx.ftz.f32 	%f114, %f112;
	fma.rn.f32 	%f115, %f114, %f113, 0f3F800000;
	rcp.rn.f32 	%f116, %f115;
	sub.f32 	%f117, %f74, %f116;
	mul.f32 	%f118, %f116, %f117;
	st.global.f32 	[%rd23], %f118;
	add.s32 	%r39, %r39, 4;
	add.s32 	%r38, %r38, 4;
	add.s64 	%rd26, %rd26, 4;
	setp.eq.s64 	%p5, %rd26, 0;
	@%p5 bra 	$L__BB7_6;
	bra.uni 	$L__BB7_5;
$L__BB7_6:
	add.s32 	%r40, %r39, -1;
$L__BB7_7:
	setp.eq.s64 	%p6, %rd27, 0;
	@%p6 bra 	$L__BB7_10;
	add.s32 	%r41, %r40, %r2;
$L__BB7_9:
	.pragma "nounroll";
	mul.wide.u32 	%rd24, %r41, 4;
	add.s64 	%rd25, %rd1, %rd24;
	ld.global.f32 	%f119, [%rd25];
	fma.rn.f32 	%f120, %f119, 0fBBBB989D, 0f3F000000;
	cvt.sat.f32.f32 	%f121, %f120;
	mov.f32 	%f122, 0f4B400001;
	mov.f32 	%f123, 0f437C0000;
	fma.rm.f32 	%f124, %f121, %f123, %f122;
	add.f32 	%f125, %f124, 0fCB40007F;
	neg.f32 	%f126, %f125;
	fma.rn.f32 	%f127, %f119, 0fBFB8AA3B, %f126;
	fma.rn.f32 	%f128, %f119, 0fB2A57060, %f127;
	mov.b32 	%r36, %f124;
	shl.b32 	%r37, %r36, 23;
	mov.b32 	%f129, %r37;
	ex2.approx.ftz.f32 	%f130, %f128;
	fma.rn.f32 	%f131, %f130, %f129, 0f3F800000;
	rcp.rn.f32 	%f132, %f131;
	mov.f32 	%f133, 0f3F800000;
	sub.f32 	%f134, %f133, %f132;
	mul.f32 	%f135, %f132, %f134;
	st.global.f32 	[%rd25], %f135;
	add.s32 	%r41, %r41, 1;
	add.s64 	%rd27, %rd27, -1;
	setp.ne.s64 	%p7, %rd27, 0;
	@%p7 bra 	$L__BB7_9;
$L__BB7_10:
	ret;
$L__BB7_11:
	mul.wide.u32 	%rd12, %r1, 16;
	add.s64 	%rd13, %rd1, %rd12;
	ld.global.v4.f32 	{%f1, %f2, %f3, %f4}, [%rd13];
	fma.rn.f32 	%f5, %f1, 0fBBBB989D, 0f3F000000;
	cvt.sat.f32.f32 	%f6, %f5;
	mov.f32 	%f7, 0f4B400001;
	mov.f32 	%f8, 0f437C0000;
	fma.rm.f32 	%f9, %f6, %f8, %f7;
	add.f32 	%f10, %f9, 0fCB40007F;
	neg.f32 	%f11, %f10;
	fma.rn.f32 	%f12, %f1, 0fBFB8AA3B, %f11;
	fma.rn.f32 	%f13, %f1, 0fB2A57060, %f12;
	mov.b32 	%r15, %f9;
	shl.b32 	%r16, %r15, 23;
	mov.b32 	%f14, %r16;
	ex2.approx.ftz.f32 	%f15, %f13;
	fma.rn.f32 	%f16, %f15, %f14, 0f3F800000;
	rcp.rn.f32 	%f17, %f16;
	mov.f32 	%f18, 0f3F800000;
	sub.f32 	%f19, %f18, %f17;
	mul.f32 	%f20, %f17, %f19;
	fma.rn.f32 	%f21, %f2, 0fBBBB989D, 0f3F000000;
	cvt.sat.f32.f32 	%f22, %f21;
	fma.rm.f32 	%f23, %f22, %f8, %f7;
	add.f32 	%f24, %f23, 0fCB40007F;
	neg.f32 	%f25, %f24;
	fma.rn.f32 	%f26, %f2, 0fBFB8AA3B, %f25;
	fma.rn.f32 	%f27, %f2, 0fB2A57060, %f26;
	mov.b32 	%r17, %f23;
	shl.b32 	%r18, %r17, 23;
	mov.b32 	%f28, %r18;
	ex2.approx.ftz.f32 	%f29, %f27;
	fma.rn.f32 	%f30, %f29, %f28, 0f3F800000;
	rcp.rn.f32 	%f31, %f30;
	sub.f32 	%f32, %f18, %f31;
	mul.f32 	%f33, %f31, %f32;
	fma.rn.f32 	%f34, %f3, 0fBBBB989D, 0f3F000000;
	cvt.sat.f32.f32 	%f35, %f34;
	fma.rm.f32 	%f36, %f35, %f8, %f7;
	add.f32 	%f37, %f36, 0fCB40007F;
	neg.f32 	%f38, %f37;
	fma.rn.f32 	%f39, %f3, 0fBFB8AA3B, %f38;
	fma.rn.f32 	%f40, %f3, 0fB2A57060, %f39;
	mov.b32 	%r19, %f36;
	shl.b32 	%r20, %r19, 23;
	mov.b32 	%f41, %r20;
	ex2.approx.ftz.f32 	%f42, %f40;
	fma.rn.f32 	%f43, %f42, %f41, 0f3F800000;
	rcp.rn.f32 	%f44, %f43;
	sub.f32 	%f45, %f18, %f44;
	mul.f32 	%f46, %f44, %f45;
	fma.rn.f32 	%f47, %f4, 0fBBBB989D, 0f3F000000;
	cvt.sat.f32.f32 	%f48, %f47;
	fma.rm.f32 	%f49, %f48, %f8, %f7;
	add.f32 	%f50, %f49, 0fCB40007F;
	neg.f32 	%f51, %f50;
	fma.rn.f32 	%f52, %f4, 0fBFB8AA3B, %f51;
	fma.rn.f32 	%f53, %f4, 0fB2A57060, %f52;
	mov.b32 	%r21, %f49;
	shl.b32 	%r22, %r21, 23;
	mov.b32 	%f54, %r22;
	ex2.approx.ftz.f32 	%f55, %f53;
	fma.rn.f32 	%f56, %f55, %f54, 0f3F800000;
	rcp.rn.f32 	%f57, %f56;
	sub.f32 	%f58, %f18, %f57;
	mul.f32 	%f59, %f57, %f58;
	st.global.v4.f32 	[%rd13], {%f20, %f33, %f46, %f59};
	bra.uni 	$L__BB7_10;

}
	// .globl	squared_diff_inplace
.visible .entry squared_diff_inplace(
	.param .u64 .ptr .align 1 squared_diff_inplace_param_0,
	.param .u64 .ptr .align 1 squared_diff_inplace_param_1,
	.param .u64 squared_diff_inplace_param_2
)
{
	.reg .pred 	%p<70>;
	.reg .b32 	%r<96>;
	.reg .b32 	%f<463>;
	.reg .b64 	%rd<27>;

	ld.param.u64 	%rd14, [squared_diff_inplace_param_0];
	ld.param.u64 	%rd15, [squared_diff_inplace_param_1];
	ld.param.u64 	%rd13, [squared_diff_inplace_param_2];
	cvta.to.global.u64 	%rd1, %rd15;
	cvta.to.global.u64 	%rd2, %rd14;
	mov.u32 	%r9, %tid.x;
	mov.u32 	%r10, %ctaid.x;
	mov.u32 	%r11, %ntid.x;
	mad.lo.s32 	%r1, %r10, %r11, %r9;
	shl.b32 	%r2, %r1, 2;
	cvt.u64.u32 	%rd3, %r2;
	setp.le.u64 	%p1, %rd13, %rd3;
	@%p1 bra 	$L__BB8_45;
	sub.s64 	%rd4, %rd13, %rd3;
	setp.gt.u64 	%p2, %rd4, 3;
	@%p2 bra 	$L__BB8_22;
	setp.eq.s64 	%p39, %rd4, 0;
	@%p39 bra 	$L__BB8_45;
	add.s64 	%rd18, %rd3, 1;
	and.b64  	%rd5, %rd13, 1;
	setp.eq.s64 	%p40, %rd13, %rd18;
	mov.b32 	%r95, 0;
	@%p40 bra 	$L__BB8_17;
	add.s64 	%rd19, %rd3, %rd5;
	sub.s64 	%rd26, %rd19, %rd13;
	mov.b32 	%r94, 1;
	mov.u32 	%r93, %r2;
$L__BB8_5:
	mul.wide.u32 	%rd20, %r93, 4;
	add.s64 	%rd21, %rd2, %rd20;
	ld.global.f32 	%f280, [%rd21];
	add.s64 	%rd8, %rd1, %rd20;
	ld.global.f32 	%f281, [%rd8];
	sub.f32 	%f1, %f280, %f281;
	abs.f32 	%f2, %f1;
	setp.eq.f32 	%p41, %f1, 0f3F800000;
	mov.f32 	%f456, 0f3F800000;
	@%p41 bra 	$L__BB8_10;
	setp.num.f32 	%p42, %f2, %f2;
	@%p42 bra 	$L__BB8_8;
	mov.f32 	%f337, 0f40000000;
	add.rn.f32 	%f456, %f1, %f337;
	bra.uni 	$L__BB8_10;
$L__BB8_8:
	setp.lt.f32 	%p43, %f2, 0f00800000;
	mul.f32 	%f282, %f2, 0f4B800000;
	selp.f32 	%f283, %f282, %f2, %p43;
	mov.b32 	%r58, %f283;
	add.s32 	%r59, %r58, -1060439283;
	and.b32  	%r60, %r59, -8388608;
	sub.s32 	%r61, %r58, %r60;
	mov.b32 	%f284, %r61;
	cvt.rn.f32.s32 	%f285, %r60;
	selp.f32 	%f286, 0fC1C00000, 0f00000000, %p43;
	fma.rn.f32 	%f287, %f285, 0f34000000, %f286;
	add.f32 	%f288, %f284, 0fBF800000;
	add.f32 	%f289, %f284, 0f3F800000;
	rcp.approx.ftz.f32 	%f290, %f289;
	add.f32 	%f291, %f288, %f288;
	mul.f32 	%f292, %f291, %f290;
	mul.f32 	%f293, %f292, %f292;
	neg.f32 	%f294, %f292;
	sub.f32 	%f295, %f288, %f292;
	add.f32 	%f296, %f295, %f295;
	fma.rn.f32 	%f297, %f294, %f288, %f296;
	mul.rn.f32 	%f298, %f290, %f297;
	fma.rn.f32 	%f299, %f293, 0f3A2C32E4, 0f3B52E7DB;
	fma.rn.f32 	%f300, %f299, %f293, 0f3C93BB73;
	fma.rn.f32 	%f301, %f300, %f293, 0f3DF6384F;
	mul.rn.f32 	%f302, %f301, %f293;
	fma.rn.f32 	%f303, %f292, 0f3FB8AA3B, %f287;
	mul.f32 	%f304, %f302, 0f40400000;
	sub.f32 	%f305, %f287, %f303;
	fma.rn.f32 	%f306, %f292, 0f3FB8AA3B, %f305;
	fma.rn.f32 	%f307, %f298, 0f3FB8AA3B, %f306;
	fma.rn.f32 	%f308, %f292, 0f32A55E34, %f307;
	fma.rn.f32 	%f309, %f304, %f298, %f308;
	fma.rn.f32 	%f310, %f302, %f292, %f309;
	add.rn.f32 	%f311, %f303, %f310;
	mov.f32 	%f312, 0f40000000;
	mul.rn.f32 	%f313, %f311, %f312;
	cvt.rni.f32.f32 	%f314, %f313;
	sub.f32 	%f315, %f313, %f314;
	neg.f32 	%f316, %f313;
	fma.rn.f32 	%f317, %f311, 0f40000000, %f316;
	neg.f32 	%f318, %f303;
	add.rn.f32 	%f319, %f311, %f318;
	neg.f32 	%f320, %f319;
	add.rn.f32 	%f321, %f310, %f320;
	fma.rn.f32 	%f322, %f321, 0f40000000, %f317;
	add.f32 	%f323, %f315, %f322;
	setp.gt.f32 	%p44, %f314, 0f00000000;
	selp.b32 	%r62, 0, -2097152000, %p44;
	setp.neu.f32 	%p45, %f1, 0f00000000;
	setp.neu.f32 	%p46, %f2, 0f7F800000;
	setp.lt.f32 	%p47, %f313, 0f00000000;
	selp.f32 	%f324, 0f00000000, 0f7F800000, %p47;
	abs.f32 	%f325, %f313;
	setp.gt.f32 	%p48, %f325, 0f43180000;
	cvt.rzi.s32.f32 	%r63, %f314;
	shl.b32 	%r64, %r63, 23;
	sub.s32 	%r65, %r64, %r62;
	mov.b32 	%f326, %r65;
	add.s32 	%r66, %r62, 2130706432;
	mov.b32 	%f327, %r66;
	fma.rn.f32 	%f328, %f323, 0f391FCB8E, 0f3AAF85ED;
	fma.rn.f32 	%f329, %f328, %f323, 0f3C1D9856;
	fma.rn.f32 	%f330, %f329, %f323, 0f3D6357BB;
	fma.rn.f32 	%f331, %f330, %f323, 0f3E75FDEC;
	fma.rn.f32 	%f332, %f331, %f323, 0f3F317218;
	fma.rn.f32 	%f333, %f332, %f323, 0f3F800000;
	mul.f32 	%f334, %f333, %f327;
	mul.f32 	%f335, %f334, %f326;
	selp.f32 	%f456, %f324, %f335, %p48;
	and.pred  	%p49, %p45, %p46;
	@%p49 bra 	$L__BB8_10;
	add.f32 	%f336, %f1, %f1;
	mov.b32 	%r67, %f336;
	and.b32  	%r68, %r67, 2147483647;
	mov.b32 	%f456, %r68;
$L__BB8_10:
	st.global.f32 	[%rd8], %f456;
	add.s32 	%r69, %r93, 1;
	mul.wide.u32 	%rd22, %r69, 4;
	add.s64 	%rd23, %rd2, %rd22;
	ld.global.f32 	%f339, [%rd23];
	add.s64 	%rd9, %rd1, %rd22;
	ld.global.f32 	%f340, [%rd9];
	sub.f32 	%f7, %f339, %f340;
	abs.f32 	%f8, %f7;
	setp.eq.f32 	%p50, %f7, 0f3F800000;
	mov.f32 	%f457, 0f3F800000;
	@%p50 bra 	$L__BB8_15;
	setp.nan.f32 	%p51, %f8, %f8;
	@%p51 bra 	$L__BB8_14;
	setp.lt.f32 	%p52, %f8, 0f00800000;
	mul.f32 	%f341, %f8, 0f4B800000;
	selp.f32 	%f342, %f341, %f8, %p52;
	mov.b32 	%r70, %f342;
	add.s32 	%r71, %r70, -1060439283;
	and.b32  	%r72, %r71, -8388608;
	sub.s32 	%r73, %r70, %r72;
	mov.b32 	%f343, %r73;
	cvt.rn.f32.s32 	%f344, %r72;
	selp.f32 	%f345, 0fC1C00000, 0f00000000, %p52;
	fma.rn.f32 	%f346, %f344, 0f34000000, %f345;
	add.f32 	%f347, %f343, 0fBF800000;
	add.f32 	%f348, %f343, 0f3F800000;
	rcp.approx.ftz.f32 	%f349, %f348;
	add.f32 	%f350, %f347, %f347;
	mul.f32 	%f351, %f350, %f349;
	mul.f32 	%f352, %f351, %f351;
	neg.f32 	%f353, %f351;
	sub.f32 	%f354, %f347, %f351;
	add.f32 	%f355, %f354, %f354;
	fma.rn.f32 	%f356, %f353, %f347, %f355;
	mul.rn.f32 	%f357, %f349, %f356;
	fma.rn.f32 	%f358, %f352, 0f3A2C32E4, 0f3B52E7DB;
	fma.rn.f32 	%f359, %f358, %f352, 0f3C93BB73;
	fma.rn.f32 	%f360, %f359, %f352, 0f3DF6384F;
	mul.rn.f32 	%f361, %f360, %f352;
	fma.rn.f32 	%f362, %f351, 0f3FB8AA3B, %f346;
	mul.f32 	%f363, %f361, 0f40400000;
	sub.f32 	%f364, %f346, %f362;
	fma.rn.f32 	%f365, %f351, 0f3FB8AA3B, %f364;
	fma.rn.f32 	%f366, %f357, 0f3FB8AA3B, %f365;
	fma.rn.f32 	%f367, %f351, 0f32A55E34, %f366;
	fma.rn.f32 	%f368, %f363, %f357, %f367;
	fma.rn.f32 	%f369, %f361, %f351, %f368;
	add.rn.f32 	%f370, %f362, %f369;
	mov.f32 	%f371, 0f40000000;
	mul.rn.f32 	%f372, %f370, %f371;
	cvt.rni.f32.f32 	%f373, %f372;
	sub.f32 	%f374, %f372, %f373;
	neg.f32 	%f375, %f372;
	fma.rn.f32 	%f376, %f370, 0f40000000, %f375;
	neg.f32 	%f377, %f362;
	add.rn.f32 	%f378, %f370, %f377;
	neg.f32 	%f379, %f378;
	add.rn.f32 	%f380, %f369, %f379;
	fma.rn.f32 	%f381, %f380, 0f40000000, %f376;
	add.f32 	%f382, %f374, %f381;
	setp.gt.f32 	%p53, %f373, 0f00000000;
	selp.b32 	%r74, 0, -2097152000, %p53;
	setp.neu.f32 	%p54, %f7, 0f00000000;
	setp.neu.f32 	%p55, %f8, 0f7F800000;
	setp.lt.f32 	%p56, %f372, 0f00000000;
	selp.f32 	%f383, 0f00000000, 0f7F800000, %p56;
	abs.f32 	%f384, %f372;
	setp.gt.f32 	%p57, %f384, 0f43180000;
	cvt.rzi.s32.f32 	%r75, %f373;
	shl.b32 	%r76, %r75, 23;
	sub.s32 	%r77, %r76, %r74;
	mov.b32 	%f385, %r77;
	add.s32 	%r78, %r74, 2130706432;
	mov.b32 	%f386, %r78;
	fma.rn.f32 	%f387, %f382, 0f391FCB8E, 0f3AAF85ED;
	fma.rn.f32 	%f388, %f387, %f382, 0f3C1D9856;
	fma.rn.f32 	%f389, %f388, %f382, 0f3D6357BB;
	fma.rn.f32 	%f390, %f389, %f382, 0f3E75FDEC;
	fma.rn.f32 	%f391, %f390, %f382, 0f3F317218;
	fma.rn.f32 	%f392, %f391, %f382, 0f3F800000;
	mul.f32 	%f393, %f392, %f386;
	mul.f32 	%f394, %f393, %f385;
	selp.f32 	%f457, %f383, %f394, %p57;
	and.pred  	%p58, %p54, %p55;
	@%p58 bra 	$L__BB8_15;
	add.f32 	%f395, %f7, %f7;
	mov.b32 	%r79, %f395;
	and.b32  	%r80, %r79, 2147483647;
	mov.b32 	%f457, %r80;
	bra.uni 	$L__BB8_15;
$L__BB8_14:
	mov.f32 	%f396, 0f40000000;
	add.rn.f32 	%f457, %f7, %f396;
$L__BB8_15:
	st.global.f32 	[%rd9], %f457;
	add.s32 	%r94, %r94, 2;
	add.s32 	%r93, %r93, 2;
	add.s64 	%rd26, %rd26, 2;
	setp.eq.s64 	%p59, %rd26, 0;
	@%p59 bra 	$L__BB8_16;
	bra.uni 	$L__BB8_5;
$L__BB8_16:
	add.s32 	%r95, %r94, -1;
$L__BB8_17:
	setp.eq.s64 	%p60, %rd5, 0;
	@%p60 bra 	$L__BB8_45;
	add.s32 	%r81, %r2, %r95;
	mul.wide.u32 	%rd24, %r81, 4;
	add.s64 	%rd25, %rd2, %rd24;
	ld.global.f32 	%f398, [%rd25];
	add.s64 	%rd12, %rd1, %rd24;
	ld.global.f32 	%f399, [%rd12];
	sub.f32 	%f43, %f398, %f399;
	abs.f32 	%f44, %f43;
	setp.eq.f32 	%p61, %f43, 0f3F800000;
	mov.f32 	%f462, 0f3F800000;
	@%p61 bra 	$L__BB8_44;
	setp.nan.f32 	%p62, %f44, %f44;
	@%p62 bra 	$L__BB8_43;
	setp.lt.f32 	%p63, %f44, 0f00800000;
	mul.f32 	%f400, %f44, 0f4B800000;
	selp.f32 	%f401, %f400, %f44, %p63;
	mov.b32 	%r82, %f401;
	add.s32 	%r83, %r82, -1060439283;
	and.b32  	%r84, %r83, -8388608;
	sub.s32 	%r85, %r82, %r84;
	mov.b32 	%f402, %r85;
	cvt.rn.f32.s32 	%f403, %r84;
	selp.f32 	%f404, 0fC1C00000, 0f00000000, %p63;
	fma.rn.f32 	%f405, %f403, 0f34000000, %f404;
	add.f32 	%f406, %f402, 0fBF800000;
	add.f32 	%f407, %f402, 0f3F800000;
	rcp.approx.ftz.f32 	%f408, %f407;
	add.f32 	%f409, %f406, %f406;
	mul.f32 	%f410, %f409, %f408;
	mul.f32 	%f411, %f410, %f410;
	neg.f32 	%f412, %f410;
	sub.f32 	%f413, %f406, %f410;
	add.f32 	%f414, %f413, %f413;
	fma.rn.f32 	%f415, %f412, %f406, %f414;
	mul.rn.f32 	%f416, %f408, %f415;
	fma.rn.f32 	%f417, %f411, 0f3A2C32E4, 0f3B52E7DB;
	fma.rn.f32 	%f418, %f417, %f411, 0f3C93BB73;
	fma.rn.f32 	%f419, %f418, %f411, 0f3DF6384F;
	mul.rn.f32 	%f420, %f419, %f411;
	fma.rn.f32 	%f421, %f410, 0f3FB8AA3B, %f405;
	mul.f32 	%f422, %f420, 0f40400000;
	sub.f32 	%f423, %f405, %f421;
	fma.rn.f32 	%f424, %f410, 0f3FB8AA3B, %f423;
	fma.rn.f32 	%f425, %f416, 0f3FB8AA3B, %f424;
	fma.rn.f32 	%f426, %f410, 0f32A55E34, %f425;
	fma.rn.f32 	%f427, %f422, %f416, %f426;
	fma.rn.f32 	%f428, %f420, %f410, %f427;
	add.rn.f32 	%f429, %f421, %f428;
	mov.f32 	%f430, 0f40000000;
	mul.rn.f32 	%f431, %f429, %f430;
	cvt.rni.f32.f32 	%f432, %f431;
	sub.f32 	%f433, %f431, %f432;
	neg.f32 	%f434, %f431;
	fma.rn.f32 	%f435, %f429, 0f40000000, %f434;
	neg.f32 	%f436, %f421;
	add.rn.f32 	%f437, %f429, %f436;
	neg.f32 	%f438, %f437;
	add.rn.f32 	%f439, %f428, %f438;
	fma.rn.f32 	%f440, %f439, 0f40000000, %f435;
	add.f32 	%f441, %f433, %f440;
	setp.gt.f32 	%p64, %f432, 0f00000000;
	selp.b32 	%r86, 0, -2097152000, %p64;
	setp.neu.f32 	%p65, %f43, 0f00000000;
	setp.neu.f32 	%p66, %f44, 0f7F800000;
	setp.lt.f32 	%p67, %f431, 0f00000000;
	selp.f32 	%f442, 0f00000000, 0f7F800000, %p67;
	abs.f32 	%f443, %f431;
	setp.gt.f32 	%p68, %f443, 0f43180000;
	cvt.rzi.s32.f32 	%r87, %f432;
	shl.b32 	%r88, %r87, 23;
	sub.s32 	%r89, %r88, %r86;
	mov.b32 	%f444, %r89;
	add.s32 	%r90, %r86, 2130706432;
	mov.b32 	%f445, %r90;
	fma.rn.f32 	%f446, %f441, 0f391FCB8E, 0f3AAF85ED;
	fma.rn.f32 	%f447, %f446, %f441, 0f3C1D9856;
	fma.rn.f32 	%f448, %f447, %f441, 0f3D6357BB;
	fma.rn.f32 	%f449, %f448, %f441, 0f3E75FDEC;
	fma.rn.f32 	%f450, %f449, %f441, 0f3F317218;
	fma.rn.f32 	%f451, %f450, %f441, 0f3F800000;
	mul.f32 	%f452, %f451, %f445;
	mul.f32 	%f453, %f452, %f444;
	selp.f32 	%f462, %f442, %f453, %p68;
	and.pred  	%p69, %p65, %p66;
	@%p69 bra 	$L__BB8_44;
	add.f32 	%f454, %f43, %f43;
	mov.b32 	%r91, %f454;
	and.b32  	%r92, %r91, 2147483647;
	mov.b32 	%f462, %r92;
	bra.uni 	$L__BB8_44;
$L__BB8_22:
	mul.wide.u32 	%rd16, %r1, 16;
	add.s64 	%rd17, %rd2, %rd16;
	ld.global.v4.f32 	{%f50, %f13, %f14, %f15}, [%rd17];
	add.s64 	%rd11, %rd1, %rd16;
	ld.global.v4.f32 	{%f51, %f16, %f17, %f18}, [%rd11];
	sub.f32 	%f19, %f50, %f51;
	abs.f32 	%f20, %f19;
	setp.eq.f32 	%p3, %f19, 0f3F800000;
	mov.f32 	%f458, 0f3F800000;
	@%p3 bra 	$L__BB8_27;
	setp.num.f32 	%p4, %f20, %f20;
	@%p4 bra 	$L__BB8_25;
	mov.f32 	%f107, 0f40000000;
	add.rn.f32 	%f458, %f19, %f107;
	bra.uni 	$L__BB8_27;
$L__BB8_25:
	setp.lt.f32 	%p5, %f20, 0f00800000;
	mul.f32 	%f52, %f20, 0f4B800000;
	selp.f32 	%f53, %f52, %f20, %p5;
	mov.b32 	%r12, %f53;
	add.s32 	%r13, %r12, -1060439283;
	and.b32  	%r14, %r13, -8388608;
	sub.s32 	%r15, %r12, %r14;
	mov.b32 	%f54, %r15;
	cvt.rn.f32.s32 	%f55, %r14;
	selp.f32 	%f56, 0fC1C00000, 0f00000000, %p5;
	fma.rn.f32 	%f57, %f55, 0f34000000, %f56;
	add.f32 	%f58, %f54, 0fBF800000;
	add.f32 	%f59, %f54, 0f3F800000;
	rcp.approx.ftz.f32 	%f60, %f59;
	add.f32 	%f61, %f58, %f58;
	mul.f32 	%f62, %f61, %f60;
	mul.f32 	%f63, %f62, %f62;
	neg.f32 	%f64, %f62;
	sub.f32 	%f65, %f58, %f62;
	add.f32 	%f66, %f65, %f65;
	fma.rn.f32 	%f67, %f64, %f58, %f66;
	mul.rn.f32 	%f68, %f60, %f67;
	fma.rn.f32 	%f69, %f63, 0f3A2C32E4, 0f3B52E7DB;
	fma.rn.f32 	%f70, %f69, %f63, 0f3C93BB73;
	fma.rn.f32 	%f71, %f70, %f63, 0f3DF6384F;
	mul.rn.f32 	%f72, %f71, %f63;
	fma.rn.f32 	%f73, %f62, 0f3FB8AA3B, %f57;
	mul.f32 	%f74, %f72, 0f40400000;
	sub.f32 	%f75, %f57, %f73;
	fma.rn.f32 	%f76, %f62, 0f3FB8AA3B, %f75;
	fma.rn.f32 	%f77, %f68, 0f3FB8AA3B, %f76;
	fma.rn.f32 	%f78, %f62, 0f32A55E34, %f77;
	fma.rn.f32 	%f79, %f74, %f68, %f78;
	fma.rn.f32 	%f80, %f72, %f62, %f79;
	add.rn.f32 	%f81, %f73, %f80;
	mov.f32 	%f82, 0f40000000;
	mul.rn.f32 	%f83, %f81, %f82;
	cvt.rni.f32.f32 	%f84, %f83;
	sub.f32 	%f85, %f83, %f84;
	neg.f32 	%f86, %f83;
	fma.rn.f32 	%f87, %f81, 0f40000000, %f86;
	neg.f32 	%f88, %f73;
	add.rn.f32 	%f89, %f81, %f88;
	neg.f32 	%f90, %f89;
	add.rn.f32 	%f91, %f80, %f90;
	fma.rn.f32 	%f92, %f91, 0f40000000, %f87;
	add.f32 	%f93, %f85, %f92;
	setp.gt.f32 	%p6, %f84, 0f00000000;
	selp.b32 	%r16, 0, -2097152000, %p6;
	setp.neu.f32 	%p7, %f19, 0f00000000;
	setp.neu.f32 	%p8, %f20, 0f7F800000;
	setp.lt.f32 	%p9, %f83, 0f00000000;
	selp.f32 	%f94, 0f00000000, 0f7F800000, %p9;
	abs.f32 	%f95, %f83;
	setp.gt.f32 	%p10, %f95, 0f43180000;
	cvt.rzi.s32.f32 	%r17, %f84;
	shl.b32 	%r18, %r17, 23;
	sub.s32 	%r19, %r18, %r16;
	mov.b32 	%f96, %r19;
	add.s32 	%r20, %r16, 2130706432;
	mov.b32 	%f97, %r20;
	fma.rn.f32 	%f98, %f93, 0f391FCB8E, 0f3AAF85ED;
	fma.rn.f32 	%f99, %f98, %f93, 0f3C1D9856;
	fma.rn.f32 	%f100, %f99, %f93, 0f3D6357BB;
	fma.rn.f32 	%f101, %f100, %f93, 0f3E75FDEC;
	fma.rn.f32 	%f102, %f101, %f93, 0f3F317218;
	fma.rn.f32 	%f103, %f102, %f93, 0f3F800000;
	mul.f32 	%f104, %f103, %f97;
	mul.f32 	%f105, %f104, %f96;
	selp.f32 	%f458, %f94, %f105, %p10;
	and.pred  	%p11, %p7, %p8;
	@%p11 bra 	$L__BB8_27;
	add.f32 	%f106, %f19, %f19;
	mov.b32 	%r21, %f106;
	and.b32  	%r22, %r21, 2147483647;
	mov.b32 	%f458, %r22;
$L__BB8_27:
	sub.f32 	%f25, %f13, %f16;
	abs.f32 	%f26, %f25;
	setp.eq.f32 	%p12, %f25, 0f3F800000;
	mov.f32 	%f459, 0f3F800000;
	@%p12 bra 	$L__BB8_32;
	setp.num.f32 	%p13, %f26, %f26;
	@%p13 bra 	$L__BB8_30;
	mov.f32 	%f164, 0f40000000;
	add.rn.f32 	%f459, %f25, %f164;
	bra.uni 	$L__BB8_32;
$L__BB8_30:
	setp.lt.f32 	%p14, %f26, 0f00800000;
	mul.f32 	%f109, %f26, 0f4B800000;
	selp.f32 	%f110, %f109, %f26, %p14;
	mov.b32 	%r23, %f110;
	add.s32 	%r24, %r23, -1060439283;
	and.b32  	%r25, %r24, -8388608;
	sub.s32 	%r26, %r23, %r25;
	mov.b32 	%f111, %r26;
	cvt.rn.f32.s32 	%f112, %r25;
	selp.f32 	%f113, 0fC1C00000, 0f00000000, %p14;
	fma.rn.f32 	%f114, %f112, 0f34000000, %f113;
	add.f32 	%f115, %f111, 0fBF800000;
	add.f32 	%f116, %f111, 0f3F800000;
	rcp.approx.ftz.f32 	%f117, %f116;
	add.f32 	%f118, %f115, %f115;
	mul.f32 	%f119, %f118, %f117;
	mul.f32 	%f120, %f119, %f119;
	neg.f32 	%f121, %f119;
	sub.f32 	%f122, %f115, %f119;
	add.f32 	%f123, %f122, %f122;
	fma.rn.f32 	%f124, %f121, %f115, %f123;
	mul.rn.f32 	%f125, %f117, %f124;
	fma.rn.f32 	%f126, %f120, 0f3A2C32E4, 0f3B52E7DB;
	fma.rn.f32 	%f127, %f126, %f120, 0f3C93BB73;
	fma.rn.f32 	%f128, %f127, %f120, 0f3DF6384F;
	mul.rn.f32 	%f129, %f128, %f120;
	fma.rn.f32 	%f130, %f119, 0f3FB8AA3B, %f114;
	mul.f32 	%f131, %f129, 0f40400000;
	sub.f32 	%f132, %f114, %f130;
	fma.rn.f32 	%f133, %f119, 0f3FB8AA3B, %f132;
	fma.rn.f32 	%f134, %f125, 0f3FB8AA3B, %f133;
	fma.rn.f32 	%f135, %f119, 0f32A55E34, %f134;
	fma.rn.f32 	%f136, %f131, %f125, %f135;
	fma.rn.f32 	%f137, %f129, %f119, %f136;
	add.rn.f32 	%f138, %f130, %f137;
	mov.f32 	%f139, 0f40000000;
	mul.rn.f32 	%f140, %f138, %f139;
	cvt.rni.f32.f32 	%f141, %f140;
	sub.f32 	%f142, %f140, %f141;
	neg.f32 	%f143, %f140;
	fma.rn.f32 	%f144, %f138, 0f40000000, %f143;
	neg.f32 	%f145, %f130;
	add.rn.f32 	%f146, %f138, %f145;
	neg.f32 	%f147, %f146;
	add.rn.f32 	%f148, %f137, %f147;
	fma.rn.f32 	%f149, %f148, 0f40000000, %f144;
	add.f32 	%f150, %f142, %f149;
	setp.gt.f32 	%p15, %f141, 0f00000000;
	selp.b32 	%r27, 0, -2097152000, %p15;
	setp.neu.f32 	%p16, %f25, 0f00000000;
	setp.neu.f32 	%p17, %f26, 0f7F800000;
	setp.lt.f32 	%p18, %f140, 0f00000000;
	selp.f32 	%f151, 0f00000000, 0f7F800000, %p18;
	abs.f32 	%f152, %f140;
	setp.gt.f32 	%p19, %f152, 0f43180000;
	cvt.rzi.s32.f32 	%r28, %f141;
	shl.b32 	%r29, %r28, 23;
	sub.s32 	%r30, %r29, %r27;
	mov.b32 	%f153, %r30;
	add.s32 	%r31, %r27, 2130706432;
	mov.b32 	%f154, %r31;
	fma.rn.f32 	%f155, %f150, 0f391FCB8E, 0f3AAF85ED;
	fma.rn.f32 	%f156, %f155, %f150, 0f3C1D9856;
	fma.rn.f32 	%f157, %f156, %f150, 0f3D6357BB;
	fma.rn.f32 	%f158, %f157, %f150, 0f3E75FDEC;
	fma.rn.f32 	%f159, %f158, %f150, 0f3F317218;
	fma.rn.f32 	%f160, %f159, %f150, 0f3F800000;
	mul.f32 	%f161, %f160, %f154;
	mul.f32 	%f162, %f161, %f153;
	selp.f32 	%f459, %f151, %f162, %p19;
	and.pred  	%p20, %p16, %p17;
	@%p20 bra 	$L__BB8_32;
	add.f32 	%f163, %f25, %f25;
	mov.b32 	%r32, %f163;
	and.b32  	%r33, %r32, 2147483647;
	mov.b32 	%f459, %r33;
$L__BB8_32:
	sub.f32 	%f31, %f14, %f17;
	abs.f32 	%f32, %f31;
	setp.eq.f32 	%p21, %f31, 0f3F800000;
	mov.f32 	%f460, 0f3F800000;
	@%p21 bra 	$L__BB8_37;
	setp.num.f32 	%p22, %f32, %f32;
	@%p22 bra 	$L__BB8_35;
	mov.f32 	%f221, 0f40000000;
	add.rn.f32 	%f460, %f31, %f221;
	bra.uni 	$L__BB8_37;
$L__BB8_35:
	setp.lt.f32 	%p23, %f32, 0f00800000;
	mul.f32 	%f166, %f32, 0f4B800000;
	selp.f32 	%f167, %f166, %f32, %p23;
	mov.b32 	%r34, %f167;
	add.s32 	%r35, %r34, -1060439283;
	and.b32  	%r36, %r35, -8388608;
	sub.s32 	%r37, %r34, %r36;
	mov.b32 	%f168, %r37;
	cvt.rn.f32.s32 	%f169, %r36;
	selp.f32 	%f170, 0fC1C00000, 0f00000000, %p23;
	fma.rn.f32 	%f171, %f169, 0f34000000, %f170;
	add.f32 	%f172, %f168, 0fBF800000;
	add.f32 	%f173, %f168, 0f3F800000;
	rcp.approx.ftz.f32 	%f174, %f173;
	add.f32 	%f175, %f172, %f172;
	mul.f32 	%f176, %f175, %f174;
	mul.f32 	%f177, %f176, %f176;
	neg.f32 	%f178, %f176;
	sub.f32 	%f179, %f172, %f176;
	add.f32 	%f180, %f179, %f179;
	fma.rn.f32 	%f181, %f178, %f172, %f180;
	mul.rn.f32 	%f182, %f174, %f181;
	fma.rn.f32 	%f183, %f177, 0f3A2C32E4, 0f3B52E7DB;
	fma.rn.f32 	%f184, %f183, %f177, 0f3C93BB73;
	fma.rn.f32 	%f185, %f184, %f177, 0f3DF6384F;
	mul.rn.f32 	%f186, %f185, %f177;
	fma.rn.f32 	%f187, %f176, 0f3FB8AA3B, %f171;
	mul.f32 	%f188, %f186, 0f40400000;
	sub.f32 	%f189, %f171, %f187;
	fma.rn.f32 	%f190, %f176, 0f3FB8AA3B, %f189;
	fma.rn.f32 	%f191, %f182, 0f3FB8AA3B, %f190;
	fma.rn.f32 	%f192, %f176, 0f32A55E34, %f191;
	fma.rn.f32 	%f193, %f188, %f182, %f192;
	fma.rn.f32 	%f194, %f186, %f176, %f193;
	add.rn.f32 	%f195, %f187, %f194;
	mov.f32 	%f196, 0f40000000;
	mul.rn.f32 	%f197, %f195, %f196;
	cvt.rni.f32.f32 	%f198, %f197;
	sub.f32 	%f199, %f197, %f198;
	neg.f32 	%f200, %f197;
	fma.rn.f32 	%f201, %f195, 0f40000000, %f200;
	neg.f32 	%f202, %f187;
	add.rn.f32 	%f203, %f195, %f202;
	neg.f32 	%f204, %f203;
	add.rn.f32 	%f205, %f194, %f204;
	fma.rn.f32 	%f206, %f205, 0f40000000, %f201;
	add.f32 	%f207, %f199, %f206;
	setp.gt.f32 	%p24, %f198, 0f00000000;
	selp.b32 	%r38, 0, -2097152000, %p24;
	setp.neu.f32 	%p25, %f31, 0f00000000;
	setp.neu.f32 	%p26, %f32, 0f7F800000;
	setp.lt.f32 	%p27, %f197, 0f00000000;
	selp.f32 	%f208, 0f00000000, 0f7F800000, %p27;
	abs.f32 	%f209, %f197;
	setp.gt.f32 	%p28, %f209, 0f43180000;
	cvt.rzi.s32.f32 	%r39, %f198;
	shl.b32 	%r40, %r39, 23;
	sub.s32 	%r41, %r40, %r38;
	mov.b32 	%f210, %r41;
	add.s32 	%r42, %r38, 2130706432;
	mov.b32 	%f211, %r42;
	fma.rn.f32 	%f212, %f207, 0f391FCB8E, 0f3AAF85ED;
	fma.rn.f32 	%f213, %f212, %f207, 0f3C1D9856;
	fma.rn.f32 	%f214, %f213, %f207, 0f3D6357BB;
	fma.rn.f32 	%f215, %f214, %f207, 0f3E75FDEC;
	fma.rn.f32 	%f216, %f215, %f207, 0f3F317218;
	fma.rn.f32 	%f217, %f216, %f207, 0f3F800000;
	mul.f32 	%f218, %f217, %f211;
	mul.f32 	%f219, %f218, %f210;
	selp.f32 	%f460, %f208, %f219, %p28;
	and.pred  	%p29, %p25, %p26;
	@%p29 bra 	$L__BB8_37;
	add.f32 	%f220, %f31, %f31;
	mov.b32 	%r43, %f220;
	and.b32  	%r44, %r43, 2147483647;
	mov.b32 	%f460, %r44;
$L__BB8_37:
	sub.f32 	%f37, %f15, %f18;
	abs.f32 	%f38, %f37;
	setp.eq.f32 	%p30, %f37, 0f3F800000;
	mov.f32 	%f461, 0f3F800000;
	@%p30 bra 	$L__BB8_42;
	setp.num.f32 	%p31, %f38, %f38;
	@%p31 bra 	$L__BB8_40;
	mov.f32 	%f278, 0f40000000;
	add.rn.f32 	%f461, %f37, %f278;
	bra.uni 	$L__BB8_42;
$L__BB8_40:
	setp.lt.f32 	%p32, %f38, 0f00800000;
	mul.f32 	%f223, %f38, 0f4B800000;
	selp.f32 	%f224, %f223, %f38, %p32;
	mov.b32 	%r45, %f224;
	add.s32 	%r46, %r45, -1060439283;
	and.b32  	%r47, %r46, -8388608;
	sub.s32 	%r48, %r45, %r47;
	mov.b32 	%f225, %r48;
	cvt.rn.f32.s32 	%f226, %r47;
	selp.f32 	%f227, 0fC1C00000, 0f00000000, %p32;
	fma.rn.f32 	%f228, %f226, 0f34000000, %f227;
	add.f32 	%f229, %f225, 0fBF800000;
	add.f32 	%f230, %f225, 0f3F800000;
	rcp.approx.ftz.f32 	%f231, %f230;
	add.f32 	%f232, %f229, %f229;
	mul.f32 	%f233, %f232, %f231;
	mul.f32 	%f234, %f233, %f233;
	neg.f32 	%f235, %f233;
	sub.f32 	%f236, %f229, %f233;
	add.f32 	%f237, %f236, %f236;
	fma.rn.f32 	%f238, %f235, %f229, %f237;
	mul.rn.f32 	%f239, %f231, %f238;
	fma.rn.f32 	%f240, %f234, 0f3A2C32E4, 0f3B52E7DB;
	fma.rn.f32 	%f241, %f240, %f234, 0f3C93BB73;
	fma.rn.f32 	%f242, %f241, %f234, 0f3DF6384F;
	mul.rn.f32 	%f243, %f242, %f234;
	fma.rn.f32 	%f244, %f233, 0f3FB8AA3B, %f228;
	mul.f32 	%f245, %f243, 0f40400000;
	sub.f32 	%f246, %f228, %f244;
	fma.rn.f32 	%f247, %f233, 0f3FB8AA3B, %f246;
	fma.rn.f32 	%f248, %f239, 0f3FB8AA3B, %f247;
	fma.rn.f32 	%f249, %f233, 0f32A55E34, %f248;
	fma.rn.f32 	%f250, %f245, %f239, %f249;
	fma.rn.f32 	%f251, %f243, %f233, %f250;
	add.rn.f32 	%f252, %f244, %f251;
	mov.f32 	%f253, 0f40000000;
	mul.rn.f32 	%f254, %f252, %f253;
	cvt.rni.f32.f32 	%f255, %f254;
	sub.f32 	%f256, %f254, %f255;
	neg.f32 	%f257, %f254;
	fma.rn.f32 	%f258, %f252, 0f40000000, %f257;
	neg.f32 	%f259, %f244;
	add.rn.f32 	%f260, %f252, %f259;
	neg.f32 	%f261, %f260;
	add.rn.f32 	%f262, %f251, %f261;
	fma.rn.f32 	%f263, %f262, 0f40000000, %f258;
	add.f32 	%f264, %f256, %f263;
	setp.gt.f32 	%p33, %f255, 0f00000000;
	selp.b32 	%r49, 0, -2097152000, %p33;
	setp.neu.f32 	%p34, %f37, 0f00000000;
	setp.neu.f32 	%p35, %f38, 0f7F800000;
	setp.lt.f32 	%p36, %f254, 0f00000000;
	selp.f32 	%f265, 0f00000000, 0f7F800000, %p36;
	abs.f32 	%f266, %f254;
	setp.gt.f32 	%p37, %f266, 0f43180000;
	cvt.rzi.s32.f32 	%r50, %f255;
	shl.b32 	%r51, %r50, 23;
	sub.s32 	%r52, %r51, %r49;
	mov.b32 	%f267, %r52;
	add.s32 	%r53, %r49, 2130706432;
	mov.b32 	%f268, %r53;
	fma.rn.f32 	%f269, %f264, 0f391FCB8E, 0f3AAF85ED;
	fma.rn.f32 	%f270, %f269, %f264, 0f3C1D9856;
	fma.rn.f32 	%f271, %f270, %f264, 0f3D6357BB;
	fma.rn.f32 	%f272, %f271, %f264, 0f3E75FDEC;
	fma.rn.f32 	%f273, %f272, %f264, 0f3F317218;
	fma.rn.f32 	%f274, %f273, %f264, 0f3F800000;
	mul.f32 	%f275, %f274, %f268;
	mul.f32 	%f276, %f275, %f267;
	selp.f32 	%f461, %f265, %f276, %p37;
	and.pred  	%p38, %p34, %p35;
	@%p38 bra 	$L__BB8_42;
	add.f32 	%f277, %f37, %f37;
	mov.b32 	%r54, %f277;
	and.b32  	%r55, %r54, 2147483647;
	mov.b32 	%f461, %r55;
$L__BB8_42:
	st.global.v4.f32 	[%rd11], {%f458, %f459, %f460, %f461};
	bra.uni 	$L__BB8_45;
$L__BB8_43:
	mov.f32 	%f455, 0f40000000;
	add.rn.f32 	%f462, %f43, %f455;
$L__BB8_44:
	st.global.f32 	[%rd12], %f462;
$L__BB8_45:
	ret;

}
	// .globl	squared_diff_prime_inplace
.visible .entry squared_diff_prime_inplace(
	.param .u64 .ptr .align 1 squared_diff_prime_inplace_param_0,
	.param .u64 .ptr .align 1 squared_diff_prime_inplace_param_1,
	.param .u64 squared_diff_prime_inplace_param_2
)
{
	.reg .pred 	%p<8>;
	.reg .b32 	%r<24>;
	.reg .b32 	%f<37>;
	.reg .b64 	%rd<36>;

	ld.param.u64 	%rd12, [squared_diff_prime_inplace_param_0];
	ld.param.u64 	%rd13, [squared_diff_prime_inplace_param_1];
	ld.param.u64 	%rd11, [squared_diff_prime_inplace_param_2];
	cvta.to.global.u64 	%rd1, %rd13;
	cvta.to.global.u64 	%rd2, %rd12;
	mov.u32 	%r12, %tid.x;
	mov.u32 	%r13, %ctaid.x;
	mov.u32 	%r14, %ntid.x;
	mad.lo.s32 	%r1, %r13, %r14, %r12;
	shl.b32 	%r2, %r1, 2;
	cvt.u64.u32 	%rd3, %r2;
	setp.le.u64 	%p1, %rd11, %rd3;
	@%p1 bra 	$L__BB9_10;
	sub.s64 	%rd4, %rd11, %rd3;
	setp.gt.u64 	%p2, %rd4, 3;
	@%p2 bra 	$L__BB9_11;
	setp.eq.s64 	%p3, %rd4, 0;
	@%p3 bra 	$L__BB9_10;
	and.b64  	%rd35, %rd11, 3;
	sub.s64 	%rd17, %rd3, %rd11;
	setp.gt.u64 	%p4, %rd17, -4;
	mov.b32 	%r22, 0;
	@%p4 bra 	$L__BB9_7;
	add.s64 	%rd18, %rd3, %rd35;
	sub.s64 	%rd34, %rd18, %rd11;
	mov.b32 	%r21, 1;
	mov.u32 	%r20, %r2;
$L__BB9_5:
	mul.wide.u32 	%rd19, %r20, 4;
	add.s64 	%rd20, %rd2, %rd19;
	ld.global.f32 	%f17, [%rd20];
	add.s64 	%rd21, %rd1, %rd19;
	ld.global.f32 	%f18, [%rd21];
	sub.f32 	%f19, %f17, %f18;
	add.f32 	%f20, %f19, %f19;
	st.global.f32 	[%rd21], %f20;
	add.s32 	%r17, %r20, 1;
	mul.wide.u32 	%rd22, %r17, 4;
	add.s64 	%rd23, %rd2, %rd22;
	ld.global.f32 	%f21, [%rd23];
	add.s64 	%rd24, %rd1, %rd22;
	ld.global.f32 	%f22, [%rd24];
	sub.f32 	%f23, %f21, %f22;
	add.f32 	%f24, %f23, %f23;
	st.global.f32 	[%rd24], %f24;
	add.s32 	%r18, %r20, 2;
	mul.wide.u32 	%rd25, %r18, 4;
	add.s64 	%rd26, %rd2, %rd25;
	ld.global.f32 	%f25, [%rd26];
	add.s64 	%rd27, %rd1, %rd25;
	ld.global.f32 	%f26, [%rd27];
	sub.f32 	%f27, %f25, %f26;
	add.f32 	%f28, %f27, %f27;
	st.global.f32 	[%rd27], %f28;
	add.s32 	%r19, %r20, 3;
	mul.wide.u32 	%rd28, %r19, 4;
	add.s64 	%rd29, %rd2, %rd28;
	ld.global.f32 	%f29, [%rd29];
	add.s64 	%rd30, %rd1, %rd28;
	ld.global.f32 	%f30, [%rd30];
	sub.f32 	%f31, %f29, %f30;
	add.f32 	%f32, %f31, %f31;
	st.global.f32 	[%rd30], %f32;
	add.s32 	%r21, %r21, 4;
	add.s32 	%r20, %r20, 4;
	add.s64 	%rd34, %rd34, 4;
	setp.eq.s64 	%p5, %rd34, 0;
	@%p5 bra 	$L__BB9_6;
	bra.uni 	$L__BB9_5;
$L__BB9_6:
	add.s32 	%r22, %r21, -1;
$L__BB9_7:
	setp.eq.s64 	%p6, %rd35, 0;
	@%p6 bra 	$L__BB9_10;
	add.s32 	%r23, %r22, %r2;
$L__BB9_9:
	.pragma "nounroll";
	mul.wide.u32 	%rd31, %r23, 4;
	add.s64 	%rd32, %rd2, %rd31;
	ld.global.f32 	%f33, [%rd32];
	add.s64 	%rd33, %rd1, %rd31;
	ld.global.f32 	%f34, [%rd33];
	sub.f32 	%f35, %f33, %f34;
	add.f32 	%f36, %f35, %f35;
	st.global.f32 	[%rd33], %f36;
	add.s32 	%r23, %r23, 1;
	add.s64 	%rd35, %rd35, -1;
	setp.ne.s64 	%p7, %rd35, 0;
	@%p7 bra 	$L__BB9_9;
$L__BB9_10:
	ret;
$L__BB9_11:
	mul.wide.u32 	%rd14, %r1, 16;
	add.s64 	%rd15, %rd2, %rd14;
	ld.global.v4.f32 	{%f1, %f2, %f3, %f4}, [%rd15];
	add.s64 	%rd16, %rd1, %rd14;
	ld.global.v4.f32 	{%f5, %f6, %f7, %f8}, [%rd16];
	sub.f32 	%f9, %f1, %f5;
	add.f32 	%f10, %f9, %f9;
	sub.f32 	%f11, %f2, %f6;
	add.f32 	%f12, %f11, %f11;
	sub.f32 	%f13, %f3, %f7;
	add.f32 	%f14, %f13, %f13;
	sub.f32 	%f15, %f4, %f8;
	add.f32 	%f16, %f15, %f15;
	st.global.v4.f32 	[%rd16], {%f10, %f12, %f14, %f16};
	bra.uni 	$L__BB9_10;

}
	// .globl	multiply_inplace
.visible .entry multiply_inplace(
	.param .u64 .ptr .align 1 multiply_inplace_param_0,
	.param .u64 .ptr .align 1 multiply_inplace_param_1,
	.param .u64 multiply_inplace_param_2
)
{
	.reg .pred 	%p<8>;
	.reg .b32 	%r<24>;
	.reg .b32 	%f<28>;
	.reg .b64 	%rd<36>;

	ld.param.u64 	%rd12, [multiply_inplace_param_0];
	ld.param.u64 	%rd13, [multiply_inplace_param_1];
	ld.param.u64 	%rd11, [multiply_inplace_param_2];
	cvta.to.global.u64 	%rd1, %rd13;
	cvta.to.global.u64 	%rd2, %rd12;
	mov.u32 	%r12, %tid.x;
	mov.u32 	%r13, %ctaid.x;
	mov.u32 	%r14, %ntid.x;
	mad.lo.s32 	%r1, %r13, %r14, %r12;
	shl.b32 	%r2, %r1, 2;
	cvt.u64.u32 	%rd3, %r2;
	setp.le.u64 	%p1, %rd11, %rd3;
	@%p1 bra 	$L__BB10_10;
	sub.s64 	%rd4, %rd11, %rd3;
	setp.gt.u64 	%p2, %rd4, 3;
	@%p2 bra 	$L__BB10_11;
	setp.eq.s64 	%p3, %rd4, 0;
	@%p3 bra 	$L__BB10_10;
	and.b64  	%rd35, %rd11, 3;
	sub.s64 	%rd17, %rd3, %rd11;
	setp.gt.u64 	%p4, %rd17, -4;
	mov.b32 	%r22, 0;
	@%p4 bra 	$L__BB10_7;
	add.s64 	%rd18, %rd3, %rd35;
	sub.s64 	%rd34, %rd18, %rd11;
	mov.b32 	%r21, 1;
	mov.u32 	%r20, %r2;
$L__BB10_5:
	mul.wide.u32 	%rd19, %r20, 4;
	add.s64 	%rd20, %rd2, %rd19;
	ld.global.f32 	%f13, [%rd20];
	add.s64 	%rd21, %rd1, %rd19;
	ld.global.f32 	%f14, [%rd21];
	mul.f32 	%f15, %f13, %f14;
	st.global.f32 	[%rd21], %f15;
	add.s32 	%r17, %r20, 1;
	mul.wide.u32 	%rd22, %r17, 4;
	add.s64 	%rd23, %rd2, %rd22;
	ld.global.f32 	%f16, [%rd23];
	add.s64 	%rd24, %rd1, %rd22;
	ld.global.f32 	%f17, [%rd24];
	mul.f32 	%f18, %f16, %f17;
	st.global.f32 	[%rd24], %f18;
	add.s32 	%r18, %r20, 2;
	mul.wide.u32 	%rd25, %r18, 4;
	add.s64 	%rd26, %rd2, %rd25;
	ld.global.f32 	%f19, [%rd26];
	add.s64 	%rd27, %rd1, %rd25;
	ld.global.f32 	%f20, [%rd27];
	mul.f32 	%f21, %f19, %f20;
	st.global.f32 	[%rd27], %f21;
	add.s32 	%r19, %r20, 3;
	mul.wide.u32 	%rd28, %r19, 4;
	add.s64 	%rd29, %rd2, %rd28;
	ld.global.f32 	%f22, [%rd29];
	add.s64 	%rd30, %rd1, %rd28;
	ld.global.f32 	%f23, [%rd30];
	mul.f32 	%f24, %f22, %f23;
	st.global.f32 	[%rd30], %f24;
	add.s32 	%r21, %r21, 4;
	add.s32 	%r20, %r20, 4;
	add.s64 	%rd34, %rd34, 4;
	setp.eq.s64 	%p5, %rd34, 0;
	@%p5 bra 	$L__BB10_6;
	bra.uni 	$L__BB10_5;
$L__BB10_6:
	add.s32 	%r22, %r21, -1;
$L__BB10_7:
	setp.eq.s64 	%p6, %rd35, 0;
	@%p6 bra 	$L__BB10_10;
	add.s32 	%r23, %r22, %r2;
$L__BB10_9:
	.pragma "nounroll";
	mul.wide.u32 	%rd31, %r23, 4;
	add.s64 	%rd32, %rd2, %rd31;
	ld.global.f32 	%f25, [%rd32];
	add.s64 	%rd33, %rd1, %rd31;
	ld.global.f32 	%f26, [%rd33];
	mul.f32 	%f27, %f25, %f26;
	st.global.f32 	[%rd33], %f27;
	add.s32 	%r23, %r23, 1;
	add.s64 	%rd35, %rd35, -1;
	setp.ne.s64 	%p7, %rd35, 0;
	@%p7 bra 	$L__BB10_9;
$L__BB10_10:
	ret;
$L__BB10_11:
	mul.wide.u32 	%rd14, %r1, 16;
	add.s64 	%rd15, %rd2, %rd14;
	ld.global.v4.f32 	{%f1, %f2, %f3, %f4}, [%rd15];
	add.s64 	%rd16, %rd1, %rd14;
	ld.global.v4.f32 	{%f5, %f6, %f7, %f8}, [%rd16];
	mul.f32 	%f9, %f1, %f5;
	mul.f32 	%f10, %f2, %f6;
	mul.f32 	%f11, %f3, %f7;
	mul.f32 	%f12, %f4, %f8;
	st.global.v4.f32 	[%rd16], {%f9, %f10, %f11, %f12};
	bra.uni 	$L__BB10_10;

}
	// .globl	add_inplace
.visible .entry add_inplace(
	.param .u64 .ptr .align 1 add_inplace_param_0,
	.param .u64 .ptr .align 1 add_inplace_param_1,
	.param .u64 add_inplace_param_2
)
{
	.reg .pred 	%p<8>;
	.reg .b32 	%r<24>;
	.reg .b32 	%f<28>;
	.reg .b64 	%rd<36>;

	ld.param.u64 	%rd12, [add_inplace_param_0];
	ld.param.u64 	%rd13, [add_inplace_param_1];
	ld.param.u64 	%rd11, [add_inplace_param_2];
	cvta.to.global.u64 	%rd1, %rd13;
	cvta.to.global.u64 	%rd2, %rd12;
	mov.u32 	%r12, %tid.x;
	mov.u32 	%r13, %ctaid.x;
	mov.u32 	%r14, %ntid.x;
	mad.lo.s32 	%r1, %r13, %r14, %r12;
	shl.b32 	%r2, %r1, 2;
	cvt.u64.u32 	%rd3, %r2;
	setp.le.u64 	%p1, %rd11, %rd3;
	@%p1 bra 	$L__BB11_10;
	sub.s64 	%rd4, %rd11, %rd3;
	setp.gt.u64 	%p2, %rd4, 3;
	@%p2 bra 	$L__BB11_11;
	setp.eq.s64 	%p3, %rd4, 0;
	@%p3 bra 	$L__BB11_10;
	and.b64  	%rd35, %rd11, 3;
	sub.s64 	%rd17, %rd3, %rd11;
	setp.gt.u64 	%p4, %rd17, -4;
	mov.b32 	%r22, 0;
	@%p4 bra 	$L__BB11_7;
	add.s64 	%rd18, %rd3, %rd35;
	sub.s64 	%rd34, %rd18, %rd11;
	mov.b32 	%r21, 1;
	mov.u32 	%r20, %r2;
$L__BB11_5:
	mul.wide.u32 	%rd19, %r20, 4;
	add.s64 	%rd20, %rd2, %rd19;
	ld.global.f32 	%f13, [%rd20];
	add.s64 	%rd21, %rd1, %rd19;
	ld.global.f32 	%f14, [%rd21];
	add.f32 	%f15, %f13, %f14;
	st.global.f32 	[%rd21], %f15;
	add.s32 	%r17, %r20, 1;
	mul.wide.u32 	%rd22, %r17, 4;
	add.s64 	%rd23, %rd2, %rd22;
	ld.global.f32 	%f16, [%rd23];
	add.s64 	%rd24, %rd1, %rd22;
	ld.global.f32 	%f17, [%rd24];
	add.f32 	%f18, %f16, %f17;
	st.global.f32 	[%rd24], %f18;
	add.s32 	%r18, %r20, 2;
	mul.wide.u32 	%rd25, %r18, 4;
	add.s64 	%rd26, %rd2, %rd25;
	ld.global.f32 	%f19, [%rd26];
	add.s64 	%rd27, %rd1, %rd25;
	ld.global.f32 	%f20, [%rd27];
	add.f32 	%f21, %f19, %f20;
	st.global.f32 	[%rd27], %f21;
	add.s32 	%r19, %r20, 3;
	mul.wide.u32 	%rd28, %r19, 4;
	add.s64 	%rd29, %rd2, %rd28;
	ld.global.f32 	%f22, [%rd29];
	add.s64 	%rd30, %rd1, %rd28;
	ld.global.f32 	%f23, [%rd30];
	add.f32 	%f24, %f22, %f23;
	st.global.f32 	[%rd30], %f24;
	add.s32 	%r21, %r21, 4;
	add.s32 	%r20, %r20, 4;
	add.s64 	%rd34, %rd34, 4;
	setp.eq.s64 	%p5, %rd34, 0;
	@%p5 bra 	$L__BB11_6;
	bra.uni 	$L__BB11_5;
$L__BB11_6:
	add.s32 	%r22, %r21, -1;
$L__BB11_7:
	setp.eq.s64 	%p6, %rd35, 0;
	@%p6 bra 	$L__BB11_10;
	add.s32 	%r23, %r22, %r2;
$L__BB11_9:
	.pragma "nounroll";
	mul.wide.u32 	%rd31, %r23, 4;
	add.s64 	%rd32, %rd2, %rd31;
	ld.global.f32 	%f25, [%rd32];
	add.s64 	%rd33, %rd1, %rd31;
	ld.global.f32 	%f26, [%rd33];
	add.f32 	%f27, %f25, %f26;
	st.global.f32 	[%rd33], %f27;
	add.s32 	%r23, %r23, 1;
	add.s64 	%rd35, %rd35, -1;
	setp.ne.s64 	%p7, %rd35, 0;
	@%p7 bra 	$L__BB11_9;
$L__BB11_10:
	ret;
$L__BB11_11:
	mul.wide.u32 	%rd14, %r1, 16;
	add.s64 	%rd15, %rd2, %rd14;
	ld.global.v4.f32 	{%f1, %f2, %f3, %f4}, [%rd15];
	add.s64 	%rd16, %rd1, %rd14;
	ld.global.v4.f32 	{%f5, %f6, %f7, %f8}, [%rd16];
	add.f32 	%f9, %f1, %f5;
	add.f32 	%f10, %f2, %f6;
	add.f32 	%f11, %f3, %f7;
	add.f32 	%f12, %f4, %f8;
	st.global.v4.f32 	[%rd16], {%f9, %f10, %f11, %f12};
	bra.uni 	$L__BB11_10;

}
	// .globl	splat
.visible .entry splat(
	.param .u64 .ptr .align 1 splat_param_0,
	.param .u64 .ptr .align 1 splat_param_1,
	.param .u64 splat_param_2,
	.param .u64 splat_param_3
)
{
	.reg .pred 	%p<7>;
	.reg .b32 	%r<13>;
	.reg .b32 	%f<6>;
	.reg .b64 	%rd<42>;

	ld.param.u64 	%rd17, [splat_param_0];
	ld.param.u64 	%rd18, [splat_param_1];
	ld.param.u64 	%rd16, [splat_param_2];
	ld.param.u64 	%rd19, [splat_param_3];
	cvta.to.global.u64 	%rd1, %rd18;
	cvta.to.global.u64 	%rd2, %rd17;
	mov.u32 	%r2, %tid.x;
	mov.u32 	%r3, %ctaid.x;
	mov.u32 	%r4, %ntid.x;
	mad.lo.s32 	%r5, %r3, %r4, %r2;
	shr.u64 	%rd20, %rd16, 2;
	and.b64  	%rd3, %rd16, 3;
	setp.ne.s64 	%p1, %rd3, 0;
	selp.u64 	%rd21, 1, 0, %p1;
	add.s64 	%rd4, %rd20, %rd21;
	cvt.u64.u32 	%rd5, %r5;
	mul.lo.s64 	%rd22, %rd4, %rd19;
	setp.lt.u64 	%p2, %rd22, %rd5;
	@%p2 bra 	$L__BB12_9;
	and.b64  	%rd23, %rd4, 9223372032559808512;
	setp.ne.s64 	%p3, %rd23, 0;
	@%p3 bra 	$L__BB12_3;
	cvt.u32.u64 	%r6, %rd4;
	cvt.u32.u64 	%r7, %rd5;
	div.u32 	%r8, %r7, %r6;
	mul.lo.s32 	%r9, %r8, %r6;
	sub.s32 	%r10, %r7, %r9;
	cvt.u64.u32 	%rd39, %r8;
	cvt.u64.u32 	%rd40, %r10;
	bra.uni 	$L__BB12_4;
$L__BB12_3:
	div.u64 	%rd39, %rd5, %rd4;
	mul.lo.s64 	%rd24, %rd39, %rd4;
	sub.s64 	%rd40, %rd5, %rd24;
$L__BB12_4:
	add.s64 	%rd25, %rd4, -1;
	setp.ne.s64 	%p4, %rd40, %rd25;
	@%p4 bra 	$L__BB12_8;
	mul.lo.s64 	%rd12, %rd39, %rd16;
	setp.eq.s64 	%p5, %rd3, 0;
	@%p5 bra 	$L__BB12_9;
	cvt.u32.u64 	%r1, %rd3;
	shl.b64 	%rd13, %rd40, 2;
	mov.b64 	%rd41, 0;
$L__BB12_7:
	cvt.u32.u64 	%r11, %rd41;
	add.s64 	%rd33, %rd13, %rd41;
	shl.b64 	%rd34, %rd33, 2;
	add.s64 	%rd35, %rd2, %rd34;
	ld.global.f32 	%f5, [%rd35];
	add.s64 	%rd36, %rd33, %rd12;
	shl.b64 	%rd37, %rd36, 2;
	add.s64 	%rd38, %rd1, %rd37;
	st.global.f32 	[%rd38], %f5;
	add.s32 	%r12, %r11, 1;
	cvt.u64.u32 	%rd41, %r12;
	setp.lt.u32 	%p6, %r12, %r1;
	@%p6 bra 	$L__BB12_7;
	bra.uni 	$L__BB12_9;
$L__BB12_8:
	shl.b64 	%rd26, %rd40, 2;
	mad.lo.s64 	%rd27, %rd39, %rd16, %rd26;
	shl.b64 	%rd28, %rd40, 4;
	add.s64 	%rd29, %rd2, %rd28;
	ld.global.f32 	%f1, [%rd29];
	shl.b64 	%rd30, %rd27, 2;
	add.s64 	%rd31, %rd1, %rd30;
	st.global.f32 	[%rd31], %f1;
	ld.global.f32 	%f2, [%rd29+4];
	st.global.f32 	[%rd31+4], %f2;
	ld.global.f32 	%f3, [%rd29+8];
	st.global.f32 	[%rd31+8], %f3;
	ld.global.f32 	%f4, [%rd29+12];
	st.global.f32 	[%rd31+12], %f4;
$L__BB12_9:
	ret;

}
	// .globl	fill_estimated
.visible .entry fill_estimated(
	.param .u64 .ptr .align 1 fill_estimated_param_0,
	.param .u64 .ptr .align 1 fill_estimated_param_1,
	.param .u64 fill_estimated_param_2,
	.param .u64 fill_estimated_param_3
)
{
	.reg .pred 	%p<2>;
	.reg .b32 	%r<6>;
	.reg .b64 	%rd<14>;

	ld.param.u64 	%rd2, [fill_estimated_param_0];
	ld.param.u64 	%rd3, [fill_estimated_param_1];
	ld.param.u64 	%rd4, [fill_estimated_param_2];
	ld.param.u64 	%rd5, [fill_estimated_param_3];
	mov.u32 	%r1, %tid.x;
	mov.u32 	%r2, %ctaid.x;
	mov.u32 	%r3, %ntid.x;
	mad.lo.s32 	%r4, %r2, %r3, %r1;
	cvt.u64.u32 	%rd1, %r4;
	setp.le.u64 	%p1, %rd5, %rd1;
	@%p1 bra 	$L__BB13_2;
	cvta.to.global.u64 	%rd6, %rd2;
	cvta.to.global.u64 	%rd7, %rd3;
	shl.b64 	%rd8, %rd1, 3;
	add.s64 	%rd9, %rd6, %rd8;
	ld.global.u64 	%rd10, [%rd9];
	mad.lo.s64 	%rd11, %rd4, %rd1, %rd10;
	shl.b64 	%rd12, %rd11, 2;
	add.s64 	%rd13, %rd7, %rd12;
	mov.b32 	%r5, 1065353216;
	st.global.u32 	[%rd13], %r5;
$L__BB13_2:
	ret;

}
	// .globl	reduce_vecwise
.visible .entry reduce_vecwise(
	.param .u64 .ptr .align 1 reduce_vecwise_param_0,
	.param .u64 reduce_vecwise_param_1,
	.param .u64 reduce_vecwise_param_2
)
{
	.reg .pred 	%p<11>;
	.reg .b32 	%r<5>;
	.reg .b32 	%f<83>;
	.reg .b64 	%rd<100>;

	ld.param.u64 	%rd23, [reduce_vecwise_param_0];
	ld.param.u64 	%rd22, [reduce_vecwise_param_1];
	ld.param.u64 	%rd24, [reduce_vecwise_param_2];
	cvta.to.global.u64 	%rd1, %rd23;
	mov.u32 	%r1, %tid.x;
	mov.u32 	%r2, %ctaid.x;
	mov.u32 	%r3, %ntid.x;
	mad.lo.s32 	%r4, %r2, %r3, %r1;
	cvt.u64.u32 	%rd2, %r4;
	setp.le.u64 	%p1, %rd24, %rd2;
	@%p1 bra 	$L__BB14_14;
	setp.eq.s64 	%p2, %rd22, 0;
	mov.f32 	%f82, 0f00000000;
	@%p2 bra 	$L__BB14_13;
	mul.lo.s64 	%rd3, %rd22, %rd2;
	and.b64  	%rd4, %rd22, 15;
	setp.lt.u64 	%p3, %rd22, 16;
	mov.f32 	%f82, 0f00000000;
	mov.b64 	%rd96, 0;
	@%p3 bra 	$L__BB14_5;
	and.b64  	%rd96, %rd22, -16;
	shl.b64 	%rd26, %rd3, 2;
	add.s64 	%rd27, %rd26, %rd1;
	add.s64 	%rd93, %rd27, 32;
	mov.f32 	%f82, 0f00000000;
	mov.u64 	%rd94, %rd96;
$L__BB14_4:
	.pragma "nounroll";
	ld.global.f32 	%f18, [%rd93+-32];
	add.f32 	%f19, %f82, %f18;
	ld.global.f32 	%f20, [%rd93+-28];
	add.f32 	%f21, %f19, %f20;
	ld.global.f32 	%f22, [%rd93+-24];
	add.f32 	%f23, %f21, %f22;
	ld.global.f32 	%f24, [%rd93+-20];
	add.f32 	%f25, %f23, %f24;
	ld.global.f32 	%f26, [%rd93+-16];
	add.f32 	%f27, %f25, %f26;
	ld.global.f32 	%f28, [%rd93+-12];
	add.f32 	%f29, %f27, %f28;
	ld.global.f32 	%f30, [%rd93+-8];
	add.f32 	%f31, %f29, %f30;
	ld.global.f32 	%f32, [%rd93+-4];
	add.f32 	%f33, %f31, %f32;
	ld.global.f32 	%f34, [%rd93];
	add.f32 	%f35, %f33, %f34;
	ld.global.f32 	%f36, [%rd93+4];
	add.f32 	%f37, %f35, %f36;
	ld.global.f32 	%f38, [%rd93+8];
	add.f32 	%f39, %f37, %f38;
	ld.global.f32 	%f40, [%rd93+12];
	add.f32 	%f41, %f39, %f40;
	ld.global.f32 	%f42, [%rd93+16];
	add.f32 	%f43, %f41, %f42;
	ld.global.f32 	%f44, [%rd93+20];
	add.f32 	%f45, %f43, %f44;
	ld.global.f32 	%f46, [%rd93+24];
	add.f32 	%f47, %f45, %f46;
	ld.global.f32 	%f48, [%rd93+28];
	add.f32 	%f82, %f47, %f48;
	add.s64 	%rd94, %rd94, -16;
	add.s64 	%rd93, %rd93, 64;
	setp.ne.s64 	%p4, %rd94, 0;
	@%p4 bra 	$L__BB14_4;
$L__BB14_5:
	setp.eq.s64 	%p5, %rd4, 0;
	@%p5 bra 	$L__BB14_13;
	and.b64  	%rd12, %rd22, 7;
	setp.lt.u64 	%p6, %rd4, 8;
	@%p6 bra 	$L__BB14_8;
	add.s64 	%rd28, %rd96, %rd3;
	shl.b64 	%rd29, %rd28, 2;
	add.s64 	%rd30, %rd1, %rd29;
	ld.global.f32 	%f50, [%rd30];
	add.f32 	%f51, %f82, %f50;
	add.s64 	%rd31, %rd96, 1;
	and.b64  	%rd32, %rd31, 4294967295;
	add.s64 	%rd33, %rd32, %rd3;
	shl.b64 	%rd34, %rd33, 2;
	add.s64 	%rd35, %rd1, %rd34;
	ld.global.f32 	%f52, [%rd35];
	add.f32 	%f53, %f51, %f52;
	add.s64 	%rd36, %rd96, 2;
	and.b64  	%rd37, %rd36, 4294967295;
	add.s64 	%rd38, %rd37, %rd3;
	shl.b64 	%rd39, %rd38, 2;
	add.s64 	%rd40, %rd1, %rd39;
	ld.global.f32 	%f54, [%rd40];
	add.f32 	%f55, %f53, %f54;
	add.s64 	%rd41, %rd96, 3;
	and.b64  	%rd42, %rd41, 4294967295;
	add.s64 	%rd43, %rd42, %rd3;
	shl.b64 	%rd44, %rd43, 2;
	add.s64 	%rd45, %rd1, %rd44;
	ld.global.f32 	%f56, [%rd45];
	add.f32 	%f57, %f55, %f56;
	add.s64 	%rd46, %rd96, 4;
	and.b64  	%rd47, %rd46, 4294967295;
	add.s64 	%rd48, %rd47, %rd3;
	shl.b64 	%rd49, %rd48, 2;
	add.s64 	%rd50, %rd1, %rd49;
	ld.global.f32 	%f58, [%rd50];
	add.f32 	%f59, %f57, %f58;
	add.s64 	%rd51, %rd96, 5;
	and.b64  	%rd52, %rd51, 4294967295;
	add.s64 	%rd53, %rd52, %rd3;
	shl.b64 	%rd54, %rd53, 2;
	add.s64 	%rd55, %rd1, %rd54;
	ld.global.f32 	%f60, [%rd55];
	add.f32 	%f61, %f59, %f60;
	add.s64 	%rd56, %rd96, 6;
	and.b64  	%rd57, %rd56, 4294967295;
	add.s64 	%rd58, %rd57, %rd3;
	shl.b64 	%rd59, %rd58, 2;
	add.s64 	%rd60, %rd1, %rd59;
	ld.global.f32 	%f62, [%rd60];
	add.f32 	%f63, %f61, %f62;
	add.s64 	%rd61, %rd96, 7;
	and.b64  	%rd62, %rd61, 4294967295;
	add.s64 	%rd63, %rd62, %rd3;
	shl.b64 	%rd64, %rd63, 2;
	add.s64 	%rd65, %rd1, %rd64;
	ld.global.f32 	%f64, [%rd65];
	add.f32 	%f82, %f63, %f64;
	add.s64 	%rd66, %rd96, 8;
	and.b64  	%rd96, %rd66, 4294967295;
$L__BB14_8:
	setp.eq.s64 	%p7, %rd12, 0;
	@%p7 bra 	$L__BB14_13;
	and.b64  	%rd98, %rd22, 3;
	setp.lt.u64 	%p8, %rd12, 4;
	@%p8 bra 	$L__BB14_11;
	add.s64 	%rd67, %rd96, %rd3;
	shl.b64 	%rd68, %rd67, 2;
	add.s64 	%rd69, %rd1, %rd68;
	ld.global.f32 	%f66, [%rd69];
	add.f32 	%f67, %f82, %f66;
	add.s64 	%rd70, %rd96, 1;
	and.b64  	%rd71, %rd70, 4294967295;
	add.s64 	%rd72, %rd71, %rd3;
	shl.b64 	%rd73, %rd72, 2;
	add.s64 	%rd74, %rd1, %rd73;
	ld.global.f32 	%f68, [%rd74];
	add.f32 	%f69, %f67, %f68;
	add.s64 	%rd75, %rd96, 2;
	and.b64  	%rd76, %rd75, 4294967295;
	add.s64 	%rd77, %rd76, %rd3;
	shl.b64 	%rd78, %rd77, 2;
	add.s64 	%rd79, %rd1, %rd78;
	ld.global.f32 	%f70, [%rd79];
	add.f32 	%f71, %f69, %f70;
	add.s64 	%rd80, %rd96, 3;
	and.b64  	%rd81, %rd80, 4294967295;
	add.s64 	%rd82, %rd81, %rd3;
	shl.b64 	%rd83, %rd82, 2;
	add.s64 	%rd84, %rd1, %rd83;
	ld.global.f32 	%f72, [%rd84];
	add.f32 	%f82, %f71, %f72;
	add.s64 	%rd85, %rd96, 4;
	and.b64  	%rd96, %rd85, 4294967295;
$L__BB14_11:
	setp.eq.s64 	%p9, %rd98, 0;
	@%p9 bra 	$L__BB14_13;
$L__BB14_12:
	.pragma "nounroll";
	add.s64 	%rd86, %rd96, %rd3;
	shl.b64 	%rd87, %rd86, 2;
	add.s64 	%rd88, %rd1, %rd87;
	ld.global.f32 	%f73, [%rd88];
	add.f32 	%f82, %f82, %f73;
	add.s64 	%rd89, %rd96, 1;
	and.b64  	%rd96, %rd89, 4294967295;
	add.s64 	%rd98, %rd98, -1;
	setp.ne.s64 	%p10, %rd98, 0;
	@%p10 bra 	$L__BB14_12;
$L__BB14_13:
	mul.lo.s64 	%rd90, %rd22, %rd2;
	shl.b64 	%rd91, %rd90, 2;
	add.s64 	%rd92, %rd1, %rd91;
	st.global.f32 	[%rd92], %f82;
$L__BB14_14:
	ret;

}
	// .globl	reduce_strided
.visible .entry reduce_strided(
	.param .u64 .ptr .align 1 reduce_strided_param_0,
	.param .u64 reduce_strided_param_1,
	.param .u64 reduce_strided_param_2
)
{
	.reg .pred 	%p<10>;
	.reg .b32 	%r<17>;
	.reg .b32 	%f<15>;
	.reg .b64 	%rd<10>;

	ld.param.u64 	%rd4, [reduce_strided_param_0];
	ld.param.u64 	%rd3, [reduce_strided_param_1];
	ld.param.u64 	%rd5, [reduce_strided_param_2];
	cvta.to.global.u64 	%rd6, %rd4;
	mov.u32 	%r1, %tid.x;
	mov.u32 	%r2, %ctaid.x;
	mov.u32 	%r3, %ntid.x;
	mad.lo.s32 	%r4, %r2, %r3, %r1;
	mov.u32 	%r5, %ctaid.y;
	cvt.u64.u32 	%rd1, %r4;
	setp.le.u64 	%p1, %rd3, %rd1;
	cvt.u64.u32 	%rd7, %r5;
	mad.lo.s64 	%rd8, %rd5, %rd1, %rd7;
	shl.b64 	%rd9, %rd8, 2;
	add.s64 	%rd2, %rd6, %rd9;
	mov.f32 	%f14, 0f00000000;
	@%p1 bra 	$L__BB15_2;
	ld.global.f32 	%f14, [%rd2];
$L__BB15_2:
	setp.le.u64 	%p2, %rd3, %rd1;
	mov.b32 	%r6, %f14;
	shfl.sync.down.b32	%r7|%p3, %r6, 16, 31, -1;
	mov.b32 	%f5, %r7;
	add.f32 	%f6, %f14, %f5;
	mov.b32 	%r8, %f6;
	shfl.sync.down.b32	%r9|%p4, %r8, 8, 31, -1;
	mov.b32 	%f7, %r9;
	add.f32 	%f8, %f6, %f7;
	mov.b32 	%r10, %f8;
	shfl.sync.down.b32	%r11|%p5, %r10, 4, 31, -1;
	mov.b32 	%f9, %r11;
	add.f32 	%f10, %f8, %f9;
	mov.b32 	%r12, %f10;
	shfl.sync.down.b32	%r13|%p6, %r12, 2, 31, -1;
	mov.b32 	%f11, %r13;
	add.f32 	%f12, %f10, %f11;
	mov.b32 	%r14, %f12;
	shfl.sync.down.b32	%r15|%p7, %r14, 1, 31, -1;
	mov.b32 	%f13, %r15;
	add.f32 	%f3, %f12, %f13;
	and.b32  	%r16, %r1, 31;
	setp.ne.s32 	%p8, %r16, 0;
	or.pred  	%p9, %p8, %p2;
	@%p9 bra 	$L__BB15_4;
	st.global.f32 	[%rd2], %f3;
$L__BB15_4:
	ret;

}
	// .globl	map_uniform
.visible .entry map_uniform(
	.param .u64 .ptr .align 1 map_uniform_param_0,
	.param .u64 map_uniform_param_1
)
{
	.reg .pred 	%p<2>;
	.reg .b32 	%r<5>;
	.reg .b32 	%f<3>;
	.reg .b64 	%rd<7>;

	ld.param.u64 	%rd2, [map_uniform_param_0];
	ld.param.u64 	%rd3, [map_uniform_param_1];
	mov.u32 	%r1, %tid.x;
	mov.u32 	%r2, %ctaid.x;
	mov.u32 	%r3, %ntid.x;
	mad.lo.s32 	%r4, %r2, %r3, %r1;
	cvt.u64.u32 	%rd1, %r4;
	setp.le.u64 	%p1, %rd3, %rd1;
	@%p1 bra 	$L__BB16_2;
	cvta.to.global.u64 	%rd4, %rd2;
	shl.b64 	%rd5, %rd1, 2;
	add.s64 	%rd6, %rd4, %rd5;
	ld.global.f32 	%f1, [%rd6];
	fma.rn.f32 	%f2, %f1, 0f40000000, 0fBF800000;
	st.global.f32 	[%rd6], %f2;
$L__BB16_2:
	ret;

}
	// .globl	mult_by_float
.visible .entry mult_by_float(
	.param .u64 .ptr .align 1 mult_by_float_param_0,
	.param .f32 mult_by_float_param_1,
	.param .u64 mult_by_float_param_2
)
{
	.reg .pred 	%p<8>;
	.reg .b32 	%r<24>;
	.reg .b32 	%f<20>;
	.reg .b64 	%rd<28>;

	ld.param.u64 	%rd11, [mult_by_float_param_0];
	ld.param.f32 	%f1, [mult_by_float_param_1];
	ld.param.u64 	%rd10, [mult_by_float_param_2];
	cvta.to.global.u64 	%rd1, %rd11;
	mov.u32 	%r12, %tid.x;
	mov.u32 	%r13, %ctaid.x;
	mov.u32 	%r14, %ntid.x;
	mad.lo.s32 	%r1, %r13, %r14, %r12;
	shl.b32 	%r2, %r1, 2;
	cvt.u64.u32 	%rd2, %r2;
	setp.le.u64 	%p1, %rd10, %rd2;
	@%p1 bra 	$L__BB17_10;
	sub.s64 	%rd3, %rd10, %rd2;
	setp.gt.u64 	%p2, %rd3, 3;
	@%p2 bra 	$L__BB17_11;
	setp.eq.s64 	%p3, %rd3, 0;
	@%p3 bra 	$L__BB17_10;
	and.b64  	%rd27, %rd10, 3;
	sub.s64 	%rd14, %rd2, %rd10;
	setp.gt.u64 	%p4, %rd14, -4;
	mov.b32 	%r22, 0;
	@%p4 bra 	$L__BB17_7;
	add.s64 	%rd15, %rd2, %rd27;
	sub.s64 	%rd26, %rd15, %rd10;
	mov.b32 	%r21, 1;
	mov.u32 	%r20, %r2;
$L__BB17_5:
	mul.wide.u32 	%rd16, %r20, 4;
	add.s64 	%rd17, %rd1, %rd16;
	ld.global.f32 	%f10, [%rd17];
	mul.f32 	%f11, %f1, %f10;
	st.global.f32 	[%rd17], %f11;
	add.s32 	%r17, %r20, 1;
	mul.wide.u32 	%rd18, %r17, 4;
	add.s64 	%rd19, %rd1, %rd18;
	ld.global.f32 	%f12, [%rd19];
	mul.f32 	%f13, %f1, %f12;
	st.global.f32 	[%rd19], %f13;
	add.s32 	%r18, %r20, 2;
	mul.wide.u32 	%rd20, %r18, 4;
	add.s64 	%rd21, %rd1, %rd20;
	ld.global.f32 	%f14, [%rd21];
	mul.f32 	%f15, %f1, %f14;
	st.global.f32 	[%rd21], %f15;
	add.s32 	%r19, %r20, 3;
	mul.wide.u32 	%rd22, %r19, 4;
	add.s64 	%rd23, %rd1, %rd22;
	ld.global.f32 	%f16, [%rd23];
	mul.f32 	%f17, %f1, %f16;
	st.global.f32 	[%rd23], %f17;
	add.s32 	%r21, %r21, 4;
	add.s32 	%r20, %r20, 4;
	add.s64 	%rd26, %rd26, 4;
	setp.eq.s64 	%p5, %rd26, 0;
	@%p5 bra 	$L__BB17_6;
	bra.uni 	$L__BB17_5;
$L__BB17_6:
	add.s32 	%r22, %r21, -1;
$L__BB17_7:
	setp.eq.s64 	%p6, %rd27, 0;
	@%p6 bra 	$L__BB17_10;
	add.s32 	%r23, %r22, %r2;
$L__BB17_9:
	.pragma "nounroll";
	mul.wide.u32 	%rd24, %r23, 4;
	add.s64 	%rd25, %rd1, %rd24;
	ld.global.f32 	%f18, [%rd25];
	mul.f32 	%f19, %f1, %f18;
	st.global.f32 	[%rd25], %f19;
	add.s32 	%r23, %r23, 1;
	add.s64 	%rd27, %rd27, -1;
	setp.ne.s64 	%p7, %rd27, 0;
	@%p7 bra 	$L__BB17_9;
$L__BB17_10:
	ret;
$L__BB17_11:
	mul.wide.u32 	%rd12, %r1, 16;
	add.s64 	%rd13, %rd1, %rd12;
	ld.global.v4.f32 	{%f2, %f3, %f4, %f5}, [%rd13];
	mul.f32 	%f6, %f1, %f2;
	mul.f32 	%f7, %f1, %f3;
	mul.f32 	%f8, %f1, %f4;
	mul.f32 	%f9, %f1, %f5;
	st.global.v4.f32 	[%rd13], {%f6, %f7, %f8, %f9};
	bra.uni 	$L__BB17_10;

}
	// .globl	find_matching
.visible .entry find_matching(
	.param .u64 .ptr .align 1 find_matching_param_0,
	.param .u64 .ptr .align 1 find_matching_param_1,
	.param .u64 .ptr .align 1 find_matching_param_2,
	.param .u64 find_matching_param_3,
	.param .u64 find_matching_param_4
)
{
	.reg .pred 	%p<41>;
	.reg .b32 	%r<89>;
	.reg .b32 	%f<71>;
	.reg .b64 	%rd<58>;

	ld.param.u64 	%rd24, [find_matching_param_0];
	ld.param.u64 	%rd25, [find_matching_param_1];
	ld.param.u64 	%rd26, [find_matching_param_2];
	ld.param.u64 	%rd27, [find_matching_param_3];
	ld.param.u64 	%rd28, [find_matching_param_4];
	mov.u32 	%r17, %tid.x;
	mov.u32 	%r18, %ctaid.x;
	mov.u32 	%r19, %ntid.x;
	mad.lo.s32 	%r20, %r18, %r19, %r17;
	cvt.u64.u32 	%rd1, %r20;
	setp.le.u64 	%p1, %rd28, %rd1;
	@%p1 bra 	$L__BB18_16;
	cvta.to.global.u64 	%rd2, %rd24;
	mul.lo.s64 	%rd3, %rd27, %rd1;
	setp.lt.u64 	%p2, %rd27, 2;
	mov.b64 	%rd57, 0;
	@%p2 bra 	$L__BB18_15;
	shl.b64 	%rd31, %rd3, 2;
	add.s64 	%rd4, %rd2, %rd31;
	ld.global.f32 	%f67, [%rd4];
	add.s64 	%rd5, %rd27, -1;
	add.s64 	%rd32, %rd27, -2;
	and.b64  	%rd6, %rd5, 15;
	setp.lt.u64 	%p3, %rd32, 15;
	mov.b32 	%r88, 0;
	mov.b64 	%rd53, 1;
	@%p3 bra 	$L__BB18_5;
	and.b64  	%rd7, %rd5, -16;
	mov.b32 	%r88, 0;
	mov.b64 	%rd51, 1;
$L__BB18_4:
	.pragma "nounroll";
	shl.b64 	%rd34, %rd51, 2;
	add.s64 	%rd35, %rd4, %rd34;
	ld.global.f32 	%f11, [%rd35];
	setp.gt.f32 	%p4, %f11, %f67;
	cvt.u32.u64 	%r24, %rd51;
	selp.f32 	%f12, %f11, %f67, %p4;
	selp.b32 	%r25, %r24, %r88, %p4;
	ld.global.f32 	%f13, [%rd35+4];
	setp.gt.f32 	%p5, %f13, %f12;
	add.s32 	%r26, %r24, 1;
	selp.f32 	%f14, %f13, %f12, %p5;
	selp.b32 	%r27, %r26, %r25, %p5;
	ld.global.f32 	%f15, [%rd35+8];
	setp.gt.f32 	%p6, %f15, %f14;
	add.s32 	%r28, %r24, 2;
	selp.f32 	%f16, %f15, %f14, %p6;
	selp.b32 	%r29, %r28, %r27, %p6;
	ld.global.f32 	%f17, [%rd35+12];
	setp.gt.f32 	%p7, %f17, %f16;
	add.s32 	%r30, %r24, 3;
	selp.f32 	%f18, %f17, %f16, %p7;
	selp.b32 	%r31, %r30, %r29, %p7;
	ld.global.f32 	%f19, [%rd35+16];
	setp.gt.f32 	%p8, %f19, %f18;
	add.s32 	%r32, %r24, 4;
	selp.f32 	%f20, %f19, %f18, %p8;
	selp.b32 	%r33, %r32, %r31, %p8;
	ld.global.f32 	%f21, [%rd35+20];
	setp.gt.f32 	%p9, %f21, %f20;
	add.s32 	%r34, %r24, 5;
	selp.f32 	%f22, %f21, %f20, %p9;
	selp.b32 	%r35, %r34, %r33, %p9;
	ld.global.f32 	%f23, [%rd35+24];
	setp.gt.f32 	%p10, %f23, %f22;
	add.s32 	%r36, %r24, 6;
	selp.f32 	%f24, %f23, %f22, %p10;
	selp.b32 	%r37, %r36, %r35, %p10;
	ld.global.f32 	%f25, [%rd35+28];
	setp.gt.f32 	%p11, %f25, %f24;
	add.s32 	%r38, %r24, 7;
	selp.f32 	%f26, %f25, %f24, %p11;
	selp.b32 	%r39, %r38, %r37, %p11;
	ld.global.f32 	%f27, [%rd35+32];
	setp.gt.f32 	%p12, %f27, %f26;
	add.s32 	%r40, %r24, 8;
	selp.f32 	%f28, %f27, %f26, %p12;
	selp.b32 	%r41, %r40, %r39, %p12;
	ld.global.f32 	%f29, [%rd35+36];
	setp.gt.f32 	%p13, %f29, %f28;
	add.s32 	%r42, %r24, 9;
	selp.f32 	%f30, %f29, %f28, %p13;
	selp.b32 	%r43, %r42, %r41, %p13;
	ld.global.f32 	%f31, [%rd35+40];
	setp.gt.f32 	%p14, %f31, %f30;
	add.s32 	%r44, %r24, 10;
	selp.f32 	%f32, %f31, %f30, %p14;
	selp.b32 	%r45, %r44, %r43, %p14;
	ld.global.f32 	%f33, [%rd35+44];
	setp.gt.f32 	%p15, %f33, %f32;
	add.s32 	%r46, %r24, 11;
	selp.f32 	%f34, %f33, %f32, %p15;
	selp.b32 	%r47, %r46, %r45, %p15;
	ld.global.f32 	%f35, [%rd35+48];
	setp.gt.f32 	%p16, %f35, %f34;
	add.s32 	%r48, %r24, 12;
	selp.f32 	%f36, %f35, %f34, %p16;
	selp.b32 	%r49, %r48, %r47, %p16;
	ld.global.f32 	%f37, [%rd35+52];
	setp.gt.f32 	%p17, %f37, %f36;
	add.s32 	%r50, %r24, 13;
	selp.f32 	%f38, %f37, %f36, %p17;
	selp.b32 	%r51, %r50, %r49, %p17;
	ld.global.f32 	%f39, [%rd35+56];
	setp.gt.f32 	%p18, %f39, %f38;
	add.s32 	%r52, %r24, 14;
	selp.f32 	%f40, %f39, %f38, %p18;
	selp.b32 	%r53, %r52, %r51, %p18;
	ld.global.f32 	%f41, [%rd35+60];
	setp.gt.f32 	%p19, %f41, %f40;
	add.s32 	%r54, %r24, 15;
	selp.f32 	%f67, %f41, %f40, %p19;
	selp.b32 	%r88, %r54, %r53, %p19;
	add.s64 	%rd53, %rd51, 16;
	add.s64 	%rd36, %rd51, 15;
	setp.ne.s64 	%p20, %rd36, %rd7;
	mov.u64 	%rd51, %rd53;
	@%p20 bra 	$L__BB18_4;
$L__BB18_5:
	setp.eq.s64 	%p21, %rd6, 0;
	@%p21 bra 	$L__BB18_14;
	and.b64  	%rd11, %rd5, 7;
	setp.lt.u64 	%p22, %rd6, 8;
	@%p22 bra 	$L__BB18_8;
	shl.b64 	%rd37, %rd53, 2;
	add.s64 	%rd38, %rd4, %rd37;
	ld.global.f32 	%f42, [%rd38];
	setp.gt.f32 	%p23, %f42, %f67;
	cvt.u32.u64 	%r56, %rd53;
	selp.f32 	%f43, %f42, %f67, %p23;
	selp.b32 	%r57, %r56, %r88, %p23;
	ld.global.f32 	%f44, [%rd38+4];
	setp.gt.f32 	%p24, %f44, %f43;
	add.s32 	%r58, %r56, 1;
	selp.f32 	%f45, %f44, %f43, %p24;
	selp.b32 	%r59, %r58, %r57, %p24;
	ld.global.f32 	%f46, [%rd38+8];
	setp.gt.f32 	%p25, %f46, %f45;
	add.s32 	%r60, %r56, 2;
	selp.f32 	%f47, %f46, %f45, %p25;
	selp.b32 	%r61, %r60, %r59, %p25;
	ld.global.f32 	%f48, [%rd38+12];
	setp.gt.f32 	%p26, %f48, %f47;
	add.s32 	%r62, %r56, 3;
	selp.f32 	%f49, %f48, %f47, %p26;
	selp.b32 	%r63, %r62, %r61, %p26;
	ld.global.f32 	%f50, [%rd38+16];
	setp.gt.f32 	%p27, %f50, %f49;
	add.s32 	%r64, %r56, 4;
	selp.f32 	%f51, %f50, %f49, %p27;
	selp.b32 	%r65, %r64, %r63, %p27;
	ld.global.f32 	%f52, [%rd38+20];
	setp.gt.f32 	%p28, %f52, %f51;
	add.s32 	%r66, %r56, 5;
	selp.f32 	%f53, %f52, %f51, %p28;
	selp.b32 	%r67, %r66, %r65, %p28;
	ld.global.f32 	%f54, [%rd38+24];
	setp.gt.f32 	%p29, %f54, %f53;
	add.s32 	%r68, %r56, 6;
	selp.f32 	%f55, %f54, %f53, %p29;
	selp.b32 	%r69, %r68, %r67, %p29;
	ld.global.f32 	%f56, [%rd38+28];
	setp.gt.f32 	%p30, %f56, %f55;
	add.s32 	%r70, %r56, 7;
	selp.f32 	%f67, %f56, %f55, %p30;
	selp.b32 	%r88, %r70, %r69, %p30;
	add.s64 	%rd53, %rd53, 8;
$L__BB18_8:
	setp.eq.s64 	%p31, %rd11, 0;
	@%p31 bra 	$L__BB18_14;
	and.b64  	%rd55, %rd5, 3;
	setp.lt.u64 	%p32, %rd11, 4;
	@%p32 bra 	$L__BB18_11;
	shl.b64 	%rd39, %rd53, 2;
	add.s64 	%rd40, %rd4, %rd39;
	ld.global.f32 	%f57, [%rd40];
	setp.gt.f32 	%p33, %f57, %f67;
	cvt.u32.u64 	%r72, %rd53;
	selp.f32 	%f58, %f57, %f67, %p33;
	selp.b32 	%r73, %r72, %r88, %p33;
	ld.global.f32 	%f59, [%rd40+4];
	setp.gt.f32 	%p34, %f59, %f58;
	add.s32 	%r74, %r72, 1;
	selp.f32 	%f60, %f59, %f58, %p34;
	selp.b32 	%r75, %r74, %r73, %p34;
	ld.global.f32 	%f61, [%rd40+8];
	setp.gt.f32 	%p35, %f61, %f60;
	add.s32 	%r76, %r72, 2;
	selp.f32 	%f62, %f61, %f60, %p35;
	selp.b32 	%r77, %r76, %r75, %p35;
	ld.global.f32 	%f63, [%rd40+12];
	setp.gt.f32 	%p36, %f63, %f62;
	add.s32 	%r78, %r72, 3;
	selp.f32 	%f67, %f63, %f62, %p36;
	selp.b32 	%r88, %r78, %r77, %p36;
	add.s64 	%rd53, %rd53, 4;
$L__BB18_11:
	setp.eq.s64 	%p37, %rd55, 0;
	@%p37 bra 	$L__BB18_14;
	shl.b64 	%rd42, %rd53, 2;
	add.s64 	%rd43, %rd31, %rd42;
	add.s64 	%rd56, %rd2, %rd43;
	cvt.u32.u64 	%r86, %rd53;
$L__BB18_13:
	.pragma "nounroll";
	ld.global.f32 	%f64, [%rd56];
	setp.gt.f32 	%p38, %f64, %f67;
	selp.f32 	%f67, %f64, %f67, %p38;
	selp.b32 	%r88, %r86, %r88, %p38;
	add.s64 	%rd56, %rd56, 4;
	add.s32 	%r86, %r86, 1;
	add.s64 	%rd55, %rd55, -1;
	setp.ne.s64 	%p39, %rd55, 0;
	@%p39 bra 	$L__BB18_13;
$L__BB18_14:
	cvt.s64.s32 	%rd57, %r88;
$L__BB18_15:
	cvta.to.global.u64 	%rd44, %rd25;
	shl.b64 	%rd45, %rd1, 3;
	add.s64 	%rd46, %rd44, %rd45;
	ld.global.u64 	%rd47, [%rd46];
	setp.eq.s64 	%p40, %rd47, %rd57;
	selp.f32 	%f65, 0f3F800000, 0f00000000, %p40;
	cvta.to.global.u64 	%rd48, %rd26;
	shl.b64 	%rd49, %rd1, 2;
	add.s64 	%rd50, %rd48, %rd49;
	st.global.f32 	[%rd50], %f65;
$L__BB18_16:
	ret;

}
	// .globl	adam_kernel
.visible .entry adam_kernel(
	.param .u64 .ptr .align 1 adam_kernel_param_0,
	.param .u64 .ptr .align 1 adam_kernel_param_1,
	.param .u64 .ptr .align 1 adam_kernel_param_2,
	.param .u64 .ptr .align 1 adam_kernel_param_3,
	.param .u64 adam_kernel_param_4,
	.param .f32 adam_kernel_param_5,
	.param .f32 adam_kernel_param_6,
	.param .f32 adam_kernel_param_7,
	.param .f32 adam_kernel_param_8,
	.param .f32 adam_kernel_param_9
)
{
	.reg .pred 	%p<129>;
	.reg .b32 	%r<121>;
	.reg .b32 	%f<709>;
	.reg .b64 	%rd<36>;

	ld.param.u64 	%rd14, [adam_kernel_param_0];
	ld.param.u64 	%rd15, [adam_kernel_param_2];
	ld.param.u64 	%rd16, [adam_kernel_param_3];
	ld.param.u64 	%rd13, [adam_kernel_param_4];
	ld.param.f32 	%f63, [adam_kernel_param_5];
	ld.param.f32 	%f65, [adam_kernel_param_7];
	ld.param.f32 	%f66, [adam_kernel_param_8];
	cvta.to.global.u64 	%rd1, %rd14;
	cvta.to.global.u64 	%rd2, %rd16;
	cvta.to.global.u64 	%rd3, %rd15;
	mov.u32 	%r4, %tid.x;
	mov.u32 	%r5, %ctaid.x;
	mov.u32 	%r6, %ntid.x;
	mad.lo.s32 	%r7, %r5, %r6, %r4;
	cvt.u64.u32 	%rd4, %r7;
	shr.u64 	%rd17, %rd13, 2;
	and.b64  	%rd18, %rd13, 3;
	setp.ne.s64 	%p3, %rd18, 0;
	selp.u64 	%rd19, 1, 0, %p3;
	add.s64 	%rd20, %rd17, %rd19;
	setp.le.u64 	%p4, %rd20, %rd4;
	@%p4 bra 	$L__BB19_47;
	cvt.u32.u64 	%r8, %rd4;
	shl.b32 	%r120, %r8, 2;
	cvt.u64.u32 	%rd21, %r120;
	sub.s64 	%rd5, %rd13, %rd21;
	setp.gt.u64 	%p5, %rd5, 3;
	@%p5 bra 	$L__BB19_10;
	setp.eq.s64 	%p84, %rd5, 0;
	@%p84 bra 	$L__BB19_47;
	mul.f32 	%f476, %f63, 0f3F000000;
	cvt.rzi.f32.f32 	%f477, %f476;
	add.f32 	%f478, %f477, %f477;
	sub.f32 	%f479, %f63, %f478;
	abs.f32 	%f480, %f479;
	setp.neu.f32 	%p85, %f480, 0f3F800000;
	abs.f32 	%f481, %f65;
	setp.lt.f32 	%p86, %f481, 0f00800000;
	mul.f32 	%f483, %f481, 0f4B800000;
	selp.f32 	%f484, %f483, %f481, %p86;
	selp.f32 	%f485, 0fC1C00000, 0f00000000, %p86;
	mov.b32 	%r81, %f484;
	add.s32 	%r82, %r81, -1060439283;
	and.b32  	%r83, %r82, -8388608;
	sub.s32 	%r84, %r81, %r83;
	mov.b32 	%f486, %r84;
	cvt.rn.f32.s32 	%f487, %r83;
	fma.rn.f32 	%f488, %f487, 0f34000000, %f485;
	add.f32 	%f489, %f486, 0fBF800000;
	add.f32 	%f490, %f486, 0f3F800000;
	rcp.approx.ftz.f32 	%f491, %f490;
	add.f32 	%f492, %f489, %f489;
	mul.f32 	%f493, %f492, %f491;
	mul.f32 	%f494, %f493, %f493;
	sub.f32 	%f495, %f489, %f493;
	add.f32 	%f496, %f495, %f495;
	neg.f32 	%f497, %f493;
	fma.rn.f32 	%f498, %f497, %f489, %f496;
	mul.rn.f32 	%f499, %f491, %f498;
	fma.rn.f32 	%f500, %f494, 0f3A2C32E4, 0f3B52E7DB;
	fma.rn.f32 	%f501, %f500, %f494, 0f3C93BB73;
	fma.rn.f32 	%f502, %f501, %f494, 0f3DF6384F;
	mul.rn.f32 	%f503, %f502, %f494;
	fma.rn.f32 	%f504, %f493, 0f3FB8AA3B, %f488;
	sub.f32 	%f505, %f488, %f504;
	fma.rn.f32 	%f506, %f493, 0f3FB8AA3B, %f505;
	fma.rn.f32 	%f507, %f499, 0f3FB8AA3B, %f506;
	fma.rn.f32 	%f508, %f493, 0f32A55E34, %f507;
	mul.f32 	%f509, %f503, 0f40400000;
	fma.rn.f32 	%f510, %f509, %f499, %f508;
	fma.rn.f32 	%f511, %f503, %f493, %f510;
	add.rn.f32 	%f512, %f504, %f511;
	neg.f32 	%f513, %f504;
	add.rn.f32 	%f514, %f512, %f513;
	neg.f32 	%f515, %f514;
	add.rn.f32 	%f516, %f511, %f515;
	mul.rn.f32 	%f517, %f512, %f63;
	neg.f32 	%f518, %f517;
	fma.rn.f32 	%f519, %f512, %f63, %f518;
	fma.rn.f32 	%f520, %f516, %f63, %f519;
	cvt.rni.f32.f32 	%f521, %f517;
	sub.f32 	%f522, %f517, %f521;
	add.f32 	%f523, %f522, %f520;
	fma.rn.f32 	%f524, %f523, 0f391FCB8E, 0f3AAF85ED;
	fma.rn.f32 	%f525, %f524, %f523, 0f3C1D9856;
	fma.rn.f32 	%f526, %f525, %f523, 0f3D6357BB;
	fma.rn.f32 	%f527, %f526, %f523, 0f3E75FDEC;
	fma.rn.f32 	%f528, %f527, %f523, 0f3F317218;
	fma.rn.f32 	%f529, %f528, %f523, 0f3F800000;
	cvt.rzi.s32.f32 	%r85, %f521;
	setp.gt.f32 	%p87, %f521, 0f00000000;
	selp.b32 	%r86, 0, -2097152000, %p87;
	add.s32 	%r87, %r86, 2130706432;
	mov.b32 	%f530, %r87;
	mul.f32 	%f531, %f529, %f530;
	shl.b32 	%r88, %r85, 23;
	sub.s32 	%r89, %r88, %r86;
	mov.b32 	%f532, %r89;
	mul.f32 	%f533, %f531, %f532;
	abs.f32 	%f534, %f517;
	setp.gt.f32 	%p88, %f534, 0f43180000;
	setp.lt.f32 	%p89, %f517, 0f00000000;
	selp.f32 	%f535, 0f00000000, 0f7F800000, %p89;
	selp.f32 	%f536, %f535, %f533, %p88;
	setp.eq.f32 	%p90, %f65, 0f3F800000;
	setp.eq.f32 	%p91, %f63, 0f00000000;
	or.pred  	%p92, %p91, %p90;
	setp.nan.f32 	%p93, %f481, %f481;
	abs.f32 	%f537, %f63;
	setp.nan.f32 	%p94, %f537, %f537;
	setp.eq.f32 	%p95, %f65, 0f00000000;
	setp.eq.f32 	%p96, %f481, 0f7F800000;
	or.pred  	%p97, %p95, %p96;
	setp.eq.f32 	%p98, %f65, 0fBF800000;
	setp.eq.f32 	%p99, %f537, 0f7F800000;
	and.pred  	%p100, %p98, %p99;
	setp.geu.f32 	%p101, %f65, 0f00000000;
	neg.f32 	%f539, %f536;
	selp.f32 	%f540, %f536, %f539, %p85;
	cvt.rmi.f32.f32 	%f541, %f63;
	setp.neu.f32 	%p102, %f63, %f541;
	selp.f32 	%f542, 0f7FFFFFFF, %f540, %p102;
	add.f32 	%f543, %f65, %f65;
	mov.b32 	%r90, %f543;
	setp.lt.f32 	%p103, %f63, 0f00000000;
	xor.b32  	%r91, %r90, 2139095040;
	selp.b32 	%r92, %r91, %r90, %p103;
	and.b32  	%r93, %r92, 2147483647;
	selp.b32 	%r94, %r93, %r92, %p85;
	mov.b32 	%f544, %r94;
	add.rn.f32 	%f545, %f65, %f63;
	abs.f32 	%f546, %f66;
	setp.lt.f32 	%p104, %f546, 0f00800000;
	mul.f32 	%f548, %f546, 0f4B800000;
	selp.f32 	%f549, %f548, %f546, %p104;
	selp.f32 	%f550, 0fC1C00000, 0f00000000, %p104;
	mov.b32 	%r95, %f549;
	add.s32 	%r96, %r95, -1060439283;
	and.b32  	%r97, %r96, -8388608;
	sub.s32 	%r98, %r95, %r97;
	mov.b32 	%f551, %r98;
	cvt.rn.f32.s32 	%f552, %r97;
	fma.rn.f32 	%f553, %f552, 0f34000000, %f550;
	add.f32 	%f554, %f551, 0fBF800000;
	add.f32 	%f555, %f551, 0f3F800000;
	rcp.approx.ftz.f32 	%f556, %f555;
	add.f32 	%f557, %f554, %f554;
	mul.f32 	%f558, %f557, %f556;
	mul.f32 	%f559, %f558, %f558;
	sub.f32 	%f560, %f554, %f558;
	add.f32 	%f561, %f560, %f560;
	neg.f32 	%f562, %f558;
	fma.rn.f32 	%f563, %f562, %f554, %f561;
	mul.rn.f32 	%f564, %f556, %f563;
	fma.rn.f32 	%f565, %f559, 0f3A2C32E4, 0f3B52E7DB;
	fma.rn.f32 	%f566, %f565, %f559, 0f3C93BB73;
	fma.rn.f32 	%f567, %f566, %f559, 0f3DF6384F;
	mul.rn.f32 	%f568, %f567, %f559;
	fma.rn.f32 	%f569, %f558, 0f3FB8AA3B, %f553;
	sub.f32 	%f570, %f553, %f569;
	fma.rn.f32 	%f571, %f558, 0f3FB8AA3B, %f570;
	fma.rn.f32 	%f572, %f564, 0f3FB8AA3B, %f571;
	fma.rn.f32 	%f573, %f558, 0f32A55E34, %f572;
	mul.f32 	%f574, %f568, 0f40400000;
	fma.rn.f32 	%f575, %f574, %f564, %f573;
	fma.rn.f32 	%f576, %f568, %f558, %f575;
	add.rn.f32 	%f577, %f569, %f576;
	neg.f32 	%f578, %f569;
	add.rn.f32 	%f579, %f577, %f578;
	neg.f32 	%f580, %f579;
	add.rn.f32 	%f581, %f576, %f580;
	mul.rn.f32 	%f582, %f577, %f63;
	neg.f32 	%f583, %f582;
	fma.rn.f32 	%f584, %f577, %f63, %f583;
	fma.rn.f32 	%f585, %f581, %f63, %f584;
	cvt.rni.f32.f32 	%f586, %f582;
	sub.f32 	%f587, %f582, %f586;
	add.f32 	%f588, %f587, %f585;
	fma.rn.f32 	%f589, %f588, 0f391FCB8E, 0f3AAF85ED;
	fma.rn.f32 	%f590, %f589, %f588, 0f3C1D9856;
	fma.rn.f32 	%f591, %f590, %f588, 0f3D6357BB;
	fma.rn.f32 	%f592, %f591, %f588, 0f3E75FDEC;
	fma.rn.f32 	%f593, %f592, %f588, 0f3F317218;
	fma.rn.f32 	%f594, %f593, %f588, 0f3F800000;
	cvt.rzi.s32.f32 	%r99, %f586;
	setp.gt.f32 	%p105, %f586, 0f00000000;
	selp.b32 	%r100, 0, -2097152000, %p105;
	add.s32 	%r101, %r100, 2130706432;
	mov.b32 	%f595, %r101;
	mul.f32 	%f596, %f594, %f595;
	shl.b32 	%r102, %r99, 23;
	sub.s32 	%r103, %r102, %r100;
	mov.b32 	%f597, %r103;
	mul.f32 	%f598, %f596, %f597;
	abs.f32 	%f599, %f582;
	setp.gt.f32 	%p106, %f599, 0f43180000;
	setp.lt.f32 	%p107, %f582, 0f00000000;
	selp.f32 	%f600, 0f00000000, 0f7F800000, %p107;
	selp.f32 	%f601, %f600, %f598, %p106;
	setp.eq.f32 	%p108, %f66, 0f3F800000;
	or.pred  	%p109, %p91, %p108;
	setp.nan.f32 	%p110, %f546, %f546;
	setp.eq.f32 	%p111, %f66, 0f00000000;
	setp.eq.f32 	%p112, %f546, 0f7F800000;
	or.pred  	%p113, %p111, %p112;
	setp.eq.f32 	%p114, %f66, 0fBF800000;
	and.pred  	%p115, %p114, %p99;
	setp.geu.f32 	%p116, %f66, 0f00000000;
	neg.f32 	%f602, %f601;
	selp.f32 	%f603, %f601, %f602, %p85;
	selp.f32 	%f604, 0f7FFFFFFF, %f603, %p102;
	add.f32 	%f605, %f66, %f66;
	mov.b32 	%r104, %f605;
	xor.b32  	%r105, %r104, 2139095040;
	selp.b32 	%r106, %r105, %r104, %p103;
	and.b32  	%r107, %r106, 2147483647;
	selp.b32 	%r108, %r107, %r106, %p85;
	mov.b32 	%f606, %r108;
	add.rn.f32 	%f607, %f66, %f63;
	or.pred  	%p117, %p92, %p93;
	or.pred  	%p1, %p117, %p94;
	selp.f32 	%f1, 0f3F800000, %f545, %p92;
	selp.f32 	%f608, 0f3F800000, %f536, %p100;
	selp.f32 	%f609, %f544, %f608, %p97;
	selp.f32 	%f610, %f609, %f542, %p101;
	selp.f32 	%f611, %f609, %f610, %p100;
	selp.f32 	%f2, %f609, %f611, %p97;
	or.pred  	%p118, %p109, %p110;
	or.pred  	%p2, %p118, %p94;
	selp.f32 	%f3, 0f3F800000, %f607, %p109;
	selp.f32 	%f612, 0f3F800000, %f601, %p115;
	selp.f32 	%f613, %f606, %f612, %p113;
	selp.f32 	%f614, %f613, %f604, %p116;
	selp.f32 	%f615, %f613, %f614, %p115;
	selp.f32 	%f4, %f613, %f615, %p113;
	mov.b64 	%rd35, 0;
	selp.f32 	%f686, %f1, %f2, %p1;
	selp.f32 	%f689, %f3, %f4, %p2;
$L__BB19_4:
	mul.wide.u32 	%rd28, %r120, 4;
	add.s64 	%rd7, %rd3, %rd28;
	ld.global.f32 	%f617, [%rd7];
	add.s64 	%rd29, %rd1, %rd28;
	ld.global.f32 	%f618, [%rd29];
	mov.f32 	%f702, 0f3F800000;
	sub.f32 	%f619, %f702, %f65;
	mul.f32 	%f620, %f619, %f618;
	fma.rn.f32 	%f621, %f65, %f617, %f620;
	st.global.f32 	[%rd7], %f621;
	add.s64 	%rd8, %rd2, %rd28;
	ld.global.f32 	%f5, [%rd8];
	ld.global.f32 	%f6, [%rd29];
	setp.eq.f32 	%p119, %f6, 0f3F800000;
	@%p119 bra 	$L__BB19_9;
	abs.f32 	%f622, %f6;
	setp.num.f32 	%p120, %f622, %f622;
	@%p120 bra 	$L__BB19_7;
	mov.f32 	%f680, 0f40000000;
	add.rn.f32 	%f702, %f6, %f680;
	bra.uni 	$L__BB19_9;
$L__BB19_7:
	setp.lt.f32 	%p121, %f622, 0f00800000;
	mul.f32 	%f625, %f622, 0f4B800000;
	selp.f32 	%f626, %f625, %f622, %p121;
	mov.b32 	%r109, %f626;
	add.s32 	%r110, %r109, -1060439283;
	and.b32  	%r111, %r110, -8388608;
	sub.s32 	%r112, %r109, %r111;
	mov.b32 	%f627, %r112;
	cvt.rn.f32.s32 	%f628, %r111;
	selp.f32 	%f629, 0fC1C00000, 0f00000000, %p121;
	fma.rn.f32 	%f630, %f628, 0f34000000, %f629;
	add.f32 	%f631, %f627, 0fBF800000;
	add.f32 	%f632, %f627, 0f3F800000;
	rcp.approx.ftz.f32 	%f633, %f632;
	add.f32 	%f634, %f631, %f631;
	mul.f32 	%f635, %f634, %f633;
	mul.f32 	%f636, %f635, %f635;
	neg.f32 	%f637, %f635;
	sub.f32 	%f638, %f631, %f635;
	add.f32 	%f639, %f638, %f638;
	fma.rn.f32 	%f640, %f637, %f631, %f639;
	mul.rn.f32 	%f641, %f633, %f640;
	fma.rn.f32 	%f642, %f636, 0f3A2C32E4, 0f3B52E7DB;
	fma.rn.f32 	%f643, %f642, %f636, 0f3C93BB73;
	fma.rn.f32 	%f644, %f643, %f636, 0f3DF6384F;
	mul.rn.f32 	%f645, %f644, %f636;
	fma.rn.f32 	%f646, %f635, 0f3FB8AA3B, %f630;
	mul.f32 	%f647, %f645, 0f40400000;
	sub.f32 	%f648, %f630, %f646;
	fma.rn.f32 	%f649, %f635, 0f3FB8AA3B, %f648;
	fma.rn.f32 	%f650, %f641, 0f3FB8AA3B, %f649;
	fma.rn.f32 	%f651, %f635, 0f32A55E34, %f650;
	fma.rn.f32 	%f652, %f647, %f641, %f651;
	fma.rn.f32 	%f653, %f645, %f635, %f652;
	add.rn.f32 	%f654, %f646, %f653;
	mov.f32 	%f655, 0f40000000;
	mul.rn.f32 	%f656, %f654, %f655;
	cvt.rni.f32.f32 	%f657, %f656;
	sub.f32 	%f658, %f656, %f657;
	neg.f32 	%f659, %f656;
	fma.rn.f32 	%f660, %f654, 0f40000000, %f659;
	neg.f32 	%f661, %f646;
	add.rn.f32 	%f662, %f654, %f661;
	neg.f32 	%f663, %f662;
	add.rn.f32 	%f664, %f653, %f663;
	fma.rn.f32 	%f665, %f664, 0f40000000, %f660;
	add.f32 	%f666, %f658, %f665;
	setp.gt.f32 	%p122, %f657, 0f00000000;
	selp.b32 	%r113, 0, -2097152000, %p122;
	setp.neu.f32 	%p123, %f6, 0f00000000;
	setp.neu.f32 	%p124, %f622, 0f7F800000;
	setp.lt.f32 	%p125, %f656, 0f00000000;
	selp.f32 	%f667, 0f00000000, 0f7F800000, %p125;
	abs.f32 	%f668, %f656;
	setp.gt.f32 	%p126, %f668, 0f43180000;
	cvt.rzi.s32.f32 	%r114, %f657;
	shl.b32 	%r115, %r114, 23;
	sub.s32 	%r116, %r115, %r113;
	mov.b32 	%f669, %r116;
	add.s32 	%r117, %r113, 2130706432;
	mov.b32 	%f670, %r117;
	fma.rn.f32 	%f671, %f666, 0f391FCB8E, 0f3AAF85ED;
	fma.rn.f32 	%f672, %f671, %f666, 0f3C1D9856;
	fma.rn.f32 	%f673, %f672, %f666, 0f3D6357BB;
	fma.rn.f32 	%f674, %f673, %f666, 0f3E75FDEC;
	fma.rn.f32 	%f675, %f674, %f666, 0f3F317218;
	fma.rn.f32 	%f676, %f675, %f666, 0f3F800000;
	mul.f32 	%f677, %f676, %f670;
	mul.f32 	%f678, %f677, %f669;
	selp.f32 	%f702, %f667, %f678, %p126;
	and.pred  	%p127, %p123, %p124;
	@%p127 bra 	$L__BB19_9;
	add.f32 	%f679, %f6, %f6;
	mov.b32 	%r118, %f679;
	and.b32  	%r119, %r118, 2147483647;
	mov.b32 	%f702, %r119;
$L__BB19_9:
	ld.param.f32 	%f701, [adam_kernel_param_9];
	ld.param.f32 	%f699, [adam_kernel_param_6];
	ld.param.u64 	%rd34, [adam_kernel_param_1];
	mov.f32 	%f681, 0f3F800000;
	sub.f32 	%f682, %f681, %f66;
	mul.f32 	%f683, %f682, %f702;
	fma.rn.f32 	%f684, %f66, %f5, %f683;
	st.global.f32 	[%rd8], %f684;
	ld.global.f32 	%f685, [%rd7];
	sub.f32 	%f687, %f681, %f686;
	div.rn.f32 	%f688, %f685, %f687;
	sub.f32 	%f690, %f681, %f689;
	div.rn.f32 	%f691, %f684, %f690;
	cvta.to.global.u64 	%rd30, %rd34;
	mul.wide.u32 	%rd31, %r120, 4;
	add.s64 	%rd32, %rd30, %rd31;
	ld.global.f32 	%f692, [%rd32];
	mul.f32 	%f693, %f699, %f688;
	sqrt.rn.f32 	%f694, %f691;
	add.f32 	%f695, %f701, %f694;
	div.rn.f32 	%f696, %f693, %f695;
	sub.f32 	%f697, %f692, %f696;
	st.global.f32 	[%rd32], %f697;
	add.s32 	%r120, %r120, 1;
	add.s64 	%rd35, %rd35, 1;
	setp.gt.u64 	%p128, %rd5, %rd35;
	@%p128 bra 	$L__BB19_4;
	bra.uni 	$L__BB19_47;
$L__BB19_10:
	shl.b64 	%rd22, %rd4, 4;
	add.s64 	%rd10, %rd3, %rd22;
	ld.global.v4.f32 	{%f69, %f70, %f71, %f72}, [%rd10];
	add.s64 	%rd11, %rd2, %rd22;
	ld.global.v4.f32 	{%f11, %f12, %f13, %f14}, [%rd11];
	add.s64 	%rd23, %rd1, %rd22;
	ld.global.v4.f32 	{%f15, %f16, %f17, %f18}, [%rd23];
	mov.f32 	%f703, 0f3F800000;
	sub.f32 	%f73, %f703, %f65;
	mul.f32 	%f74, %f73, %f15;
	mul.f32 	%f75, %f73, %f16;
	mul.f32 	%f76, %f73, %f17;
	mul.f32 	%f77, %f73, %f18;
	fma.rn.f32 	%f19, %f65, %f69, %f74;
	fma.rn.f32 	%f20, %f65, %f70, %f75;
	fma.rn.f32 	%f21, %f65, %f71, %f76;
	fma.rn.f32 	%f22, %f65, %f72, %f77;
	abs.f32 	%f23, %f15;
	setp.eq.f32 	%p6, %f15, 0f3F800000;
	@%p6 bra 	$L__BB19_15;
	setp.num.f32 	%p7, %f23, %f23;
	@%p7 bra 	$L__BB19_13;
	mov.f32 	%f135, 0f40000000;
	add.rn.f32 	%f703, %f15, %f135;
	bra.uni 	$L__BB19_15;
$L__BB19_13:
	setp.lt.f32 	%p8, %f23, 0f00800000;
	mul.f32 	%f80, %f23, 0f4B800000;
	selp.f32 	%f81, %f80, %f23, %p8;
	mov.b32 	%r9, %f81;
	add.s32 	%r10, %r9, -1060439283;
	and.b32  	%r11, %r10, -8388608;
	sub.s32 	%r12, %r9, %r11;
	mov.b32 	%f82, %r12;
	cvt.rn.f32.s32 	%f83, %r11;
	selp.f32 	%f84, 0fC1C00000, 0f00000000, %p8;
	fma.rn.f32 	%f85, %f83, 0f34000000, %f84;
	add.f32 	%f86, %f82, 0fBF800000;
	add.f32 	%f87, %f82, 0f3F800000;
	rcp.approx.ftz.f32 	%f88, %f87;
	add.f32 	%f89, %f86, %f86;
	mul.f32 	%f90, %f89, %f88;
	mul.f32 	%f91, %f90, %f90;
	neg.f32 	%f92, %f90;
	sub.f32 	%f93, %f86, %f90;
	add.f32 	%f94, %f93, %f93;
	fma.rn.f32 	%f95, %f92, %f86, %f94;
	mul.rn.f32 	%f96, %f88, %f95;
	fma.rn.f32 	%f97, %f91, 0f3A2C32E4, 0f3B52E7DB;
	fma.rn.f32 	%f98, %f97, %f91, 0f3C93BB73;
	fma.rn.f32 	%f99, %f98, %f91, 0f3DF6384F;
	mul.rn.f32 	%f100, %f99, %f91;
	fma.rn.f32 	%f101, %f90, 0f3FB8AA3B, %f85;
	mul.f32 	%f102, %f100, 0f40400000;
	sub.f32 	%f103, %f85, %f101;
	fma.rn.f32 	%f104, %f90, 0f3FB8AA3B, %f103;
	fma.rn.f32 	%f105, %f96, 0f3FB8AA3B, %f104;
	fma.rn.f32 	%f106, %f90, 0f32A55E34, %f105;
	fma.rn.f32 	%f107, %f102, %f96, %f106;
	fma.rn.f32 	%f108, %f100, %f90, %f107;
	add.rn.f32 	%f109, %f101, %f108;
	mov.f32 	%f110, 0f40000000;
	mul.rn.f32 	%f111, %f109, %f110;
	cvt.rni.f32.f32 	%f112, %f111;
	sub.f32 	%f113, %f111, %f112;
	neg.f32 	%f114, %f111;
	fma.rn.f32 	%f115, %f109, 0f40000000, %f114;
	neg.f32 	%f116, %f101;
	add.rn.f32 	%f117, %f109, %f116;
	neg.f32 	%f118, %f117;
	add.rn.f32 	%f119, %f108, %f118;
	fma.rn.f32 	%f120, %f119, 0f40000000, %f115;
	add.f32 	%f121, %f113, %f120;
	setp.gt.f32 	%p9, %f112, 0f00000000;
	selp.b32 	%r13, 0, -2097152000, %p9;
	setp.neu.f32 	%p10, %f15, 0f00000000;
	setp.neu.f32 	%p11, %f23, 0f7F800000;
	setp.lt.f32 	%p12, %f111, 0f00000000;
	selp.f32 	%f122, 0f00000000, 0f7F800000, %p12;
	abs.f32 	%f123, %f111;
	setp.gt.f32 	%p13, %f123, 0f43180000;
	cvt.rzi.s32.f32 	%r14, %f112;
	shl.b32 	%r15, %r14, 23;
	sub.s32 	%r16, %r15, %r13;
	mov.b32 	%f124, %r16;
	add.s32 	%r17, %r13, 2130706432;
	mov.b32 	%f125, %r17;
	fma.rn.f32 	%f126, %f121, 0f391FCB8E, 0f3AAF85ED;
	fma.rn.f32 	%f127, %f126, %f121, 0f3C1D9856;
	fma.rn.f32 	%f128, %f127, %f121, 0f3D6357BB;
	fma.rn.f32 	%f129, %f128, %f121, 0f3E75FDEC;
	fma.rn.f32 	%f130, %f129, %f121, 0f3F317218;
	fma.rn.f32 	%f131, %f130, %f121, 0f3F800000;
	mul.f32 	%f132, %f131, %f125;
	mul.f32 	%f133, %f132, %f124;
	selp.f32 	%f703, %f122, %f133, %p13;
	and.pred  	%p14, %p10, %p11;
	@%p14 bra 	$L__BB19_15;
	add.f32 	%f134, %f15, %f15;
	mov.b32 	%r18, %f134;
	and.b32  	%r19, %r18, 2147483647;
	mov.b32 	%f703, %r19;
$L__BB19_15:
	abs.f32 	%f28, %f16;
	setp.eq.f32 	%p15, %f16, 0f3F800000;
	mov.f32 	%f704, 0f3F800000;
	@%p15 bra 	$L__BB19_20;
	setp.num.f32 	%p16, %f28, %f28;
	@%p16 bra 	$L__BB19_18;
	mov.f32 	%f194, 0f40000000;
	add.rn.f32 	%f704, %f16, %f194;
	bra.uni 	$L__BB19_20;
$L__BB19_18:
	setp.lt.f32 	%p17, %f28, 0f00800000;
	mul.f32 	%f139, %f28, 0f4B800000;
	selp.f32 	%f140, %f139, %f28, %p17;
	mov.b32 	%r20, %f140;
	add.s32 	%r21, %r20, -1060439283;
	and.b32  	%r22, %r21, -8388608;
	sub.s32 	%r23, %r20, %r22;
	mov.b32 	%f141, %r23;
	cvt.rn.f32.s32 	%f142, %r22;
	selp.f32 	%f143, 0fC1C00000, 0f00000000, %p17;
	fma.rn.f32 	%f144, %f142, 0f34000000, %f143;
	add.f32 	%f145, %f141, 0fBF800000;
	add.f32 	%f146, %f141, 0f3F800000;
	rcp.approx.ftz.f32 	%f147, %f146;
	add.f32 	%f148, %f145, %f145;
	mul.f32 	%f149, %f148, %f147;
	mul.f32 	%f150, %f149, %f149;
	neg.f32 	%f151, %f149;
	sub.f32 	%f152, %f145, %f149;
	add.f32 	%f153, %f152, %f152;
	fma.rn.f32 	%f154, %f151, %f145, %f153;
	mul.rn.f32 	%f155, %f147, %f154;
	fma.rn.f32 	%f156, %f150, 0f3A2C32E4, 0f3B52E7DB;
	fma.rn.f32 	%f157, %f156, %f150, 0f3C93BB73;
	fma.rn.f32 	%f158, %f157, %f150, 0f3DF6384F;
	mul.rn.f32 	%f159, %f158, %f150;
	fma.rn.f32 	%f160, %f149, 0f3FB8AA3B, %f144;
	mul.f32 	%f161, %f159, 0f40400000;
	sub.f32 	%f162, %f144, %f160;
	fma.rn.f32 	%f163, %f149, 0f3FB8AA3B, %f162;
	fma.rn.f32 	%f164, %f155, 0f3FB8AA3B, %f163;
	fma.rn.f32 	%f165, %f149, 0f32A55E34, %f164;
	fma.rn.f32 	%f166, %f161, %f155, %f165;
	fma.rn.f32 	%f167, %f159, %f149, %f166;
	add.rn.f32 	%f168, %f160, %f167;
	mov.f32 	%f169, 0f40000000;
	mul.rn.f32 	%f170, %f168, %f169;
	cvt.rni.f32.f32 	%f171, %f170;
	sub.f32 	%f172, %f170, %f171;
	neg.f32 	%f173, %f170;
	fma.rn.f32 	%f174, %f168, 0f40000000, %f173;
	neg.f32 	%f175, %f160;
	add.rn.f32 	%f176, %f168, %f175;
	neg.f32 	%f177, %f176;
	add.rn.f32 	%f178, %f167, %f177;
	fma.rn.f32 	%f179, %f178, 0f40000000, %f174;
	add.f32 	%f180, %f172, %f179;
	setp.gt.f32 	%p18, %f171, 0f00000000;
	selp.b32 	%r24, 0, -2097152000, %p18;
	setp.neu.f32 	%p19, %f16, 0f00000000;
	setp.neu.f32 	%p20, %f28, 0f7F800000;
	setp.lt.f32 	%p21, %f170, 0f00000000;
	selp.f32 	%f181, 0f00000000, 0f7F800000, %p21;
	abs.f32 	%f182, %f170;
	setp.gt.f32 	%p22, %f182, 0f43180000;
	cvt.rzi.s32.f32 	%r25, %f171;
	shl.b32 	%r26, %r25, 23;
	sub.s32 	%r27, %r26, %r24;
	mov.b32 	%f183, %r27;
	add.s32 	%r28, %r24, 2130706432;
	mov.b32 	%f184, %r28;
	fma.rn.f32 	%f185, %f180, 0f391FCB8E, 0f3AAF85ED;
	fma.rn.f32 	%f186, %f185, %f180, 0f3C1D9856;
	fma.rn.f32 	%f187, %f186, %f180, 0f3D6357BB;
	fma.rn.f32 	%f188, %f187, %f180, 0f3E75FDEC;
	fma.rn.f32 	%f189, %f188, %f180, 0f3F317218;
	fma.rn.f32 	%f190, %f189, %f180, 0f3F800000;
	mul.f32 	%f191, %f190, %f184;
	mul.f32 	%f192, %f191, %f183;
	selp.f32 	%f704, %f181, %f192, %p22;
	and.pred  	%p23, %p19, %p20;
	@%p23 bra 	$L__BB19_20;
	add.f32 	%f193, %f16, %f16;
	mov.b32 	%r29, %f193;
	and.b32  	%r30, %r29, 2147483647;
	mov.b32 	%f704, %r30;
$L__BB19_20:
	abs.f32 	%f33, %f17;
	setp.eq.f32 	%p24, %f17, 0f3F800000;
	mov.f32 	%f705, 0f3F800000;
	@%p24 bra 	$L__BB19_25;
	setp.num.f32 	%p25, %f33, %f33;
	@%p25 bra 	$L__BB19_23;
	mov.f32 	%f253, 0f40000000;
	add.rn.f32 	%f705, %f17, %f253;
	bra.uni 	$L__BB19_25;
$L__BB19_23:
	setp.lt.f32 	%p26, %f33, 0f00800000;
	mul.f32 	%f198, %f33, 0f4B800000;
	selp.f32 	%f199, %f198, %f33, %p26;
	mov.b32 	%r31, %f199;
	add.s32 	%r32, %r31, -1060439283;
	and.b32  	%r33, %r32, -8388608;
	sub.s32 	%r34, %r31, %r33;
	mov.b32 	%f200, %r34;
	cvt.rn.f32.s32 	%f201, %r33;
	selp.f32 	%f202, 0fC1C00000, 0f00000000, %p26;
	fma.rn.f32 	%f203, %f201, 0f34000000, %f202;
	add.f32 	%f204, %f200, 0fBF800000;
	add.f32 	%f205, %f200, 0f3F800000;
	rcp.approx.ftz.f32 	%f206, %f205;
	add.f32 	%f207, %f204, %f204;
	mul.f32 	%f208, %f207, %f206;
	mul.f32 	%f209, %f208, %f208;
	neg.f32 	%f210, %f208;
	sub.f32 	%f211, %f204, %f208;
	add.f32 	%f212, %f211, %f211;
	fma.rn.f32 	%f213, %f210, %f204, %f212;
	mul.rn.f32 	%f214, %f206, %f213;
	fma.rn.f32 	%f215, %f209, 0f3A2C32E4, 0f3B52E7DB;
	fma.rn.f32 	%f216, %f215, %f209, 0f3C93BB73;
	fma.rn.f32 	%f217, %f216, %f209, 0f3DF6384F;
	mul.rn.f32 	%f218, %f217, %f209;
	fma.rn.f32 	%f219, %f208, 0f3FB8AA3B, %f203;
	mul.f32 	%f220, %f218, 0f40400000;
	sub.f32 	%f221, %f203, %f219;
	fma.rn.f32 	%f222, %f208, 0f3FB8AA3B, %f221;
	fma.rn.f32 	%f223, %f214, 0f3FB8AA3B, %f222;
	fma.rn.f32 	%f224, %f208, 0f32A55E34, %f223;
	fma.rn.f32 	%f225, %f220, %f214, %f224;
	fma.rn.f32 	%f226, %f218, %f208, %f225;
	add.rn.f32 	%f227, %f219, %f226;
	mov.f32 	%f228, 0f40000000;
	mul.rn.f32 	%f229, %f227, %f228;
	cvt.rni.f32.f32 	%f230, %f229;
	sub.f32 	%f231, %f229, %f230;
	neg.f32 	%f232, %f229;
	fma.rn.f32 	%f233, %f227, 0f40000000, %f232;
	neg.f32 	%f234, %f219;
	add.rn.f32 	%f235, %f227, %f234;
	neg.f32 	%f236, %f235;
	add.rn.f32 	%f237, %f226, %f236;
	fma.rn.f32 	%f238, %f237, 0f40000000, %f233;
	add.f32 	%f239, %f231, %f238;
	setp.gt.f32 	%p27, %f230, 0f00000000;
	selp.b32 	%r35, 0, -2097152000, %p27;
	setp.neu.f32 	%p28, %f17, 0f00000000;
	setp.neu.f32 	%p29, %f33, 0f7F800000;
	setp.lt.f32 	%p30, %f229, 0f00000000;
	selp.f32 	%f240, 0f00000000, 0f7F800000, %p30;
	abs.f32 	%f241, %f229;
	setp.gt.f32 	%p31, %f241, 0f43180000;
	cvt.rzi.s32.f32 	%r36, %f230;
	shl.b32 	%r37, %r36, 23;
	sub.s32 	%r38, %r37, %r35;
	mov.b32 	%f242, %r38;
	add.s32 	%r39, %r35, 2130706432;
	mov.b32 	%f243, %r39;
	fma.rn.f32 	%f244, %f239, 0f391FCB8E, 0f3AAF85ED;
	fma.rn.f32 	%f245, %f244, %f239, 0f3C1D9856;
	fma.rn.f32 	%f246, %f245, %f239, 0f3D6357BB;
	fma.rn.f32 	%f247, %f246, %f239, 0f3E75FDEC;
	fma.rn.f32 	%f248, %f247, %f239, 0f3F317218;
	fma.rn.f32 	%f249, %f248, %f239, 0f3F800000;
	mul.f32 	%f250, %f249, %f243;
	mul.f32 	%f251, %f250, %f242;
	selp.f32 	%f705, %f240, %f251, %p31;
	and.pred  	%p32, %p28, %p29;
	@%p32 bra 	$L__BB19_25;
	add.f32 	%f252, %f17, %f17;
	mov.b32 	%r40, %f252;
	and.b32  	%r41, %r40, 2147483647;
	mov.b32 	%f705, %r41;
$L__BB19_25:
	abs.f32 	%f38, %f18;
	setp.eq.f32 	%p33, %f18, 0f3F800000;
	mov.f32 	%f706, 0f3F800000;
	@%p33 bra 	$L__BB19_30;
	setp.num.f32 	%p34, %f38, %f38;
	@%p34 bra 	$L__BB19_28;
	mov.f32 	%f312, 0f40000000;
	add.rn.f32 	%f706, %f18, %f312;
	bra.uni 	$L__BB19_30;
$L__BB19_28:
	setp.lt.f32 	%p35, %f38, 0f00800000;
	mul.f32 	%f257, %f38, 0f4B800000;
	selp.f32 	%f258, %f257, %f38, %p35;
	mov.b32 	%r42, %f258;
	add.s32 	%r43, %r42, -1060439283;
	and.b32  	%r44, %r43, -8388608;
	sub.s32 	%r45, %r42, %r44;
	mov.b32 	%f259, %r45;
	cvt.rn.f32.s32 	%f260, %r44;
	selp.f32 	%f261, 0fC1C00000, 0f00000000, %p35;
	fma.rn.f32 	%f262, %f260, 0f34000000, %f261;
	add.f32 	%f263, %f259, 0fBF800000;
	add.f32 	%f264, %f259, 0f3F800000;
	rcp.approx.ftz.f32 	%f265, %f264;
	add.f32 	%f266, %f263, %f263;
	mul.f32 	%f267, %f266, %f265;
	mul.f32 	%f268, %f267, %f267;
	neg.f32 	%f269, %f267;
	sub.f32 	%f270, %f263, %f267;
	add.f32 	%f271, %f270, %f270;
	fma.rn.f32 	%f272, %f269, %f263, %f271;
	mul.rn.f32 	%f273, %f265, %f272;
	fma.rn.f32 	%f274, %f268, 0f3A2C32E4, 0f3B52E7DB;
	fma.rn.f32 	%f275, %f274, %f268, 0f3C93BB73;
	fma.rn.f32 	%f276, %f275, %f268, 0f3DF6384F;
	mul.rn.f32 	%f277, %f276, %f268;
	fma.rn.f32 	%f278, %f267, 0f3FB8AA3B, %f262;
	mul.f32 	%f279, %f277, 0f40400000;
	sub.f32 	%f280, %f262, %f278;
	fma.rn.f32 	%f281, %f267, 0f3FB8AA3B, %f280;
	fma.rn.f32 	%f282, %f273, 0f3FB8AA3B, %f281;
	fma.rn.f32 	%f283, %f267, 0f32A55E34, %f282;
	fma.rn.f32 	%f284, %f279, %f273, %f283;
	fma.rn.f32 	%f285, %f277, %f267, %f284;
	add.rn.f32 	%f286, %f278, %f285;
	mov.f32 	%f287, 0f40000000;
	mul.rn.f32 	%f288, %f286, %f287;
	cvt.rni.f32.f32 	%f289, %f288;
	sub.f32 	%f290, %f288, %f289;
	neg.f32 	%f291, %f288;
	fma.rn.f32 	%f292, %f286, 0f40000000, %f291;
	neg.f32 	%f293, %f278;
	add.rn.f32 	%f294, %f286, %f293;
	neg.f32 	%f295, %f294;
	add.rn.f32 	%f296, %f285, %f295;
	fma.rn.f32 	%f297, %f296, 0f40000000, %f292;
	add.f32 	%f298, %f290, %f297;
	setp.gt.f32 	%p36, %f289, 0f00000000;
	selp.b32 	%r46, 0, -2097152000, %p36;
	setp.neu.f32 	%p37, %f18, 0f00000000;
	setp.neu.f32 	%p38, %f38, 0f7F800000;
	setp.lt.f32 	%p39, %f288, 0f00000000;
	selp.f32 	%f299, 0f00000000, 0f7F800000, %p39;
	abs.f32 	%f300, %f288;
	setp.gt.f32 	%p40, %f300, 0f43180000;
	cvt.rzi.s32.f32 	%r47, %f289;
	shl.b32 	%r48, %r47, 23;
	sub.s32 	%r49, %r48, %r46;
	mov.b32 	%f301, %r49;
	add.s32 	%r50, %r46, 2130706432;
	mov.b32 	%f302, %r50;
	fma.rn.f32 	%f303, %f298, 0f391FCB8E, 0f3AAF85ED;
	fma.rn.f32 	%f304, %f303, %f298, 0f3C1D9856;
	fma.rn.f32 	%f305, %f304, %f298, 0f3D6357BB;
	fma.rn.f32 	%f306, %f305, %f298, 0f3E75FDEC;
	fma.rn.f32 	%f307, %f306, %f298, 0f3F317218;
	fma.rn.f32 	%f308, %f307, %f298, 0f3F800000;
	mul.f32 	%f309, %f308, %f302;
	mul.f32 	%f310, %f309, %f301;
	selp.f32 	%f706, %f299, %f310, %p40;
	and.pred  	%p41, %p37, %p38;
	@%p41 bra 	$L__BB19_30;
	add.f32 	%f311, %f18, %f18;
	mov.b32 	%r51, %f311;
	and.b32  	%r52, %r51, 2147483647;
	mov.b32 	%f706, %r52;
$L__BB19_30:
	mov.f32 	%f707, 0f3F800000;
	sub.f32 	%f314, %f707, %f66;
	mul.f32 	%f315, %f314, %f703;
	mul.f32 	%f316, %f314, %f704;
	mul.f32 	%f317, %f314, %f705;
	mul.f32 	%f318, %f314, %f706;
	fma.rn.f32 	%f43, %f66, %f11, %f315;
	fma.rn.f32 	%f44, %f66, %f12, %f316;
	fma.rn.f32 	%f45, %f66, %f13, %f317;
	fma.rn.f32 	%f46, %f66, %f14, %f318;
	mul.f32 	%f319, %f63, 0f3F000000;
	cvt.rzi.f32.f32 	%f320, %f319;
	add.f32 	%f321, %f320, %f320;
	sub.f32 	%f322, %f63, %f321;
	abs.f32 	%f47, %f322;
	abs.f32 	%f48, %f65;
	setp.lt.f32 	%p42, %f48, 0f00800000;
	mul.f32 	%f323, %f48, 0f4B800000;
	selp.f32 	%f324, %f323, %f48, %p42;
	selp.f32 	%f325, 0fC1C00000, 0f00000000, %p42;
	mov.b32 	%r53, %f324;
	add.s32 	%r54, %r53, -1060439283;
	and.b32  	%r55, %r54, -8388608;
	sub.s32 	%r56, %r53, %r55;
	mov.b32 	%f326, %r56;
	cvt.rn.f32.s32 	%f327, %r55;
	fma.rn.f32 	%f328, %f327, 0f34000000, %f325;
	add.f32 	%f329, %f326, 0fBF800000;
	add.f32 	%f330, %f326, 0f3F800000;
	rcp.approx.ftz.f32 	%f331, %f330;
	add.f32 	%f332, %f329, %f329;
	mul.f32 	%f333, %f332, %f331;
	mul.f32 	%f334, %f333, %f333;
	sub.f32 	%f335, %f329, %f333;
	add.f32 	%f336, %f335, %f335;
	neg.f32 	%f337, %f333;
	fma.rn.f32 	%f338, %f337, %f329, %f336;
	mul.rn.f32 	%f339, %f331, %f338;
	fma.rn.f32 	%f340, %f334, 0f3A2C32E4, 0f3B52E7DB;
	fma.rn.f32 	%f341, %f340, %f334, 0f3C93BB73;
	fma.rn.f32 	%f342, %f341, %f334, 0f3DF6384F;
	mul.rn.f32 	%f343, %f342, %f334;
	fma.rn.f32 	%f344, %f333, 0f3FB8AA3B, %f328;
	sub.f32 	%f345, %f328, %f344;
	fma.rn.f32 	%f346, %f333, 0f3FB8AA3B, %f345;
	fma.rn.f32 	%f347, %f339, 0f3FB8AA3B, %f346;
	fma.rn.f32 	%f348, %f333, 0f32A55E34, %f347;
	mul.f32 	%f349, %f343, 0f40400000;
	fma.rn.f32 	%f350, %f349, %f339, %f348;
	fma.rn.f32 	%f351, %f343, %f333, %f350;
	add.rn.f32 	%f352, %f344, %f351;
	neg.f32 	%f353, %f344;
	add.rn.f32 	%f354, %f352, %f353;
	neg.f32 	%f355, %f354;
	add.rn.f32 	%f356, %f351, %f355;
	mul.rn.f32 	%f357, %f352, %f63;
	neg.f32 	%f358, %f357;
	fma.rn.f32 	%f359, %f352, %f63, %f358;
	fma.rn.f32 	%f360, %f356, %f63, %f359;
	cvt.rni.f32.f32 	%f361, %f357;
	sub.f32 	%f362, %f357, %f361;
	add.f32 	%f363, %f362, %f360;
	fma.rn.f32 	%f364, %f363, 0f391FCB8E, 0f3AAF85ED;
	fma.rn.f32 	%f365, %f364, %f363, 0f3C1D9856;
	fma.rn.f32 	%f366, %f365, %f363, 0f3D6357BB;
	fma.rn.f32 	%f367, %f366, %f363, 0f3E75FDEC;
	fma.rn.f32 	%f368, %f367, %f363, 0f3F317218;
	fma.rn.f32 	%f369, %f368, %f363, 0f3F800000;
	cvt.rzi.s32.f32 	%r57, %f361;
	setp.gt.f32 	%p43, %f361, 0f00000000;
	selp.b32 	%r58, 0, -2097152000, %p43;
	add.s32 	%r59, %r58, 2130706432;
	mov.b32 	%f370, %r59;
	mul.f32 	%f371, %f369, %f370;
	shl.b32 	%r60, %r57, 23;
	sub.s32 	%r61, %r60, %r58;
	mov.b32 	%f372, %r61;
	mul.f32 	%f373, %f371, %f372;
	abs.f32 	%f374, %f357;
	setp.gt.f32 	%p44, %f374, 0f43180000;
	setp.lt.f32 	%p45, %f357, 0f00000000;
	selp.f32 	%f375, 0f00000000, 0f7F800000, %p45;
	selp.f32 	%f49, %f375, %f373, %p44;
	setp.eq.f32 	%p46, %f65, 0f3F800000;
	setp.eq.f32 	%p47, %f63, 0f00000000;
	or.pred  	%p48, %p47, %p46;
	@%p48 bra 	$L__BB19_38;
	setp.num.f32 	%p49, %f48, %f48;
	abs.f32 	%f376, %f63;
	setp.num.f32 	%p50, %f376, %f376;
	and.pred  	%p51, %p49, %p50;
	@%p51 bra 	$L__BB19_33;
	add.rn.f32 	%f707, %f65, %f63;
	bra.uni 	$L__BB19_38;
$L__BB19_33:
	setp.neu.f32 	%p52, %f65, 0f00000000;
	setp.neu.f32 	%p53, %f48, 0f7F800000;
	and.pred  	%p54, %p52, %p53;
	@%p54 bra 	$L__BB19_35;
	setp.neu.f32 	%p61, %f47, 0f3F800000;
	add.f32 	%f381, %f65, %f65;
	mov.b32 	%r62, %f381;
	setp.lt.f32 	%p62, %f63, 0f00000000;
	xor.b32  	%r63, %r62, 2139095040;
	selp.b32 	%r64, %r63, %r62, %p62;
	and.b32  	%r65, %r64, 2147483647;
	selp.b32 	%r66, %r65, %r64, %p61;
	mov.b32 	%f707, %r66;
	bra.uni 	$L__BB19_38;
$L__BB19_35:
	setp.eq.f32 	%p55, %f65, 0fBF800000;
	setp.eq.f32 	%p56, %f376, 0f7F800000;
	and.pred  	%p57, %p55, %p56;
	@%p57 bra 	$L__BB19_38;
	setp.geu.f32 	%p58, %f65, 0f00000000;
	mov.f32 	%f707, %f49;
	@%p58 bra 	$L__BB19_38;
	setp.neu.f32 	%p59, %f47, 0f3F800000;
	neg.f32 	%f378, %f49;
	selp.f32 	%f379, %f49, %f378, %p59;
	cvt.rmi.f32.f32 	%f380, %f63;
	setp.neu.f32 	%p60, %f63, %f380;
	selp.f32 	%f707, 0f7FFFFFFF, %f379, %p60;
$L__BB19_38:
	setp.eq.f32 	%p63, %f63, 0f00000000;
	mov.f32 	%f708, 0f3F800000;
	sub.f32 	%f55, %f708, %f707;
	abs.f32 	%f56, %f66;
	setp.lt.f32 	%p64, %f56, 0f00800000;
	mul.f32 	%f383, %f56, 0f4B800000;
	selp.f32 	%f384, %f383, %f56, %p64;
	selp.f32 	%f385, 0fC1C00000, 0f00000000, %p64;
	mov.b32 	%r67, %f384;
	add.s32 	%r68, %r67, -1060439283;
	and.b32  	%r69, %r68, -8388608;
	sub.s32 	%r70, %r67, %r69;
	mov.b32 	%f386, %r70;
	cvt.rn.f32.s32 	%f387, %r69;
	fma.rn.f32 	%f388, %f387, 0f34000000, %f385;
	add.f32 	%f389, %f386, 0fBF800000;
	add.f32 	%f390, %f386, 0f3F800000;
	rcp.approx.ftz.f32 	%f391, %f390;
	add.f32 	%f392, %f389, %f389;
	mul.f32 	%f393, %f392, %f391;
	mul.f32 	%f394, %f393, %f393;
	sub.f32 	%f395, %f389, %f393;
	add.f32 	%f396, %f395, %f395;
	neg.f32 	%f397, %f393;
	fma.rn.f32 	%f398, %f397, %f389, %f396;
	mul.rn.f32 	%f399, %f391, %f398;
	fma.rn.f32 	%f400, %f394, 0f3A2C32E4, 0f3B52E7DB;
	fma.rn.f32 	%f401, %f400, %f394, 0f3C93BB73;
	fma.rn.f32 	%f402, %f401, %f394, 0f3DF6384F;
	mul.rn.f32 	%f403, %f402, %f394;
	fma.rn.f32 	%f404, %f393, 0f3FB8AA3B, %f388;
	sub.f32 	%f405, %f388, %f404;
	fma.rn.f32 	%f406, %f393, 0f3FB8AA3B, %f405;
	fma.rn.f32 	%f407, %f399, 0f3FB8AA3B, %f406;
	fma.rn.f32 	%f408, %f393, 0f32A55E34, %f407;
	mul.f32 	%f409, %f403, 0f40400000;
	fma.rn.f32 	%f410, %f409, %f399, %f408;
	fma.rn.f32 	%f411, %f403, %f393, %f410;
	add.rn.f32 	%f412, %f404, %f411;
	neg.f32 	%f413, %f404;
	add.rn.f32 	%f414, %f412, %f413;
	neg.f32 	%f415, %f414;
	add.rn.f32 	%f416, %f411, %f415;
	mul.rn.f32 	%f417, %f412, %f63;
	neg.f32 	%f418, %f417;
	fma.rn.f32 	%f419, %f412, %f63, %f418;
	fma.rn.f32 	%f420, %f416, %f63, %f419;
	cvt.rni.f32.f32 	%f421, %f417;
	sub.f32 	%f422, %f417, %f421;
	add.f32 	%f423, %f422, %f420;
	fma.rn.f32 	%f424, %f423, 0f391FCB8E, 0f3AAF85ED;
	fma.rn.f32 	%f425, %f424, %f423, 0f3C1D9856;
	fma.rn.f32 	%f426, %f425, %f423, 0f3D6357BB;
	fma.rn.f32 	%f427, %f426, %f423, 0f3E75FDEC;
	fma.rn.f32 	%f428, %f427, %f423, 0f3F317218;
	fma.rn.f32 	%f429, %f428, %f423, 0f3F800000;
	cvt.rzi.s32.f32 	%r71, %f421;
	setp.gt.f32 	%p65, %f421, 0f00000000;
	selp.b32 	%r72, 0, -2097152000, %p65;
	add.s32 	%r73, %r72, 2130706432;
	mov.b32 	%f430, %r73;
	mul.f32 	%f431, %f429, %f430;
	shl.b32 	%r74, %r71, 23;
	sub.s32 	%r75, %r74, %r72;
	mov.b32 	%f432, %r75;
	mul.f32 	%f433, %f431, %f432;
	abs.f32 	%f434, %f417;
	setp.gt.f32 	%p66, %f434, 0f43180000;
	setp.lt.f32 	%p67, %f417, 0f00000000;
	selp.f32 	%f435, 0f00000000, 0f7F800000, %p67;
	selp.f32 	%f57, %f435, %f433, %p66;
	setp.eq.f32 	%p68, %f66, 0f3F800000;
	or.pred  	%p69, %p63, %p68;
	@%p69 bra 	$L__BB19_46;
	setp.num.f32 	%p70, %f56, %f56;
	abs.f32 	%f436, %f63;
	setp.num.f32 	%p71, %f436, %f436;
	and.pred  	%p72, %p70, %p71;
	@%p72 bra 	$L__BB19_41;
	add.rn.f32 	%f708, %f66, %f63;
	bra.uni 	$L__BB19_46;
$L__BB19_41:
	setp.neu.f32 	%p73, %f66, 0f00000000;
	setp.neu.f32 	%p74, %f56, 0f7F800000;
	and.pred  	%p75, %p73, %p74;
	@%p75 bra 	$L__BB19_43;
	setp.neu.f32 	%p82, %f47, 0f3F800000;
	add.f32 	%f441, %f66, %f66;
	mov.b32 	%r76, %f441;
	setp.lt.f32 	%p83, %f63, 0f00000000;
	xor.b32  	%r77, %r76, 2139095040;
	selp.b32 	%r78, %r77, %r76, %p83;
	and.b32  	%r79, %r78, 2147483647;
	selp.b32 	%r80, %r79, %r78, %p82;
	mov.b32 	%f708, %r80;
	bra.uni 	$L__BB19_46;
$L__BB19_43:
	setp.eq.f32 	%p76, %f66, 0fBF800000;
	setp.eq.f32 	%p77, %f436, 0f7F800000;
	and.pred  	%p78, %p76, %p77;
	@%p78 bra 	$L__BB19_46;
	setp.geu.f32 	%p79, %f66, 0f00000000;
	mov.f32 	%f708, %f57;
	@%p79 bra 	$L__BB19_46;
	setp.neu.f32 	%p80, %f47, 0f3F800000;
	neg.f32 	%f438, %f57;
	selp.f32 	%f439, %f57, %f438, %p80;
	cvt.rmi.f32.f32 	%f440, %f63;
	setp.neu.f32 	%p81, %f63, %f440;
	selp.f32 	%f708, 0f7FFFFFFF, %f439, %p81;
$L__BB19_46:
	ld.param.f32 	%f700, [adam_kernel_param_9];
	ld.param.f32 	%f698, [adam_kernel_param_6];
	ld.param.u64 	%rd33, [adam_kernel_param_1];
	mov.f32 	%f442, 0f3F800000;
	sub.f32 	%f443, %f442, %f708;
	div.rn.f32 	%f444, %f43, %f443;
	div.rn.f32 	%f445, %f44, %f443;
	div.rn.f32 	%f446, %f45, %f443;
	div.rn.f32 	%f447, %f46, %f443;
	st.global.v4.f32 	[%rd10], {%f19, %f20, %f21, %f22};
	st.global.v4.f32 	[%rd11], {%f43, %f44, %f45, %f46};
	cvta.to.global.u64 	%rd24, %rd33;
	shl.b64 	%rd25, %rd4, 4;
	add.s64 	%rd26, %rd24, %rd25;
	div.rn.f32 	%f448, %f19, %f55;
	mul.f32 	%f449, %f698, %f448;
	div.rn.f32 	%f450, %f20, %f55;
	mul.f32 	%f451, %f698, %f450;
	div.rn.f32 	%f452, %f21, %f55;
	mul.f32 	%f453, %f698, %f452;
	div.rn.f32 	%f454, %f22, %f55;
	mul.f32 	%f455, %f698, %f454;
	sqrt.rn.f32 	%f456, %f444;
	sqrt.rn.f32 	%f457, %f445;
	sqrt.rn.f32 	%f458, %f446;
	sqrt.rn.f32 	%f459, %f447;
	add.f32 	%f460, %f700, %f456;
	add.f32 	%f461, %f700, %f457;
	add.f32 	%f462, %f700, %f458;
	add.f32 	%f463, %f700, %f459;
	div.rn.f32 	%f464, %f449, %f460;
	div.rn.f32 	%f465, %f451, %f461;
	div.rn.f32 	%f466, %f453, %f462;
	div.rn.f32 	%f467, %f455, %f463;
	ld.global.v4.f32 	{%f468, %f469, %f470, %f471}, [%rd26];
	sub.f32 	%f472, %f468, %f464;
	sub.f32 	%f473, %f469, %f465;
	sub.f32 	%f474, %f470, %f466;
	sub.f32 	%f475, %f471, %f467;
	st.global.v4.f32 	[%rd26], {%f472, %f473, %f474, %f475};
$L__BB19_47:
	ret;

}
	// .globl	adamw_kernel
.visible .entry adamw_kernel(
	.param .u64 .ptr .align 1 adamw_kernel_param_0,
	.param .u64 .ptr .align 1 adamw_kernel_param_1,
	.param .u64 .ptr .align 1 adamw_kernel_param_2,
	.param .u64 .ptr .align 1 adamw_kernel_param_3,
	.param .u64 adamw_kernel_param_4,
	.param .f32 adamw_kernel_param_5,
	.param .f32 adamw_kernel_param_6,
	.param .f32 adamw_kernel_param_7,
	.param .f32 adamw_kernel_param_8,
	.param .f32 adamw_kernel_param_9,
	.param .f32 adamw_kernel_param_10
)
{
	.reg .pred 	%p<131>;
	.reg .b32 	%r<121>;
	.reg .b32 	%f<721>;
	.reg .b64 	%rd<38>;

	ld.param.u64 	%rd16, [adamw_kernel_param_0];
	ld.param.u64 	%rd14, [adamw_kernel_param_2];
	ld.param.u64 	%rd17, [adamw_kernel_param_3];
	ld.param.u64 	%rd15, [adamw_kernel_param_4];
	ld.param.f32 	%f71, [adamw_kernel_param_5];
	ld.param.f32 	%f72, [adamw_kernel_param_6];
	ld.param.f32 	%f73, [adamw_kernel_param_7];
	ld.param.f32 	%f74, [adamw_kernel_param_8];
	ld.param.f32 	%f76, [adamw_kernel_param_10];
	cvta.to.global.u64 	%rd1, %rd16;
	cvta.to.global.u64 	%rd2, %rd17;
	cvta.to.global.u64 	%rd3, %rd14;
	mov.u32 	%r4, %tid.x;
	mov.u32 	%r5, %ctaid.x;
	mov.u32 	%r6, %ntid.x;
	mad.lo.s32 	%r7, %r5, %r6, %r4;
	cvt.u64.u32 	%rd4, %r7;
	shr.u64 	%rd18, %rd15, 2;
	and.b64  	%rd19, %rd15, 3;
	setp.ne.s64 	%p3, %rd19, 0;
	selp.u64 	%rd20, 1, 0, %p3;
	add.s64 	%rd21, %rd18, %rd20;
	setp.le.u64 	%p4, %rd21, %rd4;
	@%p4 bra 	$L__BB20_48;
	cvt.u32.u64 	%r8, %rd4;
	shl.b32 	%r120, %r8, 2;
	cvt.u64.u32 	%rd22, %r120;
	sub.s64 	%rd5, %rd15, %rd22;
	setp.gt.u64 	%p5, %rd5, 3;
	@%p5 bra 	$L__BB20_10;
	setp.eq.s64 	%p85, %rd5, 0;
	@%p85 bra 	$L__BB20_48;
	mul.f32 	%f486, %f71, 0f3F000000;
	cvt.rzi.f32.f32 	%f487, %f486;
	add.f32 	%f488, %f487, %f487;
	sub.f32 	%f489, %f71, %f488;
	abs.f32 	%f490, %f489;
	setp.neu.f32 	%p86, %f490, 0f3F800000;
	abs.f32 	%f491, %f73;
	setp.lt.f32 	%p87, %f491, 0f00800000;
	mul.f32 	%f493, %f491, 0f4B800000;
	selp.f32 	%f494, %f493, %f491, %p87;
	selp.f32 	%f495, 0fC1C00000, 0f00000000, %p87;
	mov.b32 	%r81, %f494;
	add.s32 	%r82, %r81, -1060439283;
	and.b32  	%r83, %r82, -8388608;
	sub.s32 	%r84, %r81, %r83;
	mov.b32 	%f496, %r84;
	cvt.rn.f32.s32 	%f497, %r83;
	fma.rn.f32 	%f498, %f497, 0f34000000, %f495;
	add.f32 	%f499, %f496, 0fBF800000;
	add.f32 	%f500, %f496, 0f3F800000;
	rcp.approx.ftz.f32 	%f501, %f500;
	add.f32 	%f502, %f499, %f499;
	mul.f32 	%f503, %f502, %f501;
	mul.f32 	%f504, %f503, %f503;
	sub.f32 	%f505, %f499, %f503;
	add.f32 	%f506, %f505, %f505;
	neg.f32 	%f507, %f503;
	fma.rn.f32 	%f508, %f507, %f499, %f506;
	mul.rn.f32 	%f509, %f501, %f508;
	fma.rn.f32 	%f510, %f504, 0f3A2C32E4, 0f3B52E7DB;
	fma.rn.f32 	%f511, %f510, %f504, 0f3C93BB73;
	fma.rn.f32 	%f512, %f511, %f504, 0f3DF6384F;
	mul.rn.f32 	%f513, %f512, %f504;
	fma.rn.f32 	%f514, %f503, 0f3FB8AA3B, %f498;
	sub.f32 	%f515, %f498, %f514;
	fma.rn.f32 	%f516, %f503, 0f3FB8AA3B, %f515;
	fma.rn.f32 	%f517, %f509, 0f3FB8AA3B, %f516;
	fma.rn.f32 	%f518, %f503, 0f32A55E34, %f517;
	mul.f32 	%f519, %f513, 0f40400000;
	fma.rn.f32 	%f520, %f519, %f509, %f518;
	fma.rn.f32 	%f521, %f513, %f503, %f520;
	add.rn.f32 	%f522, %f514, %f521;
	neg.f32 	%f523, %f514;
	add.rn.f32 	%f524, %f522, %f523;
	neg.f32 	%f525, %f524;
	add.rn.f32 	%f526, %f521, %f525;
	mul.rn.f32 	%f527, %f522, %f71;
	neg.f32 	%f528, %f527;
	fma.rn.f32 	%f529, %f522, %f71, %f528;
	fma.rn.f32 	%f530, %f526, %f71, %f529;
	cvt.rni.f32.f32 	%f531, %f527;
	sub.f32 	%f532, %f527, %f531;
	add.f32 	%f533, %f532, %f530;
	fma.rn.f32 	%f534, %f533, 0f391FCB8E, 0f3AAF85ED;
	fma.rn.f32 	%f535, %f534, %f533, 0f3C1D9856;
	fma.rn.f32 	%f536, %f535, %f533, 0f3D6357BB;
	fma.rn.f32 	%f537, %f536, %f533, 0f3E75FDEC;
	fma.rn.f32 	%f538, %f537, %f533, 0f3F317218;
	fma.rn.f32 	%f539, %f538, %f533, 0f3F800000;
	cvt.rzi.s32.f32 	%r85, %f531;
	setp.gt.f32 	%p88, %f531, 0f00000000;
	selp.b32 	%r86, 0, -2097152000, %p88;
	add.s32 	%r87, %r86, 2130706432;
	mov.b32 	%f540, %r87;
	mul.f32 	%f541, %f539, %f540;
	shl.b32 	%r88, %r85, 23;
	sub.s32 	%r89, %r88, %r86;
	mov.b32 	%f542, %r89;
	mul.f32 	%f543, %f541, %f542;
	abs.f32 	%f544, %f527;
	setp.gt.f32 	%p89, %f544, 0f43180000;
	setp.lt.f32 	%p90, %f527, 0f00000000;
	selp.f32 	%f545, 0f00000000, 0f7F800000, %p90;
	selp.f32 	%f546, %f545, %f543, %p89;
	setp.eq.f32 	%p91, %f73, 0f3F800000;
	setp.eq.f32 	%p92, %f71, 0f00000000;
	or.pred  	%p93, %p92, %p91;
	setp.nan.f32 	%p94, %f491, %f491;
	abs.f32 	%f547, %f71;
	setp.nan.f32 	%p95, %f547, %f547;
	setp.eq.f32 	%p96, %f73, 0f00000000;
	setp.eq.f32 	%p97, %f491, 0f7F800000;
	or.pred  	%p98, %p96, %p97;
	setp.eq.f32 	%p99, %f73, 0fBF800000;
	setp.eq.f32 	%p100, %f547, 0f7F800000;
	and.pred  	%p101, %p99, %p100;
	setp.geu.f32 	%p102, %f73, 0f00000000;
	neg.f32 	%f549, %f546;
	selp.f32 	%f550, %f546, %f549, %p86;
	cvt.rmi.f32.f32 	%f551, %f71;
	setp.neu.f32 	%p103, %f71, %f551;
	selp.f32 	%f552, 0f7FFFFFFF, %f550, %p103;
	add.f32 	%f553, %f73, %f73;
	mov.b32 	%r90, %f553;
	setp.lt.f32 	%p104, %f71, 0f00000000;
	xor.b32  	%r91, %r90, 2139095040;
	selp.b32 	%r92, %r91, %r90, %p104;
	and.b32  	%r93, %r92, 2147483647;
	selp.b32 	%r94, %r93, %r92, %p86;
	mov.b32 	%f554, %r94;
	add.rn.f32 	%f555, %f73, %f71;
	abs.f32 	%f556, %f74;
	setp.lt.f32 	%p105, %f556, 0f00800000;
	mul.f32 	%f558, %f556, 0f4B800000;
	selp.f32 	%f559, %f558, %f556, %p105;
	selp.f32 	%f560, 0fC1C00000, 0f00000000, %p105;
	mov.b32 	%r95, %f559;
	add.s32 	%r96, %r95, -1060439283;
	and.b32  	%r97, %r96, -8388608;
	sub.s32 	%r98, %r95, %r97;
	mov.b32 	%f561, %r98;
	cvt.rn.f32.s32 	%f562, %r97;
	fma.rn.f32 	%f563, %f562, 0f34000000, %f560;
	add.f32 	%f564, %f561, 0fBF800000;
	add.f32 	%f565, %f561, 0f3F800000;
	rcp.approx.ftz.f32 	%f566, %f565;
	add.f32 	%f567, %f564, %f564;
	mul.f32 	%f568, %f567, %f566;
	mul.f32 	%f569, %f568, %f568;
	sub.f32 	%f570, %f564, %f568;
	add.f32 	%f571, %f570, %f570;
	neg.f32 	%f572, %f568;
	fma.rn.f32 	%f573, %f572, %f564, %f571;
	mul.rn.f32 	%f574, %f566, %f573;
	fma.rn.f32 	%f575, %f569, 0f3A2C32E4, 0f3B52E7DB;
	fma.rn.f32 	%f576, %f575, %f569, 0f3C93BB73;
	fma.rn.f32 	%f577, %f576, %f569, 0f3DF6384F;
	mul.rn.f32 	%f578, %f577, %f569;
	fma.rn.f32 	%f579, %f568, 0f3FB8AA3B, %f563;
	sub.f32 	%f580, %f563, %f579;
	fma.rn.f32 	%f581, %f568, 0f3FB8AA3B, %f580;
	fma.rn.f32 	%f582, %f574, 0f3FB8AA3B, %f581;
	fma.rn.f32 	%f583, %f568, 0f32A55E34, %f582;
	mul.f32 	%f584, %f578, 0f40400000;
	fma.rn.f32 	%f585, %f584, %f574, %f583;
	fma.rn.f32 	%f586, %f578, %f568, %f585;
	add.rn.f32 	%f587, %f579, %f586;
	neg.f32 	%f588, %f579;
	add.rn.f32 	%f589, %f587, %f588;
	neg.f32 	%f590, %f589;
	add.rn.f32 	%f591, %f586, %f590;
	mul.rn.f32 	%f592, %f587, %f71;
	neg.f32 	%f593, %f592;
	fma.rn.f32 	%f594, %f587, %f71, %f593;
	fma.rn.f32 	%f595, %f591, %f71, %f594;
	cvt.rni.f32.f32 	%f596, %f592;
	sub.f32 	%f597, %f592, %f596;
	add.f32 	%f598, %f597, %f595;
	fma.rn.f32 	%f599, %f598, 0f391FCB8E, 0f3AAF85ED;
	fma.rn.f32 	%f600, %f599, %f598, 0f3C1D9856;
	fma.rn.f32 	%f601, %f600, %f598, 0f3D6357BB;
	fma.rn.f32 	%f602, %f601, %f598, 0f3E75FDEC;
	fma.rn.f32 	%f603, %f602, %f598, 0f3F317218;
	fma.rn.f32 	%f604, %f603, %f598, 0f3F800000;
	cvt.rzi.s32.f32 	%r99, %f596;
	setp.gt.f32 	%p106, %f596, 0f00000000;
	selp.b32 	%r100, 0, -2097152000, %p106;
	add.s32 	%r101, %r100, 2130706432;
	mov.b32 	%f605, %r101;
	mul.f32 	%f606, %f604, %f605;
	shl.b32 	%r102, %r99, 23;
	sub.s32 	%r103, %r102, %r100;
	mov.b32 	%f607, %r103;
	mul.f32 	%f608, %f606, %f607;
	abs.f32 	%f609, %f592;
	setp.gt.f32 	%p107, %f609, 0f43180000;
	setp.lt.f32 	%p108, %f592, 0f00000000;
	selp.f32 	%f610, 0f00000000, 0f7F800000, %p108;
	selp.f32 	%f611, %f610, %f608, %p107;
	setp.eq.f32 	%p109, %f74, 0f3F800000;
	or.pred  	%p110, %p92, %p109;
	setp.nan.f32 	%p111, %f556, %f556;
	setp.eq.f32 	%p112, %f74, 0f00000000;
	setp.eq.f32 	%p113, %f556, 0f7F800000;
	or.pred  	%p114, %p112, %p113;
	setp.eq.f32 	%p115, %f74, 0fBF800000;
	and.pred  	%p116, %p115, %p100;
	setp.geu.f32 	%p117, %f74, 0f00000000;
	neg.f32 	%f612, %f611;
	selp.f32 	%f613, %f611, %f612, %p86;
	selp.f32 	%f614, 0f7FFFFFFF, %f613, %p103;
	add.f32 	%f615, %f74, %f74;
	mov.b32 	%r104, %f615;
	xor.b32  	%r105, %r104, 2139095040;
	selp.b32 	%r106, %r105, %r104, %p104;
	and.b32  	%r107, %r106, 2147483647;
	selp.b32 	%r108, %r107, %r106, %p86;
	mov.b32 	%f616, %r108;
	add.rn.f32 	%f617, %f74, %f71;
	or.pred  	%p118, %p93, %p94;
	or.pred  	%p1, %p118, %p95;
	selp.f32 	%f1, 0f3F800000, %f555, %p93;
	selp.f32 	%f618, 0f3F800000, %f546, %p101;
	selp.f32 	%f619, %f554, %f618, %p98;
	selp.f32 	%f620, %f619, %f552, %p102;
	selp.f32 	%f621, %f619, %f620, %p101;
	selp.f32 	%f2, %f619, %f621, %p98;
	or.pred  	%p119, %p110, %p111;
	or.pred  	%p2, %p119, %p95;
	selp.f32 	%f3, 0f3F800000, %f617, %p110;
	selp.f32 	%f622, 0f3F800000, %f611, %p116;
	selp.f32 	%f623, %f616, %f622, %p114;
	selp.f32 	%f624, %f623, %f614, %p117;
	selp.f32 	%f625, %f623, %f624, %p116;
	selp.f32 	%f4, %f623, %f625, %p114;
	mov.b64 	%rd37, 0;
	selp.f32 	%f696, %f1, %f2, %p1;
	selp.f32 	%f699, %f3, %f4, %p2;
$L__BB20_4:
	ld.param.u64 	%rd36, [adamw_kernel_param_2];
	cvta.to.global.u64 	%rd28, %rd36;
	mul.wide.u32 	%rd29, %r120, 4;
	add.s64 	%rd7, %rd28, %rd29;
	ld.global.f32 	%f627, [%rd7];
	add.s64 	%rd30, %rd1, %rd29;
	ld.global.f32 	%f628, [%rd30];
	mov.f32 	%f714, 0f3F800000;
	sub.f32 	%f629, %f714, %f73;
	mul.f32 	%f630, %f629, %f628;
	fma.rn.f32 	%f631, %f73, %f627, %f630;
	st.global.f32 	[%rd7], %f631;
	add.s64 	%rd8, %rd2, %rd29;
	ld.global.f32 	%f5, [%rd8];
	ld.global.f32 	%f6, [%rd30];
	setp.eq.f32 	%p120, %f6, 0f3F800000;
	@%p120 bra 	$L__BB20_9;
	abs.f32 	%f632, %f6;
	setp.num.f32 	%p121, %f632, %f632;
	@%p121 bra 	$L__BB20_7;
	mov.f32 	%f690, 0f40000000;
	add.rn.f32 	%f714, %f6, %f690;
	bra.uni 	$L__BB20_9;
$L__BB20_7:
	setp.lt.f32 	%p122, %f632, 0f00800000;
	mul.f32 	%f635, %f632, 0f4B800000;
	selp.f32 	%f636, %f635, %f632, %p122;
	mov.b32 	%r109, %f636;
	add.s32 	%r110, %r109, -1060439283;
	and.b32  	%r111, %r110, -8388608;
	sub.s32 	%r112, %r109, %r111;
	mov.b32 	%f637, %r112;
	cvt.rn.f32.s32 	%f638, %r111;
	selp.f32 	%f639, 0fC1C00000, 0f00000000, %p122;
	fma.rn.f32 	%f640, %f638, 0f34000000, %f639;
	add.f32 	%f641, %f637, 0fBF800000;
	add.f32 	%f642, %f637, 0f3F800000;
	rcp.approx.ftz.f32 	%f643, %f642;
	add.f32 	%f644, %f641, %f641;
	mul.f32 	%f645, %f644, %f643;
	mul.f32 	%f646, %f645, %f645;
	neg.f32 	%f647, %f645;
	sub.f32 	%f648, %f641, %f645;
	add.f32 	%f649, %f648, %f648;
	fma.rn.f32 	%f650, %f647, %f641, %f649;
	mul.rn.f32 	%f651, %f643, %f650;
	fma.rn.f32 	%f652, %f646, 0f3A2C32E4, 0f3B52E7DB;
	fma.rn.f32 	%f653, %f652, %f646, 0f3C93BB73;
	fma.rn.f32 	%f654, %f653, %f646, 0f3DF6384F;
	mul.rn.f32 	%f655, %f654, %f646;
	fma.rn.f32 	%f656, %f645, 0f3FB8AA3B, %f640;
	mul.f32 	%f657, %f655, 0f40400000;
	sub.f32 	%f658, %f640, %f656;
	fma.rn.f32 	%f659, %f645, 0f3FB8AA3B, %f658;
	fma.rn.f32 	%f660, %f651, 0f3FB8AA3B, %f659;
	fma.rn.f32 	%f661, %f645, 0f32A55E34, %f660;
	fma.rn.f32 	%f662, %f657, %f651, %f661;
	fma.rn.f32 	%f663, %f655, %f645, %f662;
	add.rn.f32 	%f664, %f656, %f663;
	mov.f32 	%f665, 0f40000000;
	mul.rn.f32 	%f666, %f664, %f665;
	cvt.rni.f32.f32 	%f667, %f666;
	sub.f32 	%f668, %f666, %f667;
	neg.f32 	%f669, %f666;
	fma.rn.f32 	%f670, %f664, 0f40000000, %f669;
	neg.f32 	%f671, %f656;
	add.rn.f32 	%f672, %f664, %f671;
	neg.f32 	%f673, %f672;
	add.rn.f32 	%f674, %f663, %f673;
	fma.rn.f32 	%f675, %f674, 0f40000000, %f670;
	add.f32 	%f676, %f668, %f675;
	setp.gt.f32 	%p123, %f667, 0f00000000;
	selp.b32 	%r113, 0, -2097152000, %p123;
	setp.neu.f32 	%p124, %f6, 0f00000000;
	setp.neu.f32 	%p125, %f632, 0f7F800000;
	setp.lt.f32 	%p126, %f666, 0f00000000;
	selp.f32 	%f677, 0f00000000, 0f7F800000, %p126;
	abs.f32 	%f678, %f666;
	setp.gt.f32 	%p127, %f678, 0f43180000;
	cvt.rzi.s32.f32 	%r114, %f667;
	shl.b32 	%r115, %r114, 23;
	sub.s32 	%r116, %r115, %r113;
	mov.b32 	%f679, %r116;
	add.s32 	%r117, %r113, 2130706432;
	mov.b32 	%f680, %r117;
	fma.rn.f32 	%f681, %f676, 0f391FCB8E, 0f3AAF85ED;
	fma.rn.f32 	%f682, %f681, %f676, 0f3C1D9856;
	fma.rn.f32 	%f683, %f682, %f676, 0f3D6357BB;
	fma.rn.f32 	%f684, %f683, %f676, 0f3E75FDEC;
	fma.rn.f32 	%f685, %f684, %f676, 0f3F317218;
	fma.rn.f32 	%f686, %f685, %f676, 0f3F800000;
	mul.f32 	%f687, %f686, %f680;
	mul.f32 	%f688, %f687, %f679;
	selp.f32 	%f714, %f677, %f688, %p127;
	and.pred  	%p128, %p124, %p125;
	@%p128 bra 	$L__BB20_9;
	add.f32 	%f689, %f6, %f6;
	mov.b32 	%r118, %f689;
	and.b32  	%r119, %r118, 2147483647;
	mov.b32 	%f714, %r119;
$L__BB20_9:
	ld.param.f32 	%f713, [adamw_kernel_param_9];
	ld.param.u64 	%rd35, [adamw_kernel_param_1];
	setp.neu.f32 	%p129, %f76, 0f00000000;
	mov.f32 	%f691, 0f3F800000;
	sub.f32 	%f692, %f691, %f74;
	mul.f32 	%f693, %f692, %f714;
	fma.rn.f32 	%f694, %f74, %f5, %f693;
	st.global.f32 	[%rd8], %f694;
	ld.global.f32 	%f695, [%rd7];
	sub.f32 	%f697, %f691, %f696;
	div.rn.f32 	%f698, %f695, %f697;
	sub.f32 	%f700, %f691, %f699;
	div.rn.f32 	%f701, %f694, %f700;
	cvta.to.global.u64 	%rd31, %rd35;
	mul.wide.u32 	%rd32, %r120, 4;
	add.s64 	%rd33, %rd31, %rd32;
	ld.global.f32 	%f702, [%rd33];
	mul.f32 	%f703, %f72, %f698;
	sqrt.rn.f32 	%f704, %f701;
	add.f32 	%f705, %f713, %f704;
	div.rn.f32 	%f706, %f703, %f705;
	sub.f32 	%f707, %f702, %f706;
	mul.f32 	%f708, %f72, %f76;
	mul.f32 	%f709, %f708, %f702;
	sub.f32 	%f710, %f707, %f709;
	selp.f32 	%f711, %f710, %f707, %p129;
	st.global.f32 	[%rd33], %f711;
	add.s32 	%r120, %r120, 1;
	add.s64 	%rd37, %rd37, 1;
	setp.gt.u64 	%p130, %rd5, %rd37;
	@%p130 bra 	$L__BB20_4;
	bra.uni 	$L__BB20_48;
$L__BB20_10:
	shl.b64 	%rd23, %rd4, 4;
	add.s64 	%rd10, %rd3, %rd23;
	ld.global.v4.f32 	{%f78, %f79, %f80, %f81}, [%rd10];
	add.s64 	%rd11, %rd2, %rd23;
	ld.global.v4.f32 	{%f11, %f12, %f13, %f14}, [%rd11];
	add.s64 	%rd24, %rd1, %rd23;
	ld.global.v4.f32 	{%f15, %f16, %f17, %f18}, [%rd24];
	mov.f32 	%f715, 0f3F800000;
	sub.f32 	%f82, %f715, %f73;
	mul.f32 	%f83, %f82, %f15;
	mul.f32 	%f84, %f82, %f16;
	mul.f32 	%f85, %f82, %f17;
	mul.f32 	%f86, %f82, %f18;
	fma.rn.f32 	%f19, %f73, %f78, %f83;
	fma.rn.f32 	%f20, %f73, %f79, %f84;
	fma.rn.f32 	%f21, %f73, %f80, %f85;
	fma.rn.f32 	%f22, %f73, %f81, %f86;
	abs.f32 	%f23, %f15;
	setp.eq.f32 	%p6, %f15, 0f3F800000;
	@%p6 bra 	$L__BB20_15;
	setp.num.f32 	%p7, %f23, %f23;
	@%p7 bra 	$L__BB20_13;
	mov.f32 	%f144, 0f40000000;
	add.rn.f32 	%f715, %f15, %f144;
	bra.uni 	$L__BB20_15;
$L__BB20_13:
	abs.f32 	%f87, %f15;
	setp.lt.f32 	%p8, %f87, 0f00800000;
	mul.f32 	%f89, %f87, 0f4B800000;
	selp.f32 	%f90, %f89, %f87, %p8;
	mov.b32 	%r9, %f90;
	add.s32 	%r10, %r9, -1060439283;
	and.b32  	%r11, %r10, -8388608;
	sub.s32 	%r12, %r9, %r11;
	mov.b32 	%f91, %r12;
	cvt.rn.f32.s32 	%f92, %r11;
	selp.f32 	%f93, 0fC1C00000, 0f00000000, %p8;
	fma.rn.f32 	%f94, %f92, 0f34000000, %f93;
	add.f32 	%f95, %f91, 0fBF800000;
	add.f32 	%f96, %f91, 0f3F800000;
	rcp.approx.ftz.f32 	%f97, %f96;
	add.f32 	%f98, %f95, %f95;
	mul.f32 	%f99, %f98, %f97;
	mul.f32 	%f100, %f99, %f99;
	neg.f32 	%f101, %f99;
	sub.f32 	%f102, %f95, %f99;
	add.f32 	%f103, %f102, %f102;
	fma.rn.f32 	%f104, %f101, %f95, %f103;
	mul.rn.f32 	%f105, %f97, %f104;
	fma.rn.f32 	%f106, %f100, 0f3A2C32E4, 0f3B52E7DB;
	fma.rn.f32 	%f107, %f106, %f100, 0f3C93BB73;
	fma.rn.f32 	%f108, %f107, %f100, 0f3DF6384F;
	mul.rn.f32 	%f109, %f108, %f100;
	fma.rn.f32 	%f110, %f99, 0f3FB8AA3B, %f94;
	mul.f32 	%f111, %f109, 0f40400000;
	sub.f32 	%f112, %f94, %f110;
	fma.rn.f32 	%f113, %f99, 0f3FB8AA3B, %f112;
	fma.rn.f32 	%f114, %f105, 0f3FB8AA3B, %f113;
	fma.rn.f32 	%f115, %f99, 0f32A55E34, %f114;
	fma.rn.f32 	%f116, %f111, %f105, %f115;
	fma.rn.f32 	%f117, %f109, %f99, %f116;
	add.rn.f32 	%f118, %f110, %f117;
	mov.f32 	%f119, 0f40000000;
	mul.rn.f32 	%f120, %f118, %f119;
	cvt.rni.f32.f32 	%f121, %f120;
	sub.f32 	%f122, %f120, %f121;
	neg.f32 	%f123, %f120;
	fma.rn.f32 	%f124, %f118, 0f40000000, %f123;
	neg.f32 	%f125, %f110;
	add.rn.f32 	%f126, %f118, %f125;
	neg.f32 	%f127, %f126;
	add.rn.f32 	%f128, %f117, %f127;
	fma.rn.f32 	%f129, %f128, 0f40000000, %f124;
	add.f32 	%f130, %f122, %f129;
	setp.gt.f32 	%p9, %f121, 0f00000000;
	selp.b32 	%r13, 0, -2097152000, %p9;
	setp.neu.f32 	%p10, %f15, 0f00000000;
	setp.neu.f32 	%p11, %f87, 0f7F800000;
	setp.lt.f32 	%p12, %f120, 0f00000000;
	selp.f32 	%f131, 0f00000000, 0f7F800000, %p12;
	abs.f32 	%f132, %f120;
	setp.gt.f32 	%p13, %f132, 0f43180000;
	cvt.rzi.s32.f32 	%r14, %f121;
	shl.b32 	%r15, %r14, 23;
	sub.s32 	%r16, %r15, %r13;
	mov.b32 	%f133, %r16;
	add.s32 	%r17, %r13, 2130706432;
	mov.b32 	%f134, %r17;
	fma.rn.f32 	%f135, %f130, 0f391FCB8E, 0f3AAF85ED;
	fma.rn.f32 	%f136, %f135, %f130, 0f3C1D9856;
	fma.rn.f32 	%f137, %f136, %f130, 0f3D6357BB;
	fma.rn.f32 	%f138, %f137, %f130, 0f3E75FDEC;
	fma.rn.f32 	%f139, %f138, %f130, 0f3F317218;
	fma.rn.f32 	%f140, %f139, %f130, 0f3F800000;
	mul.f32 	%f141, %f140, %f134;
	mul.f32 	%f142, %f141, %f133;
	selp.f32 	%f715, %f131, %f142, %p13;
	and.pred  	%p14, %p10, %p11;
	@%p14 bra 	$L__BB20_15;
	add.f32 	%f143, %f15, %f15;
	mov.b32 	%r18, %f143;
	and.b32  	%r19, %r18, 2147483647;
	mov.b32 	%f715, %r19;
$L__BB20_15:
	abs.f32 	%f28, %f16;
	setp.eq.f32 	%p15, %f16, 0f3F800000;
	mov.f32 	%f716, 0f3F800000;
	@%p15 bra 	$L__BB20_20;
	setp.num.f32 	%p16, %f28, %f28;
	@%p16 bra 	$L__BB20_18;
	mov.f32 	%f203, 0f40000000;
	add.rn.f32 	%f716, %f16, %f203;
	bra.uni 	$L__BB20_20;
$L__BB20_18:
	abs.f32 	%f146, %f16;
	setp.lt.f32 	%p17, %f146, 0f00800000;
	mul.f32 	%f148, %f146, 0f4B800000;
	selp.f32 	%f149, %f148, %f146, %p17;
	mov.b32 	%r20, %f149;
	add.s32 	%r21, %r20, -1060439283;
	and.b32  	%r22, %r21, -8388608;
	sub.s32 	%r23, %r20, %r22;
	mov.b32 	%f150, %r23;
	cvt.rn.f32.s32 	%f151, %r22;
	selp.f32 	%f152, 0fC1C00000, 0f00000000, %p17;
	fma.rn.f32 	%f153, %f151, 0f34000000, %f152;
	add.f32 	%f154, %f150, 0fBF800000;
	add.f32 	%f155, %f150, 0f3F800000;
	rcp.approx.ftz.f32 	%f156, %f155;
	add.f32 	%f157, %f154, %f154;
	mul.f32 	%f158, %f157, %f156;
	mul.f32 	%f159, %f158, %f158;
	neg.f32 	%f160, %f158;
	sub.f32 	%f161, %f154, %f158;
	add.f32 	%f162, %f161, %f161;
	fma.rn.f32 	%f163, %f160, %f154, %f162;
	mul.rn.f32 	%f164, %f156, %f163;
	fma.rn.f32 	%f165, %f159, 0f3A2C32E4, 0f3B52E7DB;
	fma.rn.f32 	%f166, %f165, %f159, 0f3C93BB73;
	fma.rn.f32 	%f167, %f166, %f159, 0f3DF6384F;
	mul.rn.f32 	%f168, %f167, %f159;
	fma.rn.f32 	%f169, %f158, 0f3FB8AA3B, %f153;
	mul.f32 	%f170, %f168, 0f40400000;
	sub.f32 	%f171, %f153, %f169;
	fma.rn.f32 	%f172, %f158, 0f3FB8AA3B, %f171;
	fma.rn.f32 	%f173, %f164, 0f3FB8AA3B, %f172;
	fma.rn.f32 	%f174, %f158, 0f32A55E34, %f173;
	fma.rn.f32 	%f175, %f170, %f164, %f174;
	fma.rn.f32 	%f176, %f168, %f158, %f175;
	add.rn.f32 	%f177, %f169, %f176;
	mov.f32 	%f178, 0f40000000;
	mul.rn.f32 	%f179, %f177, %f178;
	cvt.rni.f32.f32 	%f180, %f179;
	sub.f32 	%f181, %f179, %f180;
	neg.f32 	%f182, %f179;
	fma.rn.f32 	%f183, %f177, 0f40000000, %f182;
	neg.f32 	%f184, %f169;
	add.rn.f32 	%f185, %f177, %f184;
	neg.f32 	%f186, %f185;
	add.rn.f32 	%f187, %f176, %f186;
	fma.rn.f32 	%f188, %f187, 0f40000000, %f183;
	add.f32 	%f189, %f181, %f188;
	setp.gt.f32 	%p18, %f180, 0f00000000;
	selp.b32 	%r24, 0, -2097152000, %p18;
	setp.neu.f32 	%p19, %f16, 0f00000000;
	setp.neu.f32 	%p20, %f146, 0f7F800000;
	setp.lt.f32 	%p21, %f179, 0f00000000;
	selp.f32 	%f190, 0f00000000, 0f7F800000, %p21;
	abs.f32 	%f191, %f179;
	setp.gt.f32 	%p22, %f191, 0f43180000;
	cvt.rzi.s32.f32 	%r25, %f180;
	shl.b32 	%r26, %r25, 23;
	sub.s32 	%r27, %r26, %r24;
	mov.b32 	%f192, %r27;
	add.s32 	%r28, %r24, 2130706432;
	mov.b32 	%f193, %r28;
	fma.rn.f32 	%f194, %f189, 0f391FCB8E, 0f3AAF85ED;
	fma.rn.f32 	%f195, %f194, %f189, 0f3C1D9856;
	fma.rn.f32 	%f196, %f195, %f189, 0f3D6357BB;
	fma.rn.f32 	%f197, %f196, %f189, 0f3E75FDEC;
	fma.rn.f32 	%f198, %f197, %f189, 0f3F317218;
	fma.rn.f32 	%f199, %f198, %f189, 0f3F800000;
	mul.f32 	%f200, %f199, %f193;
	mul.f32 	%f201, %f200, %f192;
	selp.f32 	%f716, %f190, %f201, %p22;
	and.pred  	%p23, %p19, %p20;
	@%p23 bra 	$L__BB20_20;
	add.f32 	%f202, %f16, %f16;
	mov.b32 	%r29, %f202;
	and.b32  	%r30, %r29, 2147483647;
	mov.b32 	%f716, %r30;
$L__BB20_20:
	abs.f32 	%f33, %f17;
	setp.eq.f32 	%p24, %f17, 0f3F800000;
	mov.f32 	%f717, 0f3F800000;
	@%p24 bra 	$L__BB20_25;
	setp.num.f32 	%p25, %f33, %f33;
	@%p25 bra 	$L__BB20_23;
	mov.f32 	%f262, 0f40000000;
	add.rn.f32 	%f717, %f17, %f262;
	bra.uni 	$L__BB20_25;
$L__BB20_23:
	abs.f32 	%f205, %f17;
	setp.lt.f32 	%p26, %f205, 0f00800000;
	mul.f32 	%f207, %f205, 0f4B800000;
	selp.f32 	%f208, %f207, %f205, %p26;
	mov.b32 	%r31, %f208;
	add.s32 	%r32, %r31, -1060439283;
	and.b32  	%r33, %r32, -8388608;
	sub.s32 	%r34, %r31, %r33;
	mov.b32 	%f209, %r34;
	cvt.rn.f32.s32 	%f210, %r33;
	selp.f32 	%f211, 0fC1C00000, 0f00000000, %p26;
	fma.rn.f32 	%f212, %f210, 0f34000000, %f211;
	add.f32 	%f213, %f209, 0fBF800000;
	add.f32 	%f214, %f209, 0f3F800000;
	rcp.approx.ftz.f32 	%f215, %f214;
	add.f32 	%f216, %f213, %f213;
	mul.f32 	%f217, %f216, %f215;
	mul.f32 	%f218, %f217, %f217;
	neg.f32 	%f219, %f217;
	sub.f32 	%f220, %f213, %f217;
	add.f32 	%f221, %f220, %f220;
	fma.rn.f32 	%f222, %f219, %f213, %f221;
	mul.rn.f32 	%f223, %f215, %f222;
	fma.rn.f32 	%f224, %f218, 0f3A2C32E4, 0f3B52E7DB;
	fma.rn.f32 	%f225, %f224, %f218, 0f3C93BB73;
	fma.rn.f32 	%f226, %f225, %f218, 0f3DF6384F;
	mul.rn.f32 	%f227, %f226, %f218;
	fma.rn.f32 	%f228, %f217, 0f3FB8AA3B, %f212;
	mul.f32 	%f229, %f227, 0f40400000;
	sub.f32 	%f230, %f212, %f228;
	fma.rn.f32 	%f231, %f217, 0f3FB8AA3B, %f230;
	fma.rn.f32 	%f232, %f223, 0f3FB8AA3B, %f231;
	fma.rn.f32 	%f233, %f217, 0f32A55E34, %f232;
	fma.rn.f32 	%f234, %f229, %f223, %f233;
	fma.rn.f32 	%f235, %f227, %f217, %f234;
	add.rn.f32 	%f236, %f228, %f235;
	mov.f32 	%f237, 0f40000000;
	mul.rn.f32 	%f238, %f236, %f237;
	cvt.rni.f32.f32 	%f239, %f238;
	sub.f32 	%f240, %f238, %f239;
	neg.f32 	%f241, %f238;
	fma.rn.f32 	%f242, %f236, 0f40000000, %f241;
	neg.f32 	%f243, %f228;
	add.rn.f32 	%f244, %f236, %f243;
	neg.f32 	%f245, %f244;
	add.rn.f32 	%f246, %f235, %f245;
	fma.rn.f32 	%f247, %f246, 0f40000000, %f242;
	add.f32 	%f248, %f240, %f247;
	setp.gt.f32 	%p27, %f239, 0f00000000;
	selp.b32 	%r35, 0, -2097152000, %p27;
	setp.neu.f32 	%p28, %f17, 0f00000000;
	setp.neu.f32 	%p29, %f205, 0f7F800000;
	setp.lt.f32 	%p30, %f238, 0f00000000;
	selp.f32 	%f249, 0f00000000, 0f7F800000, %p30;
	abs.f32 	%f250, %f238;
	setp.gt.f32 	%p31, %f250, 0f43180000;
	cvt.rzi.s32.f32 	%r36, %f239;
	shl.b32 	%r37, %r36, 23;
	sub.s32 	%r38, %r37, %r35;
	mov.b32 	%f251, %r38;
	add.s32 	%r39, %r35, 2130706432;
	mov.b32 	%f252, %r39;
	fma.rn.f32 	%f253, %f248, 0f391FCB8E, 0f3AAF85ED;
	fma.rn.f32 	%f254, %f253, %f248, 0f3C1D9856;
	fma.rn.f32 	%f255, %f254, %f248, 0f3D6357BB;
	fma.rn.f32 	%f256, %f255, %f248, 0f3E75FDEC;
	fma.rn.f32 	%f257, %f256, %f248, 0f3F317218;
	fma.rn.f32 	%f258, %f257, %f248, 0f3F800000;
	mul.f32 	%f259, %f258, %f252;
	mul.f32 	%f260, %f259, %f251;
	selp.f32 	%f717, %f249, %f260, %p31;
	and.pred  	%p32, %p28, %p29;
	@%p32 bra 	$L__BB20_25;
	add.f32 	%f261, %f17, %f17;
	mov.b32 	%r40, %f261;
	and.b32  	%r41, %r40, 2147483647;
	mov.b32 	%f717, %r41;
$L__BB20_25:
	abs.f32 	%f38, %f18;
	setp.eq.f32 	%p33, %f18, 0f3F800000;
	mov.f32 	%f718, 0f3F800000;
	@%p33 bra 	$L__BB20_30;
	setp.num.f32 	%p34, %f38, %f38;
	@%p34 bra 	$L__BB20_28;
	mov.f32 	%f321, 0f40000000;
	add.rn.f32 	%f718, %f18, %f321;
	bra.uni 	$L__BB20_30;
$L__BB20_28:
	abs.f32 	%f264, %f18;
	setp.lt.f32 	%p35, %f264, 0f00800000;
	mul.f32 	%f266, %f264, 0f4B800000;
	selp.f32 	%f267, %f266, %f264, %p35;
	mov.b32 	%r42, %f267;
	add.s32 	%r43, %r42, -1060439283;
	and.b32  	%r44, %r43, -8388608;
	sub.s32 	%r45, %r42, %r44;
	mov.b32 	%f268, %r45;
	cvt.rn.f32.s32 	%f269, %r44;
	selp.f32 	%f270, 0fC1C00000, 0f00000000, %p35;
	fma.rn.f32 	%f271, %f269, 0f34000000, %f270;
	add.f32 	%f272, %f268, 0fBF800000;
	add.f32 	%f273, %f268, 0f3F800000;
	rcp.approx.ftz.f32 	%f274, %f273;
	add.f32 	%f275, %f272, %f272;
	mul.f32 	%f276, %f275, %f274;
	mul.f32 	%f277, %f276, %f276;
	neg.f32 	%f278, %f276;
	sub.f32 	%f279, %f272, %f276;
	add.f32 	%f280, %f279, %f279;
	fma.rn.f32 	%f281, %f278, %f272, %f280;
	mul.rn.f32 	%f282, %f274, %f281;
	fma.rn.f32 	%f283, %f277, 0f3A2C32E4, 0f3B52E7DB;
	fma.rn.f32 	%f284, %f283, %f277, 0f3C93BB73;
	fma.rn.f32 	%f285, %f284, %f277, 0f3DF6384F;
	mul.rn.f32 	%f286, %f285, %f277;
	fma.rn.f32 	%f287, %f276, 0f3FB8AA3B, %f271;
	mul.f32 	%f288, %f286, 0f40400000;
	sub.f32 	%f289, %f271, %f287;
	fma.rn.f32 	%f290, %f276, 0f3FB8AA3B, %f289;
	fma.rn.f32 	%f291, %f282, 0f3FB8AA3B, %f290;
	fma.rn.f32 	%f292, %f276, 0f32A55E34, %f291;
	fma.rn.f32 	%f293, %f288, %f282, %f292;
	fma.rn.f32 	%f294, %f286, %f276, %f293;
	add.rn.f32 	%f295, %f287, %f294;
	mov.f32 	%f296, 0f40000000;
	mul.rn.f32 	%f297, %f295, %f296;
	cvt.rni.f32.f32 	%f298, %f297;
	sub.f32 	%f299, %f297, %f298;
	neg.f32 	%f300, %f297;
	fma.rn.f32 	%f301, %f295, 0f40000000, %f300;
	neg.f32 	%f302, %f287;
	add.rn.f32 	%f303, %f295, %f302;
	neg.f32 	%f304, %f303;
	add.rn.f32 	%f305, %f294, %f304;
	fma.rn.f32 	%f306, %f305, 0f40000000, %f301;
	add.f32 	%f307, %f299, %f306;
	setp.gt.f32 	%p36, %f298, 0f00000000;
	selp.b32 	%r46, 0, -2097152000, %p36;
	setp.neu.f32 	%p37, %f18, 0f00000000;
	setp.neu.f32 	%p38, %f264, 0f7F800000;
	setp.lt.f32 	%p39, %f297, 0f00000000;
	selp.f32 	%f308, 0f00000000, 0f7F800000, %p39;
	abs.f32 	%f309, %f297;
	setp.gt.f32 	%p40, %f309, 0f43180000;
	cvt.rzi.s32.f32 	%r47, %f298;
	shl.b32 	%r48, %r47, 23;
	sub.s32 	%r49, %r48, %r46;
	mov.b32 	%f310, %r49;
	add.s32 	%r50, %r46, 2130706432;
	mov.b32 	%f311, %r50;
	fma.rn.f32 	%f312, %f307, 0f391FCB8E, 0f3AAF85ED;
	fma.rn.f32 	%f313, %f312, %f307, 0f3C1D9856;
	fma.rn.f32 	%f314, %f313, %f307, 0f3D6357BB;
	fma.rn.f32 	%f315, %f314, %f307, 0f3E75FDEC;
	fma.rn.f32 	%f316, %f315, %f307, 0f3F317218;
	fma.rn.f32 	%f317, %f316, %f307, 0f3F800000;
	mul.f32 	%f318, %f317, %f311;
	mul.f32 	%f319, %f318, %f310;
	selp.f32 	%f718, %f308, %f319, %p40;
	and.pred  	%p41, %p37, %p38;
	@%p41 bra 	$L__BB20_30;
	add.f32 	%f320, %f18, %f18;
	mov.b32 	%r51, %f320;
	and.b32  	%r52, %r51, 2147483647;
	mov.b32 	%f718, %r52;
$L__BB20_30:
	mov.f32 	%f719, 0f3F800000;
	sub.f32 	%f323, %f719, %f74;
	mul.f32 	%f324, %f323, %f715;
	mul.f32 	%f325, %f323, %f716;
	mul.f32 	%f326, %f323, %f717;
	mul.f32 	%f327, %f323, %f718;
	fma.rn.f32 	%f43, %f74, %f11, %f324;
	fma.rn.f32 	%f44, %f74, %f12, %f325;
	fma.rn.f32 	%f45, %f74, %f13, %f326;
	fma.rn.f32 	%f46, %f74, %f14, %f327;
	mul.f32 	%f328, %f71, 0f3F000000;
	cvt.rzi.f32.f32 	%f329, %f328;
	add.f32 	%f330, %f329, %f329;
	sub.f32 	%f331, %f71, %f330;
	abs.f32 	%f47, %f331;
	abs.f32 	%f48, %f73;
	setp.lt.f32 	%p42, %f48, 0f00800000;
	mul.f32 	%f332, %f48, 0f4B800000;
	selp.f32 	%f333, %f332, %f48, %p42;
	selp.f32 	%f334, 0fC1C00000, 0f00000000, %p42;
	mov.b32 	%r53, %f333;
	add.s32 	%r54, %r53, -1060439283;
	and.b32  	%r55, %r54, -8388608;
	sub.s32 	%r56, %r53, %r55;
	mov.b32 	%f335, %r56;
	cvt.rn.f32.s32 	%f336, %r55;
	fma.rn.f32 	%f337, %f336, 0f34000000, %f334;
	add.f32 	%f338, %f335, 0fBF800000;
	add.f32 	%f339, %f335, 0f3F800000;
	rcp.approx.ftz.f32 	%f340, %f339;
	add.f32 	%f341, %f338, %f338;
	mul.f32 	%f342, %f341, %f340;
	mul.f32 	%f343, %f342, %f342;
	sub.f32 	%f344, %f338, %f342;
	add.f32 	%f345, %f344, %f344;
	neg.f32 	%f346, %f342;
	fma.rn.f32 	%f347, %f346, %f338, %f345;
	mul.rn.f32 	%f348, %f340, %f347;
	fma.rn.f32 	%f349, %f343, 0f3A2C32E4, 0f3B52E7DB;
	fma.rn.f32 	%f350, %f349, %f343, 0f3C93BB73;
	fma.rn.f32 	%f351, %f350, %f343, 0f3DF6384F;
	mul.rn.f32 	%f352, %f351, %f343;
	fma.rn.f32 	%f353, %f342, 0f3FB8AA3B, %f337;
	sub.f32 	%f354, %f337, %f353;
	fma.rn.f32 	%f355, %f342, 0f3FB8AA3B, %f354;
	fma.rn.f32 	%f356, %f348, 0f3FB8AA3B, %f355;
	fma.rn.f32 	%f357, %f342, 0f32A55E34, %f356;
	mul.f32 	%f358, %f352, 0f40400000;
	fma.rn.f32 	%f359, %f358, %f348, %f357;
	fma.rn.f32 	%f360, %f352, %f342, %f359;
	add.rn.f32 	%f361, %f353, %f360;
	neg.f32 	%f362, %f353;
	add.rn.f32 	%f363, %f361, %f362;
	neg.f32 	%f364, %f363;
	add.rn.f32 	%f365, %f360, %f364;
	mul.rn.f32 	%f366, %f361, %f71;
	neg.f32 	%f367, %f366;
	fma.rn.f32 	%f368, %f361, %f71, %f367;
	fma.rn.f32 	%f369, %f365, %f71, %f368;
	cvt.rni.f32.f32 	%f370, %f366;
	sub.f32 	%f371, %f366, %f370;
	add.f32 	%f372, %f371, %f369;
	fma.rn.f32 	%f373, %f372, 0f391FCB8E, 0f3AAF85ED;
	fma.rn.f32 	%f374, %f373, %f372, 0f3C1D9856;
	fma.rn.f32 	%f375, %f374, %f372, 0f3D6357BB;
	fma.rn.f32 	%f376, %f375, %f372, 0f3E75FDEC;
	fma.rn.f32 	%f377, %f376, %f372, 0f3F317218;
	fma.rn.f32 	%f378, %f377, %f372, 0f3F800000;
	cvt.rzi.s32.f32 	%r57, %f370;
	setp.gt.f32 	%p43, %f370, 0f00000000;
	selp.b32 	%r58, 0, -2097152000, %p43;
	add.s32 	%r59, %r58, 2130706432;
	mov.b32 	%f379, %r59;
	mul.f32 	%f380, %f378, %f379;
	shl.b32 	%r60, %r57, 23;
	sub.s32 	%r61, %r60, %r58;
	mov.b32 	%f381, %r61;
	mul.f32 	%f382, %f380, %f381;
	abs.f32 	%f383, %f366;
	setp.gt.f32 	%p44, %f383, 0f43180000;
	setp.lt.f32 	%p45, %f366, 0f00000000;
	selp.f32 	%f384, 0f00000000, 0f7F800000, %p45;
	selp.f32 	%f49, %f384, %f382, %p44;
	setp.eq.f32 	%p46, %f73, 0f3F800000;
	setp.eq.f32 	%p47, %f71, 0f00000000;
	or.pred  	%p48, %p47, %p46;
	@%p48 bra 	$L__BB20_38;
	setp.num.f32 	%p49, %f48, %f48;
	abs.f32 	%f385, %f71;
	setp.num.f32 	%p50, %f385, %f385;
	and.pred  	%p51, %p49, %p50;
	@%p51 bra 	$L__BB20_33;
	add.rn.f32 	%f719, %f73, %f71;
	bra.uni 	$L__BB20_38;
$L__BB20_33:
	setp.neu.f32 	%p52, %f73, 0f00000000;
	setp.neu.f32 	%p53, %f48, 0f7F800000;
	and.pred  	%p54, %p52, %p53;
	@%p54 bra 	$L__BB20_35;
	setp.neu.f32 	%p61, %f47, 0f3F800000;
	add.f32 	%f390, %f73, %f73;
	mov.b32 	%r62, %f390;
	setp.lt.f32 	%p62, %f71, 0f00000000;
	xor.b32  	%r63, %r62, 2139095040;
	selp.b32 	%r64, %r63, %r62, %p62;
	and.b32  	%r65, %r64, 2147483647;
	selp.b32 	%r66, %r65, %r64, %p61;
	mov.b32 	%f719, %r66;
	bra.uni 	$L__BB20_38;
$L__BB20_35:
	setp.eq.f32 	%p55, %f73, 0fBF800000;
	setp.eq.f32 	%p56, %f385, 0f7F800000;
	and.pred  	%p57, %p55, %p56;
	@%p57 bra 	$L__BB20_38;
	setp.geu.f32 	%p58, %f73, 0f00000000;
	mov.f32 	%f719, %f49;
	@%p58 bra 	$L__BB20_38;
	setp.neu.f32 	%p59, %f47, 0f3F800000;
	neg.f32 	%f387, %f49;
	selp.f32 	%f388, %f49, %f387, %p59;
	cvt.rmi.f32.f32 	%f389, %f71;
	setp.neu.f32 	%p60, %f71, %f389;
	selp.f32 	%f719, 0f7FFFFFFF, %f388, %p60;
$L__BB20_38:
	setp.eq.f32 	%p63, %f71, 0f00000000;
	mov.f32 	%f720, 0f3F800000;
	sub.f32 	%f55, %f720, %f719;
	abs.f32 	%f56, %f74;
	setp.lt.f32 	%p64, %f56, 0f00800000;
	mul.f32 	%f392, %f56, 0f4B800000;
	selp.f32 	%f393, %f392, %f56, %p64;
	selp.f32 	%f394, 0fC1C00000, 0f00000000, %p64;
	mov.b32 	%r67, %f393;
	add.s32 	%r68, %r67, -1060439283;
	and.b32  	%r69, %r68, -8388608;
	sub.s32 	%r70, %r67, %r69;
	mov.b32 	%f395, %r70;
	cvt.rn.f32.s32 	%f396, %r69;
	fma.rn.f32 	%f397, %f396, 0f34000000, %f394;
	add.f32 	%f398, %f395, 0fBF800000;
	add.f32 	%f399, %f395, 0f3F800000;
	rcp.approx.ftz.f32 	%f400, %f399;
	add.f32 	%f401, %f398, %f398;
	mul.f32 	%f402, %f401, %f400;
	mul.f32 	%f403, %f402, %f402;
	sub.f32 	%f404, %f398, %f402;
	add.f32 	%f405, %f404, %f404;
	neg.f32 	%f406, %f402;
	fma.rn.f32 	%f407, %f406, %f398, %f405;
	mul.rn.f32 	%f408, %f400, %f407;
	fma.rn.f32 	%f409, %f403, 0f3A2C32E4, 0f3B52E7DB;
	fma.rn.f32 	%f410, %f409, %f403, 0f3C93BB73;
	fma.rn.f32 	%f411, %f410, %f403, 0f3DF6384F;
	mul.rn.f32 	%f412, %f411, %f403;
	fma.rn.f32 	%f413, %f402, 0f3FB8AA3B, %f397;
	sub.f32 	%f414, %f397, %f413;
	fma.rn.f32 	%f415, %f402, 0f3FB8AA3B, %f414;
	fma.rn.f32 	%f416, %f408, 0f3FB8AA3B, %f415;
	fma.rn.f32 	%f417, %f402, 0f32A55E34, %f416;
	mul.f32 	%f418, %f412, 0f40400000;
	fma.rn.f32 	%f419, %f418, %f408, %f417;
	fma.rn.f32 	%f420, %f412, %f402, %f419;
	add.rn.f32 	%f421, %f413, %f420;
	neg.f32 	%f422, %f413;
	add.rn.f32 	%f423, %f421, %f422;
	neg.f32 	%f424, %f423;
	add.rn.f32 	%f425, %f420, %f424;
	mul.rn.f32 	%f426, %f421, %f71;
	neg.f32 	%f427, %f426;
	fma.rn.f32 	%f428, %f421, %f71, %f427;
	fma.rn.f32 	%f429, %f425, %f71, %f428;
	cvt.rni.f32.f32 	%f430, %f426;
	sub.f32 	%f431, %f426, %f430;
	add.f32 	%f432, %f431, %f429;
	fma.rn.f32 	%f433, %f432, 0f391FCB8E, 0f3AAF85ED;
	fma.rn.f32 	%f434, %f433, %f432, 0f3C1D9856;
	fma.rn.f32 	%f435, %f434, %f432, 0f3D6357BB;
	fma.rn.f32 	%f436, %f435, %f432, 0f3E75FDEC;
	fma.rn.f32 	%f437, %f436, %f432, 0f3F317218;
	fma.rn.f32 	%f438, %f437, %f432, 0f3F800000;
	cvt.rzi.s32.f32 	%r71, %f430;
	setp.gt.f32 	%p65, %f430, 0f00000000;
	selp.b32 	%r72, 0, -2097152000, %p65;
	add.s32 	%r73, %r72, 2130706432;
	mov.b32 	%f439, %r73;
	mul.f32 	%f440, %f438, %f439;
	shl.b32 	%r74, %r71, 23;
	sub.s32 	%r75, %r74, %r72;
	mov.b32 	%f441, %r75;
	mul.f32 	%f442, %f440, %f441;
	abs.f32 	%f443, %f426;
	setp.gt.f32 	%p66, %f443, 0f43180000;
	setp.lt.f32 	%p67, %f426, 0f00000000;
	selp.f32 	%f444, 0f00000000, 0f7F800000, %p67;
	selp.f32 	%f57, %f444, %f442, %p66;
	setp.eq.f32 	%p68, %f74, 0f3F800000;
	or.pred  	%p69, %p63, %p68;
	@%p69 bra 	$L__BB20_46;
	setp.num.f32 	%p70, %f56, %f56;
	abs.f32 	%f445, %f71;
	setp.num.f32 	%p71, %f445, %f445;
	and.pred  	%p72, %p70, %p71;
	@%p72 bra 	$L__BB20_41;
	add.rn.f32 	%f720, %f74, %f71;
	bra.uni 	$L__BB20_46;
$L__BB20_41:
	setp.neu.f32 	%p73, %f74, 0f00000000;
	setp.neu.f32 	%p74, %f56, 0f7F800000;
	and.pred  	%p75, %p73, %p74;
	@%p75 bra 	$L__BB20_43;
	setp.neu.f32 	%p82, %f47, 0f3F800000;
	add.f32 	%f450, %f74, %f74;
	mov.b32 	%r76, %f450;
	setp.lt.f32 	%p83, %f71, 0f00000000;
	xor.b32  	%r77, %r76, 2139095040;
	selp.b32 	%r78, %r77, %r76, %p83;
	and.b32  	%r79, %r78, 2147483647;
	selp.b32 	%r80, %r79, %r78, %p82;
	mov.b32 	%f720, %r80;
	bra.uni 	$L__BB20_46;
$L__BB20_43:
	setp.eq.f32 	%p76, %f74, 0fBF800000;
	setp.eq.f32 	%p77, %f445, 0f7F800000;
	and.pred  	%p78, %p76, %p77;
	@%p78 bra 	$L__BB20_46;
	setp.geu.f32 	%p79, %f74, 0f00000000;
	mov.f32 	%f720, %f57;
	@%p79 bra 	$L__BB20_46;
	setp.neu.f32 	%p80, %f47, 0f3F800000;
	neg.f32 	%f447, %f57;
	selp.f32 	%f448, %f57, %f447, %p80;
	cvt.rmi.f32.f32 	%f449, %f71;
	setp.neu.f32 	%p81, %f71, %f449;
	selp.f32 	%f720, 0f7FFFFFFF, %f448, %p81;
$L__BB20_46:
	ld.param.f32 	%f712, [adamw_kernel_param_9];
	ld.param.u64 	%rd34, [adamw_kernel_param_1];
	mov.f32 	%f451, 0f3F800000;
	sub.f32 	%f452, %f451, %f720;
	div.rn.f32 	%f453, %f43, %f452;
	div.rn.f32 	%f454, %f44, %f452;
	div.rn.f32 	%f455, %f45, %f452;
	div.rn.f32 	%f456, %f46, %f452;
	st.global.v4.f32 	[%rd10], {%f19, %f20, %f21, %f22};
	st.global.v4.f32 	[%rd11], {%f43, %f44, %f45, %f46};
	cvta.to.global.u64 	%rd25, %rd34;
	shl.b64 	%rd26, %rd4, 4;
	add.s64 	%rd12, %rd25, %rd26;
	ld.global.v4.f32 	{%f63, %f64, %f65, %f66}, [%rd12];
	div.rn.f32 	%f457, %f19, %f55;
	mul.f32 	%f458, %f72, %f457;
	div.rn.f32 	%f459, %f20, %f55;
	mul.f32 	%f460, %f72, %f459;
	div.rn.f32 	%f461, %f21, %f55;
	mul.f32 	%f462, %f72, %f461;
	div.rn.f32 	%f463, %f22, %f55;
	mul.f32 	%f464, %f72, %f463;
	sqrt.rn.f32 	%f465, %f453;
	sqrt.rn.f32 	%f466, %f454;
	sqrt.rn.f32 	%f467, %f455;
	sqrt.rn.f32 	%f468, %f456;
	add.f32 	%f469, %f712, %f465;
	add.f32 	%f470, %f712, %f466;
	add.f32 	%f471, %f712, %f467;
	add.f32 	%f472, %f712, %f468;
	div.rn.f32 	%f473, %f458, %f469;
	div.rn.f32 	%f474, %f460, %f470;
	div.rn.f32 	%f475, %f462, %f471;
	div.rn.f32 	%f476, %f464, %f472;
	sub.f32 	%f67, %f63, %f473;
	sub.f32 	%f68, %f64, %f474;
	sub.f32 	%f69, %f65, %f475;
	sub.f32 	%f70, %f66, %f476;
	st.global.v4.f32 	[%rd12], {%f67, %f68, %f69, %f70};
	setp.eq.f32 	%p84, %f76, 0f00000000;
	@%p84 bra 	$L__BB20_48;
	mul.f32 	%f477, %f72, %f76;
	mul.f32 	%f478, %f477, %f63;
	mul.f32 	%f479, %f477, %f64;
	mul.f32 	%f480, %f477, %f65;
	mul.f32 	%f481, %f477, %f66;
	sub.f32 	%f482, %f67, %f478;
	sub.f32 	%f483, %f68, %f479;
	sub.f32 	%f484, %f69, %f480;
	sub.f32 	%f485, %f70, %f481;
	st.global.v4.f32 	[%rd12], {%f482, %f483, %f484, %f485};
$L__BB20_48:
	ret;

}


// ===== COMPILED SASS (sm_100) =====

	.target	sm_100

	.elftype	@"ET_EXEC"


//--------------------- .note.nv.tkinfo           --------------------------
	.section	.note.nv.tkinfo,"",@"SHT_NOTE"
	.sectionflags	@"SHF_NOTE_NV_TKINFO"
	.tkinfo
        /*0018*/ 	.word	0x00000002
        /*0030*/ 	.string	""
        /*0030*/ 	.string	"ptxas"
        /*0030*/ 	.string	"Cuda compilation tools, release 13.0, V13.0.88"
        /*0030*/ 	.string	"Build cuda_13.0.r13.0/compiler.36424714_0"
        /*0030*/ 	.string	"-arch sm_100 -m 64 "



//--------------------- .note.nv.cuinfo           --------------------------
	.section	.note.nv.cuinfo,"",@"SHT_NOTE"
	.sectionflags	@"SHF_NOTE_NV_CUINFO"
        /*0018*/ 	.short	0x0002
        /*001a*/ 	.short	0x0064
        /*001c*/ 	.short	0x0082
	.zero		2


//--------------------- .nv.info                  --------------------------
	.section	.nv.info,"",@"SHT_CUDA_INFO"
	.align	4


	//----- nvinfo : EIATTR_REGCOUNT
	.align		4
        /*0000*/ 	.byte	0x04, 0x2f
        /*0002*/ 	.short	(.L_1 - .L_0)
	.align		4
.L_0:
        /*0004*/ 	.word	index@(sigmoid)
        /*0008*/ 	.word	0x00000020


	//----- nvinfo : EIATTR_FRAME_SIZE
	.align		4
.L_1:
        /*000c*/ 	.byte	0x04, 0x11
        /*000e*/ 	.short	(.L_3 - .L_2)
	.align		4
.L_2:
        /*0010*/ 	.word	index@($__internal_8_$__cuda_sm20_rcp_rn_f32_slowpath)
        /*0014*/ 	.word	0x00000000


	//----- nvinfo : EIATTR_FRAME_SIZE
	.align		4
.L_3:
        /*0018*/ 	.byte	0x04, 0x11
        /*001a*/ 	.short	(.L_5 - .L_4)
	.align		4
.L_4:
        /*001c*/ 	.word	index@(sigmoid)
        /*0020*/ 	.word	0x00000000


	//----- nvinfo : EIATTR_REGCOUNT
	.align		4
.L_5:
        /*0024*/ 	.byte	0x04, 0x2f
        /*0026*/ 	.short	(.L_7 - .L_6)
	.align		4
.L_6:
        /*0028*/ 	.word	index@(sigmoid_prime)
        /*002c*/ 	.word	0x00000020


	//----- nvinfo : EIATTR_FRAME_SIZE
	.align		4
.L_7:
        /*0030*/ 	.byte	0x04, 0x11
        /*0032*/ 	.short	(.L_9 - .L_8)
	.align		4
.L_8:
        /*0034*/ 	.word	index@($__internal_7_$__cuda_sm20_rcp_rn_f32_slowpath)
        /*0038*/ 	.word	0x00000000


	//----- nvinfo : EIATTR_FRAME_SIZE
	.align		4
.L_9:
        /*003c*/ 	.byte	0x04, 0x11
        /*003e*/ 	.short	(.L_11 - .L_10)
	.align		4
.L_10:
        /*0040*/ 	.word	index@(sigmoid_prime)
        /*0044*/ 	.word	0x00000000


	//----- nvinfo : EIATTR_REGCOUNT
	.align		4
.L_11:
        /*0048*/ 	.byte	0x04, 0x2f
        /*004a*/ 	.short	(.L_13 - .L_12)
	.align		4
.L_12:
        /*004c*/ 	.word	index@(squared_diff)
        /*0050*/ 	.word	0x00000019


	//----- nvinfo : EIATTR_FRAME_SIZE
	.align		4
.L_13:
        /*0054*/ 	.byte	0x04, 0x11
        /*0056*/ 	.short	(.L_15 - .L_14)
	.align		4
.L_14:
        /*0058*/ 	.word	index@(squared_diff)
        /*005c*/ 	.word	0x00000000


	//----- nvinfo : EIATTR_REGCOUNT
	.align		4
.L_15:
        /*0060*/ 	.byte	0x04, 0x2f
        /*0062*/ 	.short	(.L_17 - .L_16)
	.align		4
.L_16:
        /*0064*/ 	.word	index@(squared_diff_prime)
        /*0068*/ 	.word	0x00000020


	//----- nvinfo : EIATTR_FRAME_SIZE
	.align		4
.L_17:
        /*006c*/ 	.byte	0x04, 0x11
        /*006e*/ 	.short	(.L_19 - .L_18)
	.align		4
.L_18:
        /*0070*/ 	.word	index@(squared_diff_prime)
        /*0074*/ 	.word	0x00000000


	//----- nvinfo : EIATTR_REGCOUNT
	.align		4
.L_19:
        /*0078*/ 	.byte	0x04, 0x2f
        /*007a*/ 	.short	(.L_21 - .L_20)
	.align		4
.L_20:
        /*007c*/ 	.word	index@(multiply)
        /*0080*/ 	.word	0x00000020


	//----- nvinfo : EIATTR_FRAME_SIZE
	.align		4
.L_21:
        /*0084*/ 	.byte	0x04, 0x11
        /*0086*/ 	.short	(.L_23 - .L_22)
	.align		4
.L_22:
        /*0088*/ 	.word	index@(multiply)
        /*008c*/ 	.word	0x00000000


	//----- nvinfo : EIATTR_REGCOUNT
	.align		4
.L_23:
        /*0090*/ 	.byte	0x04, 0x2f
        /*0092*/ 	.short	(.L_25 - .L_24)
	.align		4
.L_24:
        /*0094*/ 	.word	index@(add)
        /*0098*/ 	.word	0x00000020


	//----- nvinfo : EIATTR_FRAME_SIZE
	.align		4
.L_25:
        /*009c*/ 	.byte	0x04, 0x11
        /*009e*/ 	.short	(.L_27 - .L_26)
	.align		4
.L_26:
        /*00a0*/ 	.word	index@(add)
        /*00a4*/ 	.word	0x00000000


	//----- nvinfo : EIATTR_REGCOUNT
	.align		4
.L_27:
        /*00a8*/ 	.byte	0x04, 0x2f
        /*00aa*/ 	.short	(.L_29 - .L_28)
	.align		4
.L_28:
        /*00ac*/ 	.word	index@(sigmoid_inplace)
        /*00b0*/ 	.word	0x0000001c


	//----- nvinfo : EIATTR_FRAME_SIZE
	.align		4
.L_29:
        /*00b4*/ 	.byte	0x04, 0x11
        /*00b6*/ 	.short	(.L_31 - .L_30)
	.align		4
.L_30:
        /*00b8*/ 	.word	index@($__internal_6_$__cuda_sm20_rcp_rn_f32_slowpath)
        /*00bc*/ 	.word	0x00000000


	//----- nvinfo : EIATTR_FRAME_SIZE
	.align		4
.L_31:
        /*00c0*/ 	.byte	0x04, 0x11
        /*00c2*/ 	.short	(.L_33 - .L_32)
	.align		4
.L_32:
        /*00c4*/ 	.word	index@(sigmoid_inplace)
        /*00c8*/ 	.word	0x00000000


	//----- nvinfo : EIATTR_REGCOUNT
	.align		4
.L_33:
        /*00cc*/ 	.byte	0x04, 0x2f
        /*00ce*/ 	.short	(.L_35 - .L_34)
	.align		4
.L_34:
        /*00d0*/ 	.word	index@(sigmoid_prime_inplace)
        /*00d4*/ 	.word	0x0000001c


	//----- nvinfo : EIATTR_FRAME_SIZE
	.align		4
.L_35:
        /*00d8*/ 	.byte	0x04, 0x11
        /*00da*/ 	.short	(.L_37 - .L_36)
	.align		4
.L_36:
        /*00dc*/ 	.word	index@($__internal_5_$__cuda_sm20_rcp_rn_f32_slowpath)
        /*00e0*/ 	.word	0x00000000


	//----- nvinfo : EIATTR_FRAME_SIZE
	.align		4
.L_37:
        /*00e4*/ 	.byte	0x04, 0x11
        /*00e6*/ 	.short	(.L_39 - .L_38)
	.align		4
.L_38:
        /*00e8*/ 	.word	index@(sigmoid_prime_inplace)
        /*00ec*/ 	.word	0x00000000


	//----- nvinfo : EIATTR_REGCOUNT
	.align		4
.L_39:
        /*00f0*/ 	.byte	0x04, 0x2f
        /*00f2*/ 	.short	(.L_41 - .L_40)
	.align		4
.L_40:
        /*00f4*/ 	.word	index@(squared_diff_inplace)
        /*00f8*/ 	.word	0x0000001d


	//----- nvinfo : EIATTR_FRAME_SIZE
	.align		4
.L_41:
        /*00fc*/ 	.byte	0x04, 0x11
        /*00fe*/ 	.short	(.L_43 - .L_42)
	.align		4
.L_42:
        /*0100*/ 	.word	index@(squared_diff_inplace)
        /*0104*/ 	.word	0x00000000


	//----- nvinfo : EIATTR_REGCOUNT
	.align		4
.L_43:
        /*0108*/ 	.byte	0x04, 0x2f
        /*010a*/ 	.short	(.L_45 - .L_44)
	.align		4
.L_44:
        /*010c*/ 	.word	index@(squared_diff_prime_inplace)
        /*0110*/ 	.word	0x0000001e


	//----- nvinfo : EIATTR_FRAME_SIZE
	.align		4
.L_45:
        /*0114*/ 	.byte	0x04, 0x11
        /*0116*/ 	.short	(.L_47 - .L_46)
	.align		4
.L_46:
        /*0118*/ 	.word	index@(squared_diff_prime_inplace)
        /*011c*/ 	.word	0x00000000


	//----- nvinfo : EIATTR_REGCOUNT
	.align		4
.L_47:
        /*0120*/ 	.byte	0x04, 0x2f
        /*0122*/ 	.short	(.L_49 - .L_48)
	.align		4
.L_48:
        /*0124*/ 	.word	index@(multiply_inplace)
        /*0128*/ 	.word	0x00000020


	//----- nvinfo : EIATTR_FRAME_SIZE
	.align		4
.L_49:
        /*012c*/ 	.byte	0x04, 0x11
        /*012e*/ 	.short	(.L_51 - .L_50)
	.align		4
.L_50:
        /*0130*/ 	.word	index@(multiply_inplace)
        /*0134*/ 	.word	0x00000000


	//----- nvinfo : EIATTR_REGCOUNT
	.align		4
.L_51:
        /*0138*/ 	.byte	0x04, 0x2f
        /*013a*/ 	.short	(.L_53 - .L_52)
	.align		4
.L_52:
        /*013c*/ 	.word	index@(add_inplace)
        /*0140*/ 	.word	0x00000020


	//----- nvinfo : EIATTR_FRAME_SIZE
	.align		4
.L_53:
        /*0144*/ 	.byte	0x04, 0x11
        /*0146*/ 	.short	(.L_55 - .L_54)
	.align		4
.L_54:
        /*0148*/ 	.word	index@(add_inplace)
        /*014c*/ 	.word	0x00000000


	//----- nvinfo : EIATTR_REGCOUNT
	.align		4
.L_55:
        /*0150*/ 	.byte	0x04, 0x2f
        /*0152*/ 	.short	(.L_57 - .L_56)
	.align		4
.L_56:
        /*0154*/ 	.word	index@(splat)
        /*0158*/ 	.word	0x00000010


	//----- nvinfo : EIATTR_FRAME_SIZE
	.align		4
.L_57:
        /*015c*/ 	.byte	0x04, 0x11
        /*015e*/ 	.short	(.L_59 - .L_58)
	.align		4
.L_58:
        /*0160*/ 	.word	index@($__internal_4_$__cuda_sm20_div_u64)
        /*0164*/ 	.word	0x00000000


	//----- nvinfo : EIATTR_FRAME_SIZE
	.align		4
.L_59:
        /*0168*/ 	.byte	0x04, 0x11
        /*016a*/ 	.short	(.L_61 - .L_60)
	.align		4
.L_60:
        /*016c*/ 	.word	index@(splat)
        /*0170*/ 	.word	0x00000000


	//----- nvinfo : EIATTR_REGCOUNT
	.align		4
.L_61:
        /*0174*/ 	.byte	0x04, 0x2f
        /*0176*/ 	.short	(.L_63 - .L_62)
	.align		4
.L_62:
        /*0178*/ 	.word	index@(fill_estimated)
        /*017c*/ 	.word	0x0000000a


	//----- nvinfo : EIATTR_FRAME_SIZE
	.align		4
.L_63:
        /*0180*/ 	.byte	0x04, 0x11
        /*0182*/ 	.short	(.L_65 - .L_64)
	.align		4
.L_64:
        /*0184*/ 	.word	index@(fill_estimated)
        /*0188*/ 	.word	0x00000000


	//----- nvinfo : EIATTR_REGCOUNT
	.align		4
.L_65:
        /*018c*/ 	.byte	0x04, 0x2f
        /*018e*/ 	.short	(.L_67 - .L_66)
	.align		4
.L_66:
        /*0190*/ 	.word	index@(reduce_vecwise)
        /*0194*/ 	.word	0x0000001f


	//----- nvinfo : EIATTR_FRAME_SIZE
	.align		4
.L_67:
        /*0198*/ 	.byte	0x04, 0x11
        /*019a*/ 	.short	(.L_69 - .L_68)
	.align		4
.L_68:
        /*019c*/ 	.word	index@(reduce_vecwise)
        /*01a0*/ 	.word	0x00000000


	//----- nvinfo : EIATTR_REGCOUNT
	.align		4
.L_69:
        /*01a4*/ 	.byte	0x04, 0x2f
        /*01a6*/ 	.short	(.L_71 - .L_70)
	.align		4
.L_70:
        /*01a8*/ 	.word	index@(reduce_strided)
        /*01ac*/ 	.word	0x0000000c


	//----- nvinfo : EIATTR_FRAME_SIZE
	.align		4
.L_71:
        /*01b0*/ 	.byte	0x04, 0x11
        /*01b2*/ 	.short	(.L_73 - .L_72)
	.align		4
.L_72:
        /*01b4*/ 	.word	index@(reduce_strided)
        /*01b8*/ 	.word	0x00000000


	//----- nvinfo : EIATTR_REGCOUNT
	.align		4
.L_73:
        /*01bc*/ 	.byte	0x04, 0x2f
        /*01be*/ 	.short	(.L_75 - .L_74)
	.align		4
.L_74:
        /*01c0*/ 	.word	index@(map_uniform)
        /*01c4*/ 	.word	0x00000008


	//----- nvinfo : EIATTR_FRAME_SIZE
	.align		4
.L_75:
        /*01c8*/ 	.byte	0x04, 0x11
        /*01ca*/ 	.short	(.L_77 - .L_76)
	.align		4
.L_76:
        /*01cc*/ 	.word	index@(map_uniform)
        /*01d0*/ 	.word	0x00000000


	//----- nvinfo : EIATTR_REGCOUNT
	.align		4
.L_77:
        /*01d4*/ 	.byte	0x04, 0x2f
        /*01d6*/ 	.short	(.L_79 - .L_78)
	.align		4
.L_78:
        /*01d8*/ 	.word	index@(mult_by_float)
        /*01dc*/ 	.word	0x0000001a


	//----- nvinfo : EIATTR_FRAME_SIZE
	.align		4
.L_79:
        /*01e0*/ 	.byte	0x04, 0x11
        /*01e2*/ 	.short	(.L_81 - .L_80)
	.align		4
.L_80:
        /*01e4*/ 	.word	index@(mult_by_float)
        /*01e8*/ 	.word	0x00000000


	//----- nvinfo : EIATTR_REGCOUNT
	.align		4
.L_81:
        /*01ec*/ 	.byte	0x04, 0x2f
        /*01ee*/ 	.short	(.L_83 - .L_82)
	.align		4
.L_82:
        /*01f0*/ 	.word	index@(find_matching)
        /*01f4*/ 	.word	0x00000020


	//----- nvinfo : EIATTR_FRAME_SIZE
	.align		4
.L_83:
        /*01f8*/ 	.byte	0x04, 0x11
        /*01fa*/ 	.short	(.L_85 - .L_84)
	.align		4
.L_84:
        /*01fc*/ 	.word	index@(find_matching)
        /*0200*/ 	.word	0x00000000


	//----- nvinfo : EIATTR_REGCOUNT
	.align		4
.L_85:
        /*0204*/ 	.byte	0x04, 0x2f
        /*0206*/ 	.short	(.L_87 - .L_86)
	.align		4
.L_86:
        /*0208*/ 	.word	index@(adam_kernel)
        /*020c*/ 	.word	0x00000020


	//----- nvinfo : EIATTR_FRAME_SIZE
	.align		4
.L_87:
        /*0210*/ 	.byte	0x04, 0x11
        /*0212*/ 	.short	(.L_89 - .L_88)
	.align		4
.L_88:
        /*0214*/ 	.word	index@($__internal_3_$__cuda_sm3x_div_rn_noftz_f32_slowpath)
        /*0218*/ 	.word	0x00000000


	//----- nvinfo : EIATTR_FRAME_SIZE
	.align		4
.L_89:
        /*021c*/ 	.byte	0x04, 0x11
        /*021e*/ 	.short	(.L_91 - .L_90)
	.align		4
.L_90:
        /*0220*/ 	.word	index@($__internal_2_$__cuda_sm20_sqrt_rn_f32_slowpath)
        /*0224*/ 	.word	0x00000000


	//----- nvinfo : EIATTR_FRAME_SIZE
	.align		4
.L_91:
        /*0228*/ 	.byte	0x04, 0x11
        /*022a*/ 	.short	(.L_93 - .L_92)
	.align		4
.L_92:
        /*022c*/ 	.word	index@(adam_kernel)
        /*0230*/ 	.word	0x00000000


	//----- nvinfo : EIATTR_REGCOUNT
	.align		4
.L_93:
        /*0234*/ 	.byte	0x04, 0x2f
        /*0236*/ 	.short	(.L_95 - .L_94)
	.align		4
.L_94:
        /*0238*/ 	.word	index@(adamw_kernel)
        /*023c*/ 	.word	0x00000020


	//----- nvinfo : EIATTR_FRAME_SIZE
	.align		4
.L_95:
        /*0240*/ 	.byte	0x04, 0x11
        /*0242*/ 	.short	(.L_97 - .L_96)
	.align		4
.L_96:
        /*0244*/ 	.word	index@($__internal_1_$__cuda_sm3x_div_rn_noftz_f32_slowpath)
        /*0248*/ 	.word	0x00000000


	//----- nvinfo : EIATTR_FRAME_SIZE
	.align		4
.L_97:
        /*024c*/ 	.byte	0x04, 0x11
        /*024e*/ 	.short	(.L_99 - .L_98)
	.align		4
.L_98:
        /*0250*/ 	.word	index@($__internal_0_$__cuda_sm20_sqrt_rn_f32_slowpath)
        /*0254*/ 	.word	0x00000000


	//----- nvinfo : EIATTR_FRAME_SIZE
	.align		4
.L_99:
        /*0258*/ 	.byte	0x04, 0x11
        /*025a*/ 	.short	(.L_101 - .L_100)
	.align		4
.L_100:
        /*025c*/ 	.word	index@(adamw_kernel)
        /*0260*/ 	.word	0x00000000


	//----- nvinfo : EIATTR_MIN_STACK_SIZE
	.align		4
.L_101:
        /*0264*/ 	.byte	0x04, 0x12
        /*0266*/ 	.short	(.L_103 - .L_102)
	.align		4
.L_102:
        /*0268*/ 	.word	index@(adamw_kernel)
        /*026c*/ 	.word	0x00000000


	//----- nvinfo : EIATTR_MIN_STACK_SIZE
	.align		4
.L_103:
        /*0270*/ 	.byte	0x04, 0x12
        /*0272*/ 	.short	(.L_105 - .L_104)
	.align		4
.L_104:
        /*0274*/ 	.word	index@(adam_kernel)
        /*0278*/ 	.word	0x00000000


	//----- nvinfo : EIATTR_MIN_STACK_SIZE
	.align		4
.L_105:
        /*027c*/ 	.byte	0x04, 0x12
        /*027e*/ 	.short	(.L_107 - .L_106)
	.align		4
.L_106:
        /*0280*/ 	.word	index@(find_matching)
        /*0284*/ 	.word	0x00000000


	//----- nvinfo : EIATTR_MIN_STACK_SIZE
	.align		4
.L_107:
        /*0288*/ 	.byte	0x04, 0x12
        /*028a*/ 	.short	(.L_109 - .L_108)
	.align		4
.L_108:
        /*028c*/ 	.word	index@(mult_by_float)
        /*0290*/ 	.word	0x00000000


	//----- nvinfo : EIATTR_MIN_STACK_SIZE
	.align		4
.L_109:
        /*0294*/ 	.byte	0x04, 0x12
        /*0296*/ 	.short	(.L_111 - .L_110)
	.align		4
.L_110:
        /*0298*/ 	.word	index@(map_uniform)
        /*029c*/ 	.word	0x00000000


	//----- nvinfo : EIATTR_MIN_STACK_SIZE
	.align		4
.L_111:
        /*02a0*/ 	.byte	0x04, 0x12
        /*02a2*/ 	.short	(.L_113 - .L_112)
	.align		4
.L_112:
        /*02a4*/ 	.word	index@(reduce_strided)
        /*02a8*/ 	.word	0x00000000


	//----- nvinfo : EIATTR_MIN_STACK_SIZE
	.align		4
.L_113:
        /*02ac*/ 	.byte	0x04, 0x12
        /*02ae*/ 	.short	(.L_115 - .L_114)
	.align		4
.L_114:
        /*02b0*/ 	.word	index@(reduce_vecwise)
        /*02b4*/ 	.word	0x00000000


	//----- nvinfo : EIATTR_MIN_STACK_SIZE
	.align		4
.L_115:
        /*02b8*/ 	.byte	0x04, 0x12
        /*02ba*/ 	.short	(.L_117 - .L_116)
	.align		4
.L_116:
        /*02bc*/ 	.word	index@(fill_estimated)
        /*02c0*/ 	.word	0x00000000


	//----- nvinfo : EIATTR_MIN_STACK_SIZE
	.align		4
.L_117:
        /*02c4*/ 	.byte	0x04, 0x12
        /*02c6*/ 	.short	(.L_119 - .L_118)
	.align		4
.L_118:
        /*02c8*/ 	.word	index@(splat)
        /*02cc*/ 	.word	0x00000000


	//----- nvinfo : EIATTR_MIN_STACK_SIZE
	.align		4
.L_119:
        /*02d0*/ 	.byte	0x04, 0x12
        /*02d2*/ 	.short	(.L_121 - .L_120)
	.align		4
.L_120:
        /*02d4*/ 	.word	index@(add_inplace)
        /*02d8*/ 	.word	0x00000000


	//----- nvinfo : EIATTR_MIN_STACK_SIZE
	.align		4
.L_121:
        /*02dc*/ 	.byte	0x04, 0x12
        /*02de*/ 	.short	(.L_123 - .L_122)
	.align		4
.L_122:
        /*02e0*/ 	.word	index@(multiply_inplace)
        /*02e4*/ 	.word	0x00000000


	//----- nvinfo : EIATTR_MIN_STACK_SIZE
	.align		4
.L_123:
        /*02e8*/ 	.byte	0x04, 0x12
        /*02ea*/ 	.short	(.L_125 - .L_124)
	.align		4
.L_124:
        /*02ec*/ 	.word	index@(squared_diff_prime_inplace)
        /*02f0*/ 	.word	0x00000000


	//----- nvinfo : EIATTR_MIN_STACK_SIZE
	.align		4
.L_125:
        /*02f4*/ 	.byte	0x04, 0x12
        /*02f6*/ 	.short	(.L_127 - .L_126)
	.align		4
.L_126:
        /*02f8*/ 	.word	index@(squared_diff_inplace)
        /*02fc*/ 	.word	0x00000000


	//----- nvinfo : EIATTR_MIN_STACK_SIZE
	.align		4
.L_127:
        /*0300*/ 	.byte	0x04, 0x12
        /*0302*/ 	.short	(.L_129 - .L_128)
	.align		4
.L_128:
        /*0304*/ 	.word	index@(sigmoid_prime_inplace)
        /*0308*/ 	.word	0x00000000


	//----- nvinfo : EIATTR_MIN_STACK_SIZE
	.align		4
.L_129:
        /*030c*/ 	.byte	0x04, 0x12
        /*030e*/ 	.short	(.L_131 - .L_130)
	.align		4
.L_130:
        /*0310*/ 	.word	index@(sigmoid_inplace)
        /*0314*/ 	.word	0x00000000


	//----- nvinfo : EIATTR_MIN_STACK_SIZE
	.align		4
.L_131:
        /*0318*/ 	.byte	0x04, 0x12
        /*031a*/ 	.short	(.L_133 - .L_132)
	.align		4
.L_132:
        /*031c*/ 	.word	index@(add)
        /*0320*/ 	.word	0x00000000


	//----- nvinfo : EIATTR_MIN_STACK_SIZE
	.align		4
.L_133:
        /*0324*/ 	.byte	0x04, 0x12
        /*0326*/ 	.short	(.L_135 - .L_134)
	.align		4
.L_134:
        /*0328*/ 	.word	index@(multiply)
        /*032c*/ 	.word	0x00000000


	//----- nvinfo : EIATTR_MIN_STACK_SIZE
	.align		4
.L_135:
        /*0330*/ 	.byte	0x04, 0x12
        /*0332*/ 	.short	(.L_137 - .L_136)
	.align		4
.L_136:
        /*0334*/ 	.word	index@(squared_diff_prime)
        /*0338*/ 	.word	0x00000000


	//----- nvinfo : EIATTR_MIN_STACK_SIZE
	.align		4
.L_137:
        /*033c*/ 	.byte	0x04, 0x12
        /*033e*/ 	.short	(.L_139 - .L_138)
	.align		4
.L_138:
        /*0340*/ 	.word	index@(squared_diff)
        /*0344*/ 	.word	0x00000000


	//----- nvinfo : EIATTR_MIN_STACK_SIZE
	.align		4
.L_139:
        /*0348*/ 	.byte	0x04, 0x12
        /*034a*/ 	.short	(.L_141 - .L_140)
	.align		4
.L_140:
        /*034c*/ 	.word	index@(sigmoid_prime)
        /*0350*/ 	.word	0x00000000


	//----- nvinfo : EIATTR_MIN_STACK_SIZE
	.align		4
.L_141:
        /*0354*/ 	.byte	0x04, 0x12
        /*0356*/ 	.short	(.L_143 - .L_142)
	.align		4
.L_142:
        /*0358*/ 	.word	index@(sigmoid)
        /*035c*/ 	.word	0x00000000
.L_143:


//--------------------- .nv.compat                --------------------------
	.section	.nv.compat,"",@"SHT_CUDA_COMPAT_INFO"
	.align	4
        /*0000*/ 	.byte	0x02, 0x09, 0x00, 0x00, 0x02, 0x02, 0x01, 0x00, 0x02, 0x05, 0x05, 0x00, 0x03, 0x07, 0x01, 0x01
        /*0010*/ 	.byte	0x02, 0x03, 0x00, 0x00, 0x02, 0x06, 0x01, 0x00, 0x04, 0x0b, 0x08, 0x00, 0x01, 0x00, 0x00, 0x00
        /*0020*/ 	.byte	0x00, 0x00, 0x00, 0x00


//--------------------- .nv.info.adamw_kernel     --------------------------
	.section	.nv.info.adamw_kernel,"",@"SHT_CUDA_INFO"
	.sectionflags	@""
	.align	4


	//----- nvinfo : EIATTR_CUDA_API_VERSION
	.align		4
        /*0000*/ 	.byte	0x04, 0x37
        /*0002*/ 	.short	(.L_145 - .L_144)
.L_144:
        /*0004*/ 	.word	0x00000082


	//----- nvinfo : EIATTR_KPARAM_INFO
	.align		4
.L_145:
        /*0008*/ 	.byte	0x04, 0x17
        /*000a*/ 	.short	(.L_147 - .L_146)
.L_146:
        /*000c*/ 	.word	0x00000000
        /*0010*/ 	.short	0x000a
        /*0012*/ 	.short	0x003c
        /*0014*/ 	.byte	0x00, 0xf0, 0x11, 0x00


	//----- nvinfo : EIATTR_KPARAM_INFO
	.align		4
.L_147:
        /*0018*/ 	.byte	0x04, 0x17
        /*001a*/ 	.short	(.L_149 - .L_148)
.L_148:
        /*001c*/ 	.word	0x00000000
        /*0020*/ 	.short	0x0009
        /*0022*/ 	.short	0x0038
        /*0024*/ 	.byte	0x00, 0xf0, 0x11, 0x00


	//----- nvinfo : EIATTR_KPARAM_INFO
	.align		4
.L_149:
        /*0028*/ 	.byte	0x04, 0x17
        /*002a*/ 	.short	(.L_151 - .L_150)
.L_150:
        /*002c*/ 	.word	0x00000000
        /*0030*/ 	.short	0x0008
        /*0032*/ 	.short	0x0034
        /*0034*/ 	.byte	0x00, 0xf0, 0x11, 0x00


	//----- nvinfo : EIATTR_KPARAM_INFO
	.align		4
.L_151:
        /*0038*/ 	.byte	0x04, 0x17
        /*003a*/ 	.short	(.L_153 - .L_152)
.L_152:
        /*003c*/ 	.word	0x00000000
        /*0040*/ 	.short	0x0007
        /*0042*/ 	.short	0x0030
        /*0044*/ 	.byte	0x00, 0xf0, 0x11, 0x00


	//----- nvinfo : EIATTR_KPARAM_INFO
	.align		4
.L_153:
        /*0048*/ 	.byte	0x04, 0x17
        /*004a*/ 	.short	(.L_155 - .L_154)
.L_154:
        /*004c*/ 	.word	0x00000000
        /*0050*/ 	.short	0x0006
        /*0052*/ 	.short	0x002c
        /*0054*/ 	.byte	0x00, 0xf0, 0x11, 0x00


	//----- nvinfo : EIATTR_KPARAM_INFO
	.align		4
.L_155:
        /*0058*/ 	.byte	0x04, 0x17
        /*005a*/ 	.short	(.L_157 - .L_156)
.L_156:
        /*005c*/ 	.word	0x00000000
        /*0060*/ 	.short	0x0005
        /*0062*/ 	.short	0x0028
        /*0064*/ 	.byte	0x00, 0xf0, 0x11, 0x00


	//----- nvinfo : EIATTR_KPARAM_INFO
	.align		4
.L_157:
        /*0068*/ 	.byte	0x04, 0x17
        /*006a*/ 	.short	(.L_159 - .L_158)
.L_158:
        /*006c*/ 	.word	0x00000000
        /*0070*/ 	.short	0x0004
        /*0072*/ 	.short	0x0020
        /*0074*/ 	.byte	0x00, 0xf0, 0x21, 0x00


	//----- nvinfo : EIATTR_KPARAM_INFO
	.align		4
.L_159:
        /*0078*/ 	.byte	0x04, 0x17
        /*007a*/ 	.short	(.L_161 - .L_160)
.L_160:
        /*007c*/ 	.word	0x00000000
        /*0080*/ 	.short	0x0003
        /*0082*/ 	.short	0x0018
        /*0084*/ 	.byte	0x00, 0xf5, 0x21, 0x00


	//----- nvinfo : EIATTR_KPARAM_INFO
	.align		4
.L_161:
        /*0088*/ 	.byte	0x04, 0x17
        /*008a*/ 	.short	(.L_163 - .L_162)
.L_162:
        /*008c*/ 	.word	0x00000000
        /*0090*/ 	.short	0x0002
        /*0092*/ 	.short	0x0010
        /*0094*/ 	.byte	0x00, 0xf5, 0x21, 0x00


	//----- nvinfo : EIATTR_KPARAM_INFO
	.align		4
.L_163:
        /*0098*/ 	.byte	0x04, 0x17
        /*009a*/ 	.short	(.L_165 - .L_164)
.L_164:
        /*009c*/ 	.word	0x00000000
        /*00a0*/ 	.short	0x0001
        /*00a2*/ 	.short	0x0008
        /*00a4*/ 	.byte	0x00, 0xf5, 0x21, 0x00


	//----- nvinfo : EIATTR_KPARAM_INFO
	.align		4
.L_165:
        /*00a8*/ 	.byte	0x04, 0x17
        /*00aa*/ 	.short	(.L_167 - .L_166)
.L_166:
        /*00ac*/ 	.word	0x00000000
        /*00b0*/ 	.short	0x0000
        /*00b2*/ 	.short	0x0000
        /*00b4*/ 	.byte	0x00, 0xf5, 0x21, 0x00


	//----- nvinfo : EIATTR_SPARSE_MMA_MASK
	.align		4
.L_167:
        /*00b8*/ 	.byte	0x03, 0x50
        /*00ba*/ 	.short	0x0000


	//----- nvinfo : EIATTR_MAXREG_COUNT
	.align		4
        /*00bc*/ 	.byte	0x03, 0x1b
        /*00be*/ 	.short	0x00ff


	//----- nvinfo : EIATTR_MERCURY_ISA_VERSION
	.align		4
        /*00c0*/ 	.byte	0x03, 0x5f
        /*00c2*/ 	.short	0x0101


	//----- nvinfo : EIATTR_VRC_CTA_INIT_COUNT
	.align		4
        /*00c4*/ 	.byte	0x02, 0x4a
	.zero		1
	.zero		1


	//----- nvinfo : EIATTR_EXIT_INSTR_OFFSETS
	.align		4
        /*00c8*/ 	.byte	0x04, 0x1c
        /*00ca*/ 	.short	(.L_169 - .L_168)


	//   ....[0]....
.L_168:
        /*00cc*/ 	.word	0x000000d0


	//   ....[1]....
        /*00d0*/ 	.word	0x000001a0


	//   ....[2]....
        /*00d4*/ 	.word	0x00001600


	//   ....[3]....
        /*00d8*/ 	.word	0x000044d0


	//   ....[4]....
        /*00dc*/ 	.word	0x00004550


	//----- nvinfo : EIATTR_CRS_STACK_SIZE
	.align		4
.L_169:
        /*00e0*/ 	.byte	0x04, 0x1e
        /*00e2*/ 	.short	(.L_171 - .L_170)
.L_170:
        /*00e4*/ 	.word	0x00000000


	//----- nvinfo : EIATTR_CBANK_PARAM_SIZE
	.align		4
.L_171:
        /*00e8*/ 	.byte	0x03, 0x19
        /*00ea*/ 	.short	0x0040


	//----- nvinfo : EIATTR_PARAM_CBANK
	.align		4
        /*00ec*/ 	.byte	0x04, 0x0a
        /*00ee*/ 	.short	(.L_173 - .L_172)
	.align		4
.L_172:
        /*00f0*/ 	.word	index@(.nv.constant0.adamw_kernel)
        /*00f4*/ 	.short	0x0380
        /*00f6*/ 	.short	0x0040


	//----- nvinfo : EIATTR_SW_WAR
	.align		4
.L_173:
        /*00f8*/ 	.byte	0x04, 0x36
        /*00fa*/ 	.short	(.L_175 - .L_174)
.L_174:
        /*00fc*/ 	.word	0x00000008
.L_175:


//--------------------- .nv.info.adam_kernel      --------------------------
	.section	.nv.info.adam_kernel,"",@"SHT_CUDA_INFO"
	.sectionflags	@""
	.align	4


	//----- nvinfo : EIATTR_CUDA_API_VERSION
	.align		4
        /*0000*/ 	.byte	0x04, 0x37
        /*0002*/ 	.short	(.L_177 - .L_176)
.L_176:
        /*0004*/ 	.word	0x00000082


	//----- nvinfo : EIATTR_KPARAM_INFO
	.align		4
.L_177:
        /*0008*/ 	.byte	0x04, 0x17
        /*000a*/ 	.short	(.L_179 - .L_178)
.L_178:
        /*000c*/ 	.word	0x00000000
        /*0010*/ 	.short	0x0009
        /*0012*/ 	.short	0x0038
        /*0014*/ 	.byte	0x00, 0xf0, 0x11, 0x00


	//----- nvinfo : EIATTR_KPARAM_INFO
	.align		4
.L_179:
        /*0018*/ 	.byte	0x04, 0x17
        /*001a*/ 	.short	(.L_181 - .L_180)
.L_180:
        /*001c*/ 	.word	0x00000000
        /*0020*/ 	.short	0x0008
        /*0022*/ 	.short	0x0034
        /*0024*/ 	.byte	0x00, 0xf0, 0x11, 0x00


	//----- nvinfo : EIATTR_KPARAM_INFO
	.align		4
.L_181:
        /*0028*/ 	.byte	0x04, 0x17
        /*002a*/ 	.short	(.L_183 - .L_182)
.L_182:
        /*002c*/ 	.word	0x00000000
        /*0030*/ 	.short	0x0007
        /*0032*/ 	.short	0x0030
        /*0034*/ 	.byte	0x00, 0xf0, 0x11, 0x00


	//----- nvinfo : EIATTR_KPARAM_INFO
	.align		4
.L_183:
        /*0038*/ 	.byte	0x04, 0x17
        /*003a*/ 	.short	(.L_185 - .L_184)
.L_184:
        /*003c*/ 	.word	0x00000000
        /*0040*/ 	.short	0x0006
        /*0042*/ 	.short	0x002c
        /*0044*/ 	.byte	0x00, 0xf0, 0x11, 0x00


	//----- nvinfo : EIATTR_KPARAM_INFO
	.align		4
.L_185:
        /*0048*/ 	.byte	0x04, 0x17
        /*004a*/ 	.short	(.L_187 - .L_186)
.L_186:
        /*004c*/ 	.word	0x00000000
        /*0050*/ 	.short	0x0005
        /*0052*/ 	.short	0x0028
        /*0054*/ 	.byte	0x00, 0xf0, 0x11, 0x00


	//----- nvinfo : EIATTR_KPARAM_INFO
	.align		4
.L_187:
        /*0058*/ 	.byte	0x04, 0x17
        /*005a*/ 	.short	(.L_189 - .L_188)
.L_188:
        /*005c*/ 	.word	0x00000000
        /*0060*/ 	.short	0x0004
        /*0062*/ 	.short	0x0020
        /*0064*/ 	.byte	0x00, 0xf0, 0x21, 0x00


	//----- nvinfo : EIATTR_KPARAM_INFO
	.align		4
.L_189:
        /*0068*/ 	.byte	0x04, 0x17
        /*006a*/ 	.short	(.L_191 - .L_190)
.L_190:
        /*006c*/ 	.word	0x00000000
        /*0070*/ 	.short	0x0003
        /*0072*/ 	.short	0x0018
        /*0074*/ 	.byte	0x00, 0xf5, 0x21, 0x00


	//----- nvinfo : EIATTR_KPARAM_INFO
	.align		4
.L_191:
        /*0078*/ 	.byte	0x04, 0x17
        /*007a*/ 	.short	(.L_193 - .L_192)
.L_192:
        /*007c*/ 	.word	0x00000000
        /*0080*/ 	.short	0x0002
        /*0082*/ 	.short	0x0010
        /*0084*/ 	.byte	0x00, 0xf5, 0x21, 0x00


	//----- nvinfo : EIATTR_KPARAM_INFO
	.align		4
.L_193:
        /*0088*/ 	.byte	0x04, 0x17
        /*008a*/ 	.short	(.L_195 - .L_194)
.L_194:
        /*008c*/ 	.word	0x00000000
        /*0090*/ 	.short	0x0001
        /*0092*/ 	.short	0x0008
        /*0094*/ 	.byte	0x00, 0xf5, 0x21, 0x00


	//----- nvinfo : EIATTR_KPARAM_INFO
	.align		4
.L_195:
        /*0098*/ 	.byte	0x04, 0x17
        /*009a*/ 	.short	(.L_197 - .L_196)
.L_196:
        /*009c*/ 	.word	0x00000000
        /*00a0*/ 	.short	0x0000
        /*00a2*/ 	.short	0x0000
        /*00a4*/ 	.byte	0x00, 0xf5, 0x21, 0x00


	//----- nvinfo : EIATTR_SPARSE_MMA_MASK
	.align		4
.L_197:
        /*00a8*/ 	.byte	0x03, 0x50
        /*00aa*/ 	.short	0x0000


	//----- nvinfo : EIATTR_MAXREG_COUNT
	.align		4
        /*00ac*/ 	.byte	0x03, 0x1b
        /*00ae*/ 	.short	0x00ff


	//----- nvinfo : EIATTR_MERCURY_ISA_VERSION
	.align		4
        /*00b0*/ 	.byte	0x03, 0x5f
        /*00b2*/ 	.short	0x0101


	//----- nvinfo : EIATTR_VRC_CTA_INIT_COUNT
	.align		4
        /*00b4*/ 	.byte	0x02, 0x4a
	.zero		1
	.zero		1


	//----- nvinfo : EIATTR_EXIT_INSTR_OFFSETS
	.align		4
        /*00b8*/ 	.byte	0x04, 0x1c
        /*00ba*/ 	.short	(.L_199 - .L_198)


	//   ....[0]....
.L_198:
        /*00bc*/ 	.word	0x000000d0


	//   ....[1]....
        /*00c0*/ 	.word	0x00000190


	//   ....[2]....
        /*00c4*/ 	.word	0x000015a0


	//   ....[3]....
        /*00c8*/ 	.word	0x00004410


	//----- nvinfo : EIATTR_CRS_STACK_SIZE
	.align		4
.L_199:
        /*00cc*/ 	.byte	0x04, 0x1e
        /*00ce*/ 	.short	(.L_201 - .L_200)
.L_200:
        /*00d0*/ 	.word	0x00000000


	//----- nvinfo : EIATTR_CBANK_PARAM_SIZE
	.align		4
.L_201:
        /*00d4*/ 	.byte	0x03, 0x19
        /*00d6*/ 	.short	0x003c


	//----- nvinfo : EIATTR_PARAM_CBANK
	.align		4
        /*00d8*/ 	.byte	0x04, 0x0a
        /*00da*/ 	.short	(.L_203 - .L_202)
	.align		4
.L_202:
        /*00dc*/ 	.word	index@(.nv.constant0.adam_kernel)
        /*00e0*/ 	.short	0x0380
        /*00e2*/ 	.short	0x003c


	//----- nvinfo : EIATTR_SW_WAR
	.align		4
.L_203:
        /*00e4*/ 	.byte	0x04, 0x36
        /*00e6*/ 	.short	(.L_205 - .L_204)
.L_204:
        /*00e8*/ 	.word	0x00000008
.L_205:


//--------------------- .nv.info.find_matching    --------------------------
	.section	.nv.info.find_matching,"",@"SHT_CUDA_INFO"
	.sectionflags	@""
	.align	4


	//----- nvinfo : EIATTR_CUDA_API_VERSION
	.align		4
        /*0000*/ 	.byte	0x04, 0x37
        /*0002*/ 	.short	(.L_207 - .L_206)
.L_206:
        /*0004*/ 	.word	0x00000082


	//----- nvinfo : EIATTR_KPARAM_INFO
	.align		4
.L_207:
        /*0008*/ 	.byte	0x04, 0x17
        /*000a*/ 	.short	(.L_209 - .L_208)
.L_208:
        /*000c*/ 	.word	0x00000000
        /*0010*/ 	.short	0x0004
        /*0012*/ 	.short	0x0020
        /*0014*/ 	.byte	0x00, 0xf0, 0x21, 0x00


	//----- nvinfo : EIATTR_KPARAM_INFO
	.align		4
.L_209:
        /*0018*/ 	.byte	0x04, 0x17
        /*001a*/ 	.short	(.L_211 - .L_210)
.L_210:
        /*001c*/ 	.word	0x00000000
        /*0020*/ 	.short	0x0003
        /*0022*/ 	.short	0x0018
        /*0024*/ 	.byte	0x00, 0xf0, 0x21, 0x00


	//----- nvinfo : EIATTR_KPARAM_INFO
	.align		4
.L_211:
        /*0028*/ 	.byte	0x04, 0x17
        /*002a*/ 	.short	(.L_213 - .L_212)
.L_212:
        /*002c*/ 	.word	0x00000000
        /*0030*/ 	.short	0x0002
        /*0032*/ 	.short	0x0010
        /*0034*/ 	.byte	0x00, 0xf5, 0x21, 0x00


	//----- nvinfo : EIATTR_KPARAM_INFO
	.align		4
.L_213:
        /*0038*/ 	.byte	0x04, 0x17
        /*003a*/ 	.short	(.L_215 - .L_214)
.L_214:
        /*003c*/ 	.word	0x00000000
        /*0040*/ 	.short	0x0001
        /*0042*/ 	.short	0x0008
        /*0044*/ 	.byte	0x00, 0xf5, 0x21, 0x00


	//----- nvinfo : EIATTR_KPARAM_INFO
	.align		4
.L_215:
        /*0048*/ 	.byte	0x04, 0x17
        /*004a*/ 	.short	(.L_217 - .L_216)
.L_216:
        /*004c*/ 	.word	0x00000000
        /*0050*/ 	.short	0x0000
        /*0052*/ 	.short	0x0000
        /*0054*/ 	.byte	0x00, 0xf5, 0x21, 0x00


	//----- nvinfo : EIATTR_SPARSE_MMA_MASK
	.align		4
.L_217:
        /*0058*/ 	.byte	0x03, 0x50
        /*005a*/ 	.short	0x0000


	//----- nvinfo : EIATTR_MAXREG_COUNT
	.align		4
        /*005c*/ 	.byte	0x03, 0x1b
        /*005e*/ 	.short	0x00ff


	//----- nvinfo : EIATTR_MERCURY_ISA_VERSION
	.align		4
        /*0060*/ 	.byte	0x03, 0x5f
        /*0062*/ 	.short	0x0101


	//----- nvinfo : EIATTR_VRC_CTA_INIT_COUNT
	.align		4
        /*0064*/ 	.byte	0x02, 0x4a
	.zero		1
	.zero		1


	//----- nvinfo : EIATTR_EXIT_INSTR_OFFSETS
	.align		4
        /*0068*/ 	.byte	0x04, 0x1c
        /*006a*/ 	.short	(.L_219 - .L_218)


	//   ....[0]....
.L_218:
        /*006c*/ 	.word	0x00000080


	//   ....[1]....
        /*0070*/ 	.word	0x00000d80


	//----- nvinfo : EIATTR_CBANK_PARAM_SIZE
	.align		4
.L_219:
        /*0074*/ 	.byte	0x03, 0x19
        /*0076*/ 	.short	0x0028


	//----- nvinfo : EIATTR_PARAM_CBANK
	.align		4
        /*0078*/ 	.byte	0x04, 0x0a
        /*007a*/ 	.short	(.L_221 - .L_220)
	.align		4
.L_220:
        /*007c*/ 	.word	index@(.nv.constant0.find_matching)
        /*0080*/ 	.short	0x0380
        /*0082*/ 	.short	0x0028


	//----- nvinfo : EIATTR_SW_WAR
	.align		4
.L_221:
        /*0084*/ 	.byte	0x04, 0x36
        /*0086*/ 	.short	(.L_223 - .L_222)
.L_222:
        /*0088*/ 	.word	0x00000008
.L_223:


//--------------------- .nv.info.mult_by_float    --------------------------
	.section	.nv.info.mult_by_float,"",@"SHT_CUDA_INFO"
	.sectionflags	@""
	.align	4


	//----- nvinfo : EIATTR_CUDA_API_VERSION
	.align		4
        /*0000*/ 	.byte	0x04, 0x37
        /*0002*/ 	.short	(.L_225 - .L_224)
.L_224:
        /*0004*/ 	.word	0x00000082


	//----- nvinfo : EIATTR_KPARAM_INFO
	.align		4
.L_225:
        /*0008*/ 	.byte	0x04, 0x17
        /*000a*/ 	.short	(.L_227 - .L_226)
.L_226:
        /*000c*/ 	.word	0x00000000
        /*0010*/ 	.short	0x0002
        /*0012*/ 	.short	0x0010
        /*0014*/ 	.byte	0x00, 0xf0, 0x21, 0x00


	//----- nvinfo : EIATTR_KPARAM_INFO
	.align		4
.L_227:
        /*0018*/ 	.byte	0x04, 0x17
        /*001a*/ 	.short	(.L_229 - .L_228)
.L_228:
        /*001c*/ 	.word	0x00000000
        /*0020*/ 	.short	0x0001
        /*0022*/ 	.short	0x0008
        /*0024*/ 	.byte	0x00, 0xf0, 0x11, 0x00


	//----- nvinfo : EIATTR_KPARAM_INFO
	.align		4
.L_229:
        /*0028*/ 	.byte	0x04, 0x17
        /*002a*/ 	.short	(.L_231 - .L_230)
.L_230:
        /*002c*/ 	.word	0x00000000
        /*0030*/ 	.short	0x0000
        /*0032*/ 	.short	0x0000
        /*0034*/ 	.byte	0x00, 0xf5, 0x21, 0x00


	//----- nvinfo : EIATTR_SPARSE_MMA_MASK
	.align		4
.L_231:
        /*0038*/ 	.byte	0x03, 0x50
        /*003a*/ 	.short	0x0000


	//----- nvinfo : EIATTR_MAXREG_COUNT
	.align		4
        /*003c*/ 	.byte	0x03, 0x1b
        /*003e*/ 	.short	0x00ff


	//----- nvinfo : EIATTR_MERCURY_ISA_VERSION
	.align		4
        /*0040*/ 	.byte	0x03, 0x5f
        /*0042*/ 	.short	0x0101


	//----- nvinfo : EIATTR_VRC_CTA_INIT_COUNT
	.align		4
        /*0044*/ 	.byte	0x02, 0x4a
	.zero		1
	.zero		1


	//----- nvinfo : EIATTR_EXIT_INSTR_OFFSETS
	.align		4
        /*0048*/ 	.byte	0x04, 0x1c
        /*004a*/ 	.short	(.L_233 - .L_232)


	//   ....[0]....
.L_232:
        /*004c*/ 	.word	0x00000090


	//   ....[1]....
        /*0050*/ 	.word	0x00000130


	//   ....[2]....
        /*0054*/ 	.word	0x00000420


	//   ....[3]....
        /*0058*/ 	.word	0x00000510


	//   ....[4]....
        /*005c*/ 	.word	0x000005b0


	//----- nvinfo : EIATTR_CRS_STACK_SIZE
	.align		4
.L_233:
        /*0060*/ 	.byte	0x04, 0x1e
        /*0062*/ 	.short	(.L_235 - .L_234)
.L_234:
        /*0064*/ 	.word	0x00000000


	//----- nvinfo : EIATTR_CBANK_PARAM_SIZE
	.align		4
.L_235:
        /*0068*/ 	.byte	0x03, 0x19
        /*006a*/ 	.short	0x0018


	//----- nvinfo : EIATTR_PARAM_CBANK
	.align		4
        /*006c*/ 	.byte	0x04, 0x0a
        /*006e*/ 	.short	(.L_237 - .L_236)
	.align		4
.L_236:
        /*0070*/ 	.word	index@(.nv.constant0.mult_by_float)
        /*0074*/ 	.short	0x0380
        /*0076*/ 	.short	0x0018


	//----- nvinfo : EIATTR_SW_WAR
	.align		4
.L_237:
        /*0078*/ 	.byte	0x04, 0x36
        /*007a*/ 	.short	(.L_239 - .L_238)
.L_238:
        /*007c*/ 	.word	0x00000008
.L_239:


//--------------------- .nv.info.map_uniform      --------------------------
	.section	.nv.info.map_uniform,"",@"SHT_CUDA_INFO"
	.sectionflags	@""
	.align	4


	//----- nvinfo : EIATTR_CUDA_API_VERSION
	.align		4
        /*0000*/ 	.byte	0x04, 0x37
        /*0002*/ 	.short	(.L_241 - .L_240)
.L_240:
        /*0004*/ 	.word	0x00000082


	//----- nvinfo : EIATTR_KPARAM_INFO
	.align		4
.L_241:
        /*0008*/ 	.byte	0x04, 0x17
        /*000a*/ 	.short	(.L_243 - .L_242)
.L_242:
        /*000c*/ 	.word	0x00000000
        /*0010*/ 	.short	0x0001
        /*0012*/ 	.short	0x0008
        /*0014*/ 	.byte	0x00, 0xf0, 0x21, 0x00


	//----- nvinfo : EIATTR_KPARAM_INFO
	.align		4
.L_243:
        /*0018*/ 	.byte	0x04, 0x17
        /*001a*/ 	.short	(.L_245 - .L_244)
.L_244:
        /*001c*/ 	.word	0x00000000
        /*0020*/ 	.short	0x0000
        /*0022*/ 	.short	0x0000
        /*0024*/ 	.byte	0x00, 0xf5, 0x21, 0x00


	//----- nvinfo : EIATTR_SPARSE_MMA_MASK
	.align		4
.L_245:
        /*0028*/ 	.byte	0x03, 0x50
        /*002a*/ 	.short	0x0000


	//----- nvinfo : EIATTR_MAXREG_COUNT
	.align		4
        /*002c*/ 	.byte	0x03, 0x1b
        /*002e*/ 	.short	0x00ff


	//----- nvinfo : EIATTR_MERCURY_ISA_VERSION
	.align		4
        /*0030*/ 	.byte	0x03, 0x5f
        /*0032*/ 	.short	0x0101


	//----- nvinfo : EIATTR_VRC_CTA_INIT_COUNT
	.align		4
        /*0034*/ 	.byte	0x02, 0x4a
	.zero		1
	.zero		1


	//----- nvinfo : EIATTR_EXIT_INSTR_OFFSETS
	.align		4
        /*0038*/ 	.byte	0x04, 0x1c
        /*003a*/ 	.short	(.L_247 - .L_246)


	//   ....[0]....
.L_246:
        /*003c*/ 	.word	0x00000080


	//   ....[1]....
        /*0040*/ 	.word	0x00000110


	//----- nvinfo : EIATTR_CBANK_PARAM_SIZE
	.align		4
.L_247:
        /*0044*/ 	.byte	0x03, 0x19
        /*0046*/ 	.short	0x0010


	//----- nvinfo : EIATTR_PARAM_CBANK
	.align		4
        /*0048*/ 	.byte	0x04, 0x0a
        /*004a*/ 	.short	(.L_249 - .L_248)
	.align		4
.L_248:
        /*004c*/ 	.word	index@(.nv.constant0.map_uniform)
        /*0050*/ 	.short	0x0380
        /*0052*/ 	.short	0x0010


	//----- nvinfo : EIATTR_SW_WAR
	.align		4
.L_249:
        /*0054*/ 	.byte	0x04, 0x36
        /*0056*/ 	.short	(.L_251 - .L_250)
.L_250:
        /*0058*/ 	.word	0x00000008
.L_251:


//--------------------- .nv.info.reduce_strided   --------------------------
	.section	.nv.info.reduce_strided,"",@"SHT_CUDA_INFO"
	.sectionflags	@""
	.align	4


	//----- nvinfo : EIATTR_CUDA_API_VERSION
	.align		4
        /*0000*/ 	.byte	0x04, 0x37
        /*0002*/ 	.short	(.L_253 - .L_252)
.L_252:
        /*0004*/ 	.word	0x00000082


	//----- nvinfo : EIATTR_KPARAM_INFO
	.align		4
.L_253:
        /*0008*/ 	.byte	0x04, 0x17
        /*000a*/ 	.short	(.L_255 - .L_254)
.L_254:
        /*000c*/ 	.word	0x00000000
        /*0010*/ 	.short	0x0002
        /*0012*/ 	.short	0x0010
        /*0014*/ 	.byte	0x00, 0xf0, 0x21, 0x00


	//----- nvinfo : EIATTR_KPARAM_INFO
	.align		4
.L_255:
        /*0018*/ 	.byte	0x04, 0x17
        /*001a*/ 	.short	(.L_257 - .L_256)
.L_256:
        /*001c*/ 	.word	0x00000000
        /*0020*/ 	.short	0x0001
        /*0022*/ 	.short	0x0008
        /*0024*/ 	.byte	0x00, 0xf0, 0x21, 0x00


	//----- nvinfo : EIATTR_KPARAM_INFO
	.align		4
.L_257:
        /*0028*/ 	.byte	0x04, 0x17
        /*002a*/ 	.short	(.L_259 - .L_258)
.L_258:
        /*002c*/ 	.word	0x00000000
        /*0030*/ 	.short	0x0000
        /*0032*/ 	.short	0x0000
        /*0034*/ 	.byte	0x00, 0xf5, 0x21, 0x00


	//----- nvinfo : EIATTR_SPARSE_MMA_MASK
	.align		4
.L_259:
        /*0038*/ 	.byte	0x03, 0x50
        /*003a*/ 	.short	0x0000


	//----- nvinfo : EIATTR_MAXREG_COUNT
	.align		4
        /*003c*/ 	.byte	0x03, 0x1b
        /*003e*/ 	.short	0x00ff


	//----- nvinfo : EIATTR_MERCURY_ISA_VERSION
	.align		4
        /*0040*/ 	.byte	0x03, 0x5f
        /*0042*/ 	.short	0x0101


	//----- nvinfo : EIATTR_COOP_GROUP_MASK_REGIDS
	.align		4
        /*0044*/ 	.byte	0x04, 0x29
        /*0046*/ 	.short	(.L_261 - .L_260)


	//   ....[0]....
.L_260:
        /*0048*/ 	.word	0xffffffff


	//   ....[1]....
        /*004c*/ 	.word	0xffffffff


	//   ....[2]....
        /*0050*/ 	.word	0xffffffff


	//   ....[3]....
        /*0054*/ 	.word	0xffffffff


	//   ....[4]....
        /*0058*/ 	.word	0xffffffff


	//----- nvinfo : EIATTR_COOP_GROUP_INSTR_OFFSETS
	.align		4
.L_261:
        /*005c*/ 	.byte	0x04, 0x28
        /*005e*/ 	.short	(.L_263 - .L_262)


	//   ....[0]....
.L_262:
        /*0060*/ 	.word	0x00000150


	//   ....[1]....
        /*0064*/ 	.word	0x00000190


	//   ....[2]....
        /*0068*/ 	.word	0x000001b0


	//   ....[3]....
        /*006c*/ 	.word	0x000001d0


	//   ....[4]....
        /*0070*/ 	.word	0x000001f0


	//----- nvinfo : EIATTR_VRC_CTA_INIT_COUNT
	.align		4
.L_263:
        /*0074*/ 	.byte	0x02, 0x4a
	.zero		1
	.zero		1


	//----- nvinfo : EIATTR_EXIT_INSTR_OFFSETS
	.align		4
        /*0078*/ 	.byte	0x04, 0x1c
        /*007a*/ 	.short	(.L_265 - .L_264)


	//   ....[0]....
.L_264:
        /*007c*/ 	.word	0x00000210


	//   ....[1]....
        /*0080*/ 	.word	0x00000230


	//----- nvinfo : EIATTR_CRS_STACK_SIZE
	.align		4
.L_265:
        /*0084*/ 	.byte	0x04, 0x1e
        /*0086*/ 	.short	(.L_267 - .L_266)
.L_266:
        /*0088*/ 	.word	0x00000000


	//----- nvinfo : EIATTR_CBANK_PARAM_SIZE
	.align		4
.L_267:
        /*008c*/ 	.byte	0x03, 0x19
        /*008e*/ 	.short	0x0018


	//----- nvinfo : EIATTR_PARAM_CBANK
	.align		4
        /*0090*/ 	.byte	0x04, 0x0a
        /*0092*/ 	.short	(.L_269 - .L_268)
	.align		4
.L_268:
        /*0094*/ 	.word	index@(.nv.constant0.reduce_strided)
        /*0098*/ 	.short	0x0380
        /*009a*/ 	.short	0x0018


	//----- nvinfo : EIATTR_SW_WAR
	.align		4
.L_269:
        /*009c*/ 	.byte	0x04, 0x36
        /*009e*/ 	.short	(.L_271 - .L_270)
.L_270:
        /*00a0*/ 	.word	0x00000008
.L_271:


//--------------------- .nv.info.reduce_vecwise   --------------------------
	.section	.nv.info.reduce_vecwise,"",@"SHT_CUDA_INFO"
	.sectionflags	@""
	.align	4


	//----- nvinfo : EIATTR_CUDA_API_VERSION
	.align		4
        /*0000*/ 	.byte	0x04, 0x37
        /*0002*/ 	.short	(.L_273 - .L_272)
.L_272:
        /*0004*/ 	.word	0x00000082


	//----- nvinfo : EIATTR_KPARAM_INFO
	.align		4
.L_273:
        /*0008*/ 	.byte	0x04, 0x17
        /*000a*/ 	.short	(.L_275 - .L_274)
.L_274:
        /*000c*/ 	.word	0x00000000
        /*0010*/ 	.short	0x0002
        /*0012*/ 	.short	0x0010
        /*0014*/ 	.byte	0x00, 0xf0, 0x21, 0x00


	//----- nvinfo : EIATTR_KPARAM_INFO
	.align		4
.L_275:
        /*0018*/ 	.byte	0x04, 0x17
        /*001a*/ 	.short	(.L_277 - .L_276)
.L_276:
        /*001c*/ 	.word	0x00000000
        /*0020*/ 	.short	0x0001
        /*0022*/ 	.short	0x0008
        /*0024*/ 	.byte	0x00, 0xf0, 0x21, 0x00


	//----- nvinfo : EIATTR_KPARAM_INFO
	.align		4
.L_277:
        /*0028*/ 	.byte	0x04, 0x17
        /*002a*/ 	.short	(.L_279 - .L_278)
.L_278:
        /*002c*/ 	.word	0x00000000
        /*0030*/ 	.short	0x0000
        /*0032*/ 	.short	0x0000
        /*0034*/ 	.byte	0x00, 0xf5, 0x21, 0x00


	//----- nvinfo : EIATTR_SPARSE_MMA_MASK
	.align		4
.L_279:
        /*0038*/ 	.byte	0x03, 0x50
        /*003a*/ 	.short	0x0000


	//----- nvinfo : EIATTR_MAXREG_COUNT
	.align		4
        /*003c*/ 	.byte	0x03, 0x1b
        /*003e*/ 	.short	0x00ff


	//----- nvinfo : EIATTR_MERCURY_ISA_VERSION
	.align		4
        /*0040*/ 	.byte	0x03, 0x5f
        /*0042*/ 	.short	0x0101


	//----- nvinfo : EIATTR_VRC_CTA_INIT_COUNT
	.align		4
        /*0044*/ 	.byte	0x02, 0x4a
	.zero		1
	.zero		1


	//----- nvinfo : EIATTR_EXIT_INSTR_OFFSETS
	.align		4
        /*0048*/ 	.byte	0x04, 0x1c
        /*004a*/ 	.short	(.L_281 - .L_280)


	//   ....[0]....
.L_280:
        /*004c*/ 	.word	0x00000080


	//   ....[1]....
        /*0050*/ 	.word	0x00000c70


	//----- nvinfo : EIATTR_CBANK_PARAM_SIZE
	.align		4
.L_281:
        /*0054*/ 	.byte	0x03, 0x19
        /*0056*/ 	.short	0x0018


	//----- nvinfo : EIATTR_PARAM_CBANK
	.align		4
        /*0058*/ 	.byte	0x04, 0x0a
        /*005a*/ 	.short	(.L_283 - .L_282)
	.align		4
.L_282:
        /*005c*/ 	.word	index@(.nv.constant0.reduce_vecwise)
        /*0060*/ 	.short	0x0380
        /*0062*/ 	.short	0x0018


	//----- nvinfo : EIATTR_SW_WAR
	.align		4
.L_283:
        /*0064*/ 	.byte	0x04, 0x36
        /*0066*/ 	.short	(.L_285 - .L_284)
.L_284:
        /*0068*/ 	.word	0x00000008
.L_285:


//--------------------- .nv.info.fill_estimated   --------------------------
	.section	.nv.info.fill_estimated,"",@"SHT_CUDA_INFO"
	.sectionflags	@""
	.align	4


	//----- nvinfo : EIATTR_CUDA_API_VERSION
	.align		4
        /*0000*/ 	.byte	0x04, 0x37
        /*0002*/ 	.short	(.L_287 - .L_286)
.L_286:
        /*0004*/ 	.word	0x00000082


	//----- nvinfo : EIATTR_KPARAM_INFO
	.align		4
.L_287:
        /*0008*/ 	.byte	0x04, 0x17
        /*000a*/ 	.short	(.L_289 - .L_288)
.L_288:
        /*000c*/ 	.word	0x00000000
        /*0010*/ 	.short	0x0003
        /*0012*/ 	.short	0x0018
        /*0014*/ 	.byte	0x00, 0xf0, 0x21, 0x00


	//----- nvinfo : EIATTR_KPARAM_INFO
	.align		4
.L_289:
        /*0018*/ 	.byte	0x04, 0x17
        /*001a*/ 	.short	(.L_291 - .L_290)
.L_290:
        /*001c*/ 	.word	0x00000000
        /*0020*/ 	.short	0x0002
        /*0022*/ 	.short	0x0010
        /*0024*/ 	.byte	0x00, 0xf0, 0x21, 0x00


	//----- nvinfo : EIATTR_KPARAM_INFO
	.align		4
.L_291:
        /*0028*/ 	.byte	0x04, 0x17
        /*002a*/ 	.short	(.L_293 - .L_292)
.L_292:
        /*002c*/ 	.word	0x00000000
        /*0030*/ 	.short	0x0001
        /*0032*/ 	.short	0x0008
        /*0034*/ 	.byte	0x00, 0xf5, 0x21, 0x00


	//----- nvinfo : EIATTR_KPARAM_INFO
	.align		4
.L_293:
        /*0038*/ 	.byte	0x04, 0x17
        /*003a*/ 	.short	(.L_295 - .L_294)
.L_294:
        /*003c*/ 	.word	0x00000000
        /*0040*/ 	.short	0x0000
        /*0042*/ 	.short	0x0000
        /*0044*/ 	.byte	0x00, 0xf5, 0x21, 0x00


	//----- nvinfo : EIATTR_SPARSE_MMA_MASK
	.align		4
.L_295:
        /*0048*/ 	.byte	0x03, 0x50
        /*004a*/ 	.short	0x0000


	//----- nvinfo : EIATTR_MAXREG_COUNT
	.align		4
        /*004c*/ 	.byte	0x03, 0x1b
        /*004e*/ 	.short	0x00ff


	//----- nvinfo : EIATTR_MERCURY_ISA_VERSION
	.align		4
        /*0050*/ 	.byte	0x03, 0x5f
        /*0052*/ 	.short	0x0101


	//----- nvinfo : EIATTR_VRC_CTA_INIT_COUNT
	.align		4
        /*0054*/ 	.byte	0x02, 0x4a
	.zero		1
	.zero		1


	//----- nvinfo : EIATTR_EXIT_INSTR_OFFSETS
	.align		4
        /*0058*/ 	.byte	0x04, 0x1c
        /*005a*/ 	.short	(.L_297 - .L_296)


	//   ....[0]....
.L_296:
        /*005c*/ 	.word	0x00000080


	//   ....[1]....
        /*0060*/ 	.word	0x00000150


	//----- nvinfo : EIATTR_CBANK_PARAM_SIZE
	.align		4
.L_297:
        /*0064*/ 	.byte	0x03, 0x19
        /*0066*/ 	.short	0x0020


	//----- nvinfo : EIATTR_PARAM_CBANK
	.align		4
        /*0068*/ 	.byte	0x04, 0x0a
        /*006a*/ 	.short	(.L_299 - .L_298)
	.align		4
.L_298:
        /*006c*/ 	.word	index@(.nv.constant0.fill_estimated)
        /*0070*/ 	.short	0x0380
        /*0072*/ 	.short	0x0020


	//----- nvinfo : EIATTR_SW_WAR
	.align		4
.L_299:
        /*0074*/ 	.byte	0x04, 0x36
        /*0076*/ 	.short	(.L_301 - .L_300)
.L_300:
        /*0078*/ 	.word	0x00000008
.L_301:


//--------------------- .nv.info.splat            --------------------------
	.section	.nv.info.splat,"",@"SHT_CUDA_INFO"
	.sectionflags	@""
	.align	4


	//----- nvinfo : EIATTR_CUDA_API_VERSION
	.align		4
        /*0000*/ 	.byte	0x04, 0x37
        /*0002*/ 	.short	(.L_303 - .L_302)
.L_302:
        /*0004*/ 	.word	0x00000082


	//----- nvinfo : EIATTR_KPARAM_INFO
	.align		4
.L_303:
        /*0008*/ 	.byte	0x04, 0x17
        /*000a*/ 	.short	(.L_305 - .L_304)
.L_304:
        /*000c*/ 	.word	0x00000000
        /*0010*/ 	.short	0x0003
        /*0012*/ 	.short	0x0018
        /*0014*/ 	.byte	0x00, 0xf0, 0x21, 0x00


	//----- nvinfo : EIATTR_KPARAM_INFO
	.align		4
.L_305:
        /*0018*/ 	.byte	0x04, 0x17
        /*001a*/ 	.short	(.L_307 - .L_306)
.L_306:
        /*001c*/ 	.word	0x00000000
        /*0020*/ 	.short	0x0002
        /*0022*/ 	.short	0x0010
        /*0024*/ 	.byte	0x00, 0xf0, 0x21, 0x00


	//----- nvinfo : EIATTR_KPARAM_INFO
	.align		4
.L_307:
        /*0028*/ 	.byte	0x04, 0x17
        /*002a*/ 	.short	(.L_309 - .L_308)
.L_308:
        /*002c*/ 	.word	0x00000000
        /*0030*/ 	.short	0x0001
        /*0032*/ 	.short	0x0008
        /*0034*/ 	.byte	0x00, 0xf5, 0x21, 0x00


	//----- nvinfo : EIATTR_KPARAM_INFO
	.align		4
.L_309:
        /*0038*/ 	.byte	0x04, 0x17
        /*003a*/ 	.short	(.L_311 - .L_310)
.L_310:
        /*003c*/ 	.word	0x00000000
        /*0040*/ 	.short	0x0000
        /*0042*/ 	.short	0x0000
        /*0044*/ 	.byte	0x00, 0xf5, 0x21, 0x00


	//----- nvinfo : EIATTR_SPARSE_MMA_MASK
	.align		4
.L_311:
        /*0048*/ 	.byte	0x03, 0x50
        /*004a*/ 	.short	0x0000


	//----- nvinfo : EIATTR_MAXREG_COUNT
	.align		4
        /*004c*/ 	.byte	0x03, 0x1b
        /*004e*/ 	.short	0x00ff


	//----- nvinfo : EIATTR_MERCURY_ISA_VERSION
	.align		4
        /*0050*/ 	.byte	0x03, 0x5f
        /*0052*/ 	.short	0x0101


	//----- nvinfo : EIATTR_VRC_CTA_INIT_COUNT
	.align		4
        /*0054*/ 	.byte	0x02, 0x4a
	.zero		1
	.zero		1


	//----- nvinfo : EIATTR_EXIT_INSTR_OFFSETS
	.align		4
        /*0058*/ 	.byte	0x04, 0x1c
        /*005a*/ 	.short	(.L_313 - .L_312)


	//   ....[0]....
.L_312:
        /*005c*/ 	.word	0x00000140


	//   ....[1]....
        /*0060*/ 	.word	0x00000430


	//   ....[2]....
        /*0064*/ 	.word	0x000005a0


	//   ....[3]....
        /*0068*/ 	.word	0x000006f0


	//----- nvinfo : EIATTR_CRS_STACK_SIZE
	.align		4
.L_313:
        /*006c*/ 	.byte	0x04, 0x1e
        /*006e*/ 	.short	(.L_315 - .L_314)
.L_314:
        /*0070*/ 	.word	0x00000000


	//----- nvinfo : EIATTR_CBANK_PARAM_SIZE
	.align		4
.L_315:
        /*0074*/ 	.byte	0x03, 0x19
        /*0076*/ 	.short	0x0020


	//----- nvinfo : EIATTR_PARAM_CBANK
	.align		4
        /*0078*/ 	.byte	0x04, 0x0a
        /*007a*/ 	.short	(.L_317 - .L_316)
	.align		4
.L_316:
        /*007c*/ 	.word	index@(.nv.constant0.splat)
        /*0080*/ 	.short	0x0380
        /*0082*/ 	.short	0x0020


	//----- nvinfo : EIATTR_SW_WAR
	.align		4
.L_317:
        /*0084*/ 	.byte	0x04, 0x36
        /*0086*/ 	.short	(.L_319 - .L_318)
.L_318:
        /*0088*/ 	.word	0x00000008
.L_319:


//--------------------- .nv.info.add_inplace      --------------------------
	.section	.nv.info.add_inplace,"",@"SHT_CUDA_INFO"
	.sectionflags	@""
	.align	4


	//----- nvinfo : EIATTR_CUDA_API_VERSION
	.align		4
        /*0000*/ 	.byte	0x04, 0x37
        /*0002*/ 	.short	(.L_321 - .L_320)
.L_320:
        /*0004*/ 	.word	0x00000082


	//----- nvinfo : EIATTR_KPARAM_INFO
	.align		4
.L_321:
        /*0008*/ 	.byte	0x04, 0x17
        /*000a*/ 	.short	(.L_323 - .L_322)
.L_322:
        /*000c*/ 	.word	0x00000000
        /*0010*/ 	.short	0x0002
        /*0012*/ 	.short	0x0010
        /*0014*/ 	.byte	0x00, 0xf0, 0x21, 0x00


	//----- nvinfo : EIATTR_KPARAM_INFO
	.align		4
.L_323:
        /*0018*/ 	.byte	0x04, 0x17
        /*001a*/ 	.short	(.L_325 - .L_324)
.L_324:
        /*001c*/ 	.word	0x00000000
        /*0020*/ 	.short	0x0001
        /*0022*/ 	.short	0x0008
        /*0024*/ 	.byte	0x00, 0xf5, 0x21, 0x00


	//----- nvinfo : EIATTR_KPARAM_INFO
	.align		4
.L_325:
        /*0028*/ 	.byte	0x04, 0x17
        /*002a*/ 	.short	(.L_327 - .L_326)
.L_326:
        /*002c*/ 	.word	0x00000000
        /*0030*/ 	.short	0x0000
        /*0032*/ 	.short	0x0000
        /*0034*/ 	.byte	0x00, 0xf5, 0x21, 0x00


	//----- nvinfo : EIATTR_SPARSE_MMA_MASK
	.align		4
.L_327:
        /*0038*/ 	.byte	0x03, 0x50
        /*003a*/ 	.short	0x0000


	//----- nvinfo : EIATTR_MAXREG_COUNT
	.align		4
        /*003c*/ 	.byte	0x03, 0x1b
        /*003e*/ 	.short	0x00ff


	//----- nvinfo : EIATTR_MERCURY_ISA_VERSION
	.align		4
        /*0040*/ 	.byte	0x03, 0x5f
        /*0042*/ 	.short	0x0101


	//----- nvinfo : EIATTR_VRC_CTA_INIT_COUNT
	.align		4
        /*0044*/ 	.byte	0x02, 0x4a
	.zero		1
	.zero		1


	//----- nvinfo : EIATTR_EXIT_INSTR_OFFSETS
	.align		4
        /*0048*/ 	.byte	0x04, 0x1c
        /*004a*/ 	.short	(.L_329 - .L_328)


	//   ....[0]....
.L_328:
        /*004c*/ 	.word	0x00000090


	//   ....[1]....
        /*0050*/ 	.word	0x00000120


	//   ....[2]....
        /*0054*/ 	.word	0x000004a0


	//   ....[3]....
        /*0058*/ 	.word	0x000005a0


	//   ....[4]....
        /*005c*/ 	.word	0x00000660


	//----- nvinfo : EIATTR_CRS_STACK_SIZE
	.align		4
.L_329:
        /*0060*/ 	.byte	0x04, 0x1e
        /*0062*/ 	.short	(.L_331 - .L_330)
.L_330:
        /*0064*/ 	.word	0x00000000


	//----- nvinfo : EIATTR_CBANK_PARAM_SIZE
	.align		4
.L_331:
        /*0068*/ 	.byte	0x03, 0x19
        /*006a*/ 	.short	0x0018


	//----- nvinfo : EIATTR_PARAM_CBANK
	.align		4
        /*006c*/ 	.byte	0x04, 0x0a
        /*006e*/ 	.short	(.L_333 - .L_332)
	.align		4
.L_332:
        /*0070*/ 	.word	index@(.nv.constant0.add_inplace)
        /*0074*/ 	.short	0x0380
        /*0076*/ 	.short	0x0018


	//----- nvinfo : EIATTR_SW_WAR
	.align		4
.L_333:
        /*0078*/ 	.byte	0x04, 0x36
        /*007a*/ 	.short	(.L_335 - .L_334)
.L_334:
        /*007c*/ 	.word	0x00000008
.L_335:


//--------------------- .nv.info.multiply_inplace --------------------------
	.section	.nv.info.multiply_inplace,"",@"SHT_CUDA_INFO"
	.sectionflags	@""
	.align	4


	//----- nvinfo : EIATTR_CUDA_API_VERSION
	.align		4
        /*0000*/ 	.byte	0x04, 0x37
        /*0002*/ 	.short	(.L_337 - .L_336)
.L_336:
        /*0004*/ 	.word	0x00000082


	//----- nvinfo : EIATTR_KPARAM_INFO
	.align		4
.L_337:
        /*0008*/ 	.byte	0x04, 0x17
        /*000a*/ 	.short	(.L_339 - .L_338)
.L_338:
        /*000c*/ 	.word	0x00000000
        /*0010*/ 	.short	0x0002
        /*0012*/ 	.short	0x0010
        /*0014*/ 	.byte	0x00, 0xf0, 0x21, 0x00


	//----- nvinfo : EIATTR_KPARAM_INFO
	.align		4
.L_339:
        /*0018*/ 	.byte	0x04, 0x17
        /*001a*/ 	.short	(.L_341 - .L_340)
.L_340:
        /*001c*/ 	.word	0x00000000
        /*0020*/ 	.short	0x0001
        /*0022*/ 	.short	0x0008
        /*0024*/ 	.byte	0x00, 0xf5, 0x21, 0x00


	//----- nvinfo : EIATTR_KPARAM_INFO
	.align		4
.L_341:
        /*0028*/ 	.byte	0x04, 0x17
        /*002a*/ 	.short	(.L_343 - .L_342)
.L_342:
        /*002c*/ 	.word	0x00000000
        /*0030*/ 	.short	0x0000
        /*0032*/ 	.short	0x0000
        /*0034*/ 	.byte	0x00, 0xf5, 0x21, 0x00


	//----- nvinfo : EIATTR_SPARSE_MMA_MASK
	.align		4
.L_343:
        /*0038*/ 	.byte	0x03, 0x50
        /*003a*/ 	.short	0x0000


	//----- nvinfo : EIATTR_MAXREG_COUNT
	.align		4
        /*003c*/ 	.byte	0x03, 0x1b
        /*003e*/ 	.short	0x00ff


	//----- nvinfo : EIATTR_MERCURY_ISA_VERSION
	.align		4
        /*0040*/ 	.byte	0x03, 0x5f
        /*0042*/ 	.short	0x0101


	//----- nvinfo : EIATTR_VRC_CTA_INIT_COUNT
	.align		4
        /*0044*/ 	.byte	0x02, 0x4a
	.zero		1
	.zero		1


	//----- nvinfo : EIATTR_EXIT_INSTR_OFFSETS
	.align		4
        /*0048*/ 	.byte	0x04, 0x1c
        /*004a*/ 	.short	(.L_345 - .L_344)


	//   ....[0]....
.L_344:
        /*004c*/ 	.word	0x00000090


	//   ....[1]....
        /*0050*/ 	.word	0x00000120


	//   ....[2]....
        /*0054*/ 	.word	0x000004a0


	//   ....[3]....
        /*0058*/ 	.word	0x000005a0


	//   ....[4]....
        /*005c*/ 	.word	0x00000660


	//----- nvinfo : EIATTR_CRS_STACK_SIZE
	.align		4
.L_345:
        /*0060*/ 	.byte	0x04, 0x1e
        /*0062*/ 	.short	(.L_347 - .L_346)
.L_346:
        /*0064*/ 	.word	0x00000000


	//----- nvinfo : EIATTR_CBANK_PARAM_SIZE
	.align		4
.L_347:
        /*0068*/ 	.byte	0x03, 0x19
        /*006a*/ 	.short	0x0018


	//----- nvinfo : EIATTR_PARAM_CBANK
	.align		4
        /*006c*/ 	.byte	0x04, 0x0a
        /*006e*/ 	.short	(.L_349 - .L_348)
	.align		4
.L_348:
        /*0070*/ 	.word	index@(.nv.constant0.multiply_inplace)
        /*0074*/ 	.short	0x0380
        /*0076*/ 	.short	0x0018


	//----- nvinfo : EIATTR_SW_WAR
	.align		4
.L_349:
        /*0078*/ 	.byte	0x04, 0x36
        /*007a*/ 	.short	(.L_351 - .L_350)
.L_350:
        /*007c*/ 	.word	0x00000008
.L_351:


//--------------------- .nv.info.squared_diff_prime_inplace --------------------------
	.section	.nv.info.squared_diff_prime_inplace,"",@"SHT_CUDA_INFO"
	.sectionflags	@""
	.align	4


	//----- nvinfo : EIATTR_CUDA_API_VERSION
	.align		4
        /*0000*/ 	.byte	0x04, 0x37
        /*0002*/ 	.short	(.L_353 - .L_352)
.L_352:
        /*0004*/ 	.word	0x00000082


	//----- nvinfo : EIATTR_KPARAM_INFO
	.align		4
.L_353:
        /*0008*/ 	.byte	0x04, 0x17
        /*000a*/ 	.short	(.L_355 - .L_354)
.L_354:
        /*000c*/ 	.word	0x00000000
        /*0010*/ 	.short	0x0002
        /*0012*/ 	.short	0x0010
        /*0014*/ 	.byte	0x00, 0xf0, 0x21, 0x00


	//----- nvinfo : EIATTR_KPARAM_INFO
	.align		4
.L_355:
        /*0018*/ 	.byte	0x04, 0x17
        /*001a*/ 	.short	(.L_357 - .L_356)
.L_356:
        /*001c*/ 	.word	0x00000000
        /*0020*/ 	.short	0x0001
        /*0022*/ 	.short	0x0008
        /*0024*/ 	.byte	0x00, 0xf5, 0x21, 0x00


	//----- nvinfo : EIATTR_KPARAM_INFO
	.align		4
.L_357:
        /*0028*/ 	.byte	0x04, 0x17
        /*002a*/ 	.short	(.L_359 - .L_358)
.L_358:
        /*002c*/ 	.word	0x00000000
        /*0030*/ 	.short	0x0000
        /*0032*/ 	.short	0x0000
        /*0034*/ 	.byte	0x00, 0xf5, 0x21, 0x00


	//----- nvinfo : EIATTR_SPARSE_MMA_MASK
	.align		4
.L_359:
        /*0038*/ 	.byte	0x03, 0x50
        /*003a*/ 	.short	0x0000


	//----- nvinfo : EIATTR_MAXREG_COUNT
	.align		4
        /*003c*/ 	.byte	0x03, 0x1b
        /*003e*/ 	.short	0x00ff


	//----- nvinfo : EIATTR_MERCURY_ISA_VERSION
	.align		4
        /*0040*/ 	.byte	0x03, 0x5f
        /*0042*/ 	.short	0x0101


	//----- nvinfo : EIATTR_VRC_CTA_INIT_COUNT
	.align		4
        /*0044*/ 	.byte	0x02, 0x4a
	.zero		1
	.zero		1


	//----- nvinfo : EIATTR_EXIT_INSTR_OFFSETS
	.align		4
        /*0048*/ 	.byte	0x04, 0x1c
        /*004a*/ 	.short	(.L_361 - .L_360)


	//   ....[0]....
.L_360:
        /*004c*/ 	.word	0x00000090


	//   ....[1]....
        /*0050*/ 	.word	0x00000120


	//   ....[2]....
        /*0054*/ 	.word	0x000004e0


	//   ....[3]....
        /*0058*/ 	.word	0x000005f0


	//   ....[4]....
        /*005c*/ 	.word	0x000006f0


	//----- nvinfo : EIATTR_CRS_STACK_SIZE
	.align		4
.L_361:
        /*0060*/ 	.byte	0x04, 0x1e
        /*0062*/ 	.short	(.L_363 - .L_362)
.L_362:
        /*0064*/ 	.word	0x00000000


	//----- nvinfo : EIATTR_CBANK_PARAM_SIZE
	.align		4
.L_363:
        /*0068*/ 	.byte	0x03, 0x19
        /*006a*/ 	.short	0x0018


	//----- nvinfo : EIATTR_PARAM_CBANK
	.align		4
        /*006c*/ 	.byte	0x04, 0x0a
        /*006e*/ 	.short	(.L_365 - .L_364)
	.align		4
.L_364:
        /*0070*/ 	.word	index@(.nv.constant0.squared_diff_prime_inplace)
        /*0074*/ 	.short	0x0380
        /*0076*/ 	.short	0x0018


	//----- nvinfo : EIATTR_SW_WAR
	.align		4
.L_365:
        /*0078*/ 	.byte	0x04, 0x36
        /*007a*/ 	.short	(.L_367 - .L_366)
.L_366:
        /*007c*/ 	.word	0x00000008
.L_367:


//--------------------- .nv.info.squared_diff_inplace --------------------------
	.section	.nv.info.squared_diff_inplace,"",@"SHT_CUDA_INFO"
	.sectionflags	@""
	.align	4


	//----- nvinfo : EIATTR_CUDA_API_VERSION
	.align		4
        /*0000*/ 	.byte	0x04, 0x37
        /*0002*/ 	.short	(.L_369 - .L_368)
.L_368:
        /*0004*/ 	.word	0x00000082


	//----- nvinfo : EIATTR_KPARAM_INFO
	.align		4
.L_369:
        /*0008*/ 	.byte	0x04, 0x17
        /*000a*/ 	.short	(.L_371 - .L_370)
.L_370:
        /*000c*/ 	.word	0x00000000
        /*0010*/ 	.short	0x0002
        /*0012*/ 	.short	0x0010
        /*0014*/ 	.byte	0x00, 0xf0, 0x21, 0x00


	//----- nvinfo : EIATTR_KPARAM_INFO
	.align		4
.L_371:
        /*0018*/ 	.byte	0x04, 0x17
        /*001a*/ 	.short	(.L_373 - .L_372)
.L_372:
        /*001c*/ 	.word	0x00000000
        /*0020*/ 	.short	0x0001
        /*0022*/ 	.short	0x0008
        /*0024*/ 	.byte	0x00, 0xf5, 0x21, 0x00


	//----- nvinfo : EIATTR_KPARAM_INFO
	.align		4
.L_373:
        /*0028*/ 	.byte	0x04, 0x17
        /*002a*/ 	.short	(.L_375 - .L_374)
.L_374:
        /*002c*/ 	.word	0x00000000
        /*0030*/ 	.short	0x0000
        /*0032*/ 	.short	0x0000
        /*0034*/ 	.byte	0x00, 0xf5, 0x21, 0x00


	//----- nvinfo : EIATTR_SPARSE_MMA_MASK
	.align		4
.L_375:
        /*0038*/ 	.byte	0x03, 0x50
        /*003a*/ 	.short	0x0000


	//----- nvinfo : EIATTR_MAXREG_COUNT
	.align		4
        /*003c*/ 	.byte	0x03, 0x1b
        /*003e*/ 	.short	0x00ff


	//----- nvinfo : EIATTR_MERCURY_ISA_VERSION
	.align		4
        /*0040*/ 	.byte	0x03, 0x5f
        /*0042*/ 	.short	0x0101


	//----- nvinfo : EIATTR_VRC_CTA_INIT_COUNT
	.align		4
        /*0044*/ 	.byte	0x02, 0x4a
	.zero		1
	.zero		1


	//----- nvinfo : EIATTR_EXIT_INSTR_OFFSETS
	.align		4
        /*0048*/ 	.byte	0x04, 0x1c
        /*004a*/ 	.short	(.L_377 - .L_376)


	//   ....[0]....
.L_376:
        /*004c*/ 	.word	0x00000090


	//   ....[1]....
        /*0050*/ 	.word	0x00000120


	//   ....[2]....
        /*0054*/ 	.word	0x00000c90


	//   ....[3]....
        /*0058*/ 	.word	0x000011b0


	//   ....[4]....
        /*005c*/ 	.word	0x000023f0


	//----- nvinfo : EIATTR_CRS_STACK_SIZE
	.align		4
.L_377:
        /*0060*/ 	.byte	0x04, 0x1e
        /*0062*/ 	.short	(.L_379 - .L_378)
.L_378:
        /*0064*/ 	.word	0x00000000


	//----- nvinfo : EIATTR_CBANK_PARAM_SIZE
	.align		4
.L_379:
        /*0068*/ 	.byte	0x03, 0x19
        /*006a*/ 	.short	0x0018


	//----- nvinfo : EIATTR_PARAM_CBANK
	.align		4
        /*006c*/ 	.byte	0x04, 0x0a
        /*006e*/ 	.short	(.L_381 - .L_380)
	.align		4
.L_380:
        /*0070*/ 	.word	index@(.nv.constant0.squared_diff_inplace)
        /*0074*/ 	.short	0x0380
        /*0076*/ 	.short	0x0018


	//----- nvinfo : EIATTR_SW_WAR
	.align		4
.L_381:
        /*0078*/ 	.byte	0x04, 0x36
        /*007a*/ 	.short	(.L_383 - .L_382)
.L_382:
        /*007c*/ 	.word	0x00000008
.L_383:


//--------------------- .nv.info.sigmoid_prime_inplace --------------------------
	.section	.nv.info.sigmoid_prime_inplace,"",@"SHT_CUDA_INFO"
	.sectionflags	@""
	.align	4


	//----- nvinfo : EIATTR_CUDA_API_VERSION
	.align		4
        /*0000*/ 	.byte	0x04, 0x37
        /*0002*/ 	.short	(.L_385 - .L_384)
.L_384:
        /*0004*/ 	.word	0x00000082


	//----- nvinfo : EIATTR_KPARAM_INFO
	.align		4
.L_385:
        /*0008*/ 	.byte	0x04, 0x17
        /*000a*/ 	.short	(.L_387 - .L_386)
.L_386:
        /*000c*/ 	.word	0x00000000
        /*0010*/ 	.short	0x0001
        /*0012*/ 	.short	0x0008
        /*0014*/ 	.byte	0x00, 0xf0, 0x21, 0x00


	//----- nvinfo : EIATTR_KPARAM_INFO
	.align		4
.L_387:
        /*0018*/ 	.byte	0x04, 0x17
        /*001a*/ 	.short	(.L_389 - .L_388)
.L_388:
        /*001c*/ 	.word	0x00000000
        /*0020*/ 	.short	0x0000
        /*0022*/ 	.short	0x0000
        /*0024*/ 	.byte	0x00, 0xf5, 0x21, 0x00


	//----- nvinfo : EIATTR_SPARSE_MMA_MASK
	.align		4
.L_389:
        /*0028*/ 	.byte	0x03, 0x50
        /*002a*/ 	.short	0x0000


	//----- nvinfo : EIATTR_MAXREG_COUNT
	.align		4
        /*002c*/ 	.byte	0x03, 0x1b
        /*002e*/ 	.short	0x00ff


	//----- nvinfo : EIATTR_MERCURY_ISA_VERSION
	.align		4
        /*0030*/ 	.byte	0x03, 0x5f
        /*0032*/ 	.short	0x0101


	//----- nvinfo : EIATTR_VRC_CTA_INIT_COUNT
	.align		4
        /*0034*/ 	.byte	0x02, 0x4a
	.zero		1
	.zero		1


	//----- nvinfo : EIATTR_EXIT_INSTR_OFFSETS
	.align		4
        /*0038*/ 	.byte	0x04, 0x1c
        /*003a*/ 	.short	(.L_391 - .L_390)


	//   ....[0]....
.L_390:
        /*003c*/ 	.word	0x00000090


	//   ....[1]....
        /*0040*/ 	.word	0x00000120


	//   ....[2]....
        /*0044*/ 	.word	0x00000a50


	//   ....[3]....
        /*0048*/ 	.word	0x00000cb0


	//   ....[4]....
        /*004c*/ 	.word	0x00001350


	//----- nvinfo : EIATTR_CRS_STACK_SIZE
	.align		4
.L_391:
        /*0050*/ 	.byte	0x04, 0x1e
        /*0052*/ 	.short	(.L_393 - .L_392)
.L_392:
        /*0054*/ 	.word	0x00000000


	//----- nvinfo : EIATTR_CBANK_PARAM_SIZE
	.align		4
.L_393:
        /*0058*/ 	.byte	0x03, 0x19
        /*005a*/ 	.short	0x0010


	//----- nvinfo : EIATTR_PARAM_CBANK
	.align		4
        /*005c*/ 	.byte	0x04, 0x0a
        /*005e*/ 	.short	(.L_395 - .L_394)
	.align		4
.L_394:
        /*0060*/ 	.word	index@(.nv.constant0.sigmoid_prime_inplace)
        /*0064*/ 	.short	0x0380
        /*0066*/ 	.short	0x0010


	//----- nvinfo : EIATTR_SW_WAR
	.align		4
.L_395:
        /*0068*/ 	.byte	0x04, 0x36
        /*006a*/ 	.short	(.L_397 - .L_396)
.L_396:
        /*006c*/ 	.word	0x00000008
.L_397:


//--------------------- .nv.info.sigmoid_inplace  --------------------------
	.section	.nv.info.sigmoid_inplace,"",@"SHT_CUDA_INFO"
	.sectionflags	@""
	.align	4


	//----- nvinfo : EIATTR_CUDA_API_VERSION
	.align		4
        /*0000*/ 	.byte	0x04, 0x37
        /*0002*/ 	.short	(.L_399 - .L_398)
.L_398:
        /*0004*/ 	.word	0x00000082


	//----- nvinfo : EIATTR_KPARAM_INFO
	.align		4
.L_399:
        /*0008*/ 	.byte	0x04, 0x17
        /*000a*/ 	.short	(.L_401 - .L_400)
.L_400:
        /*000c*/ 	.word	0x00000000
        /*0010*/ 	.short	0x0001
        /*0012*/ 	.short	0x0008
        /*0014*/ 	.byte	0x00, 0xf0, 0x21, 0x00


	//----- nvinfo : EIATTR_KPARAM_INFO
	.align		4
.L_401:
        /*0018*/ 	.byte	0x04, 0x17
        /*001a*/ 	.short	(.L_403 - .L_402)
.L_402:
        /*001c*/ 	.word	0x00000000
        /*0020*/ 	.short	0x0000
        /*0022*/ 	.short	0x0000
        /*0024*/ 	.byte	0x00, 0xf5, 0x21, 0x00


	//----- nvinfo : EIATTR_SPARSE_MMA_MASK
	.align		4
.L_403:
        /*0028*/ 	.byte	0x03, 0x50
        /*002a*/ 	.short	0x0000


	//----- nvinfo : EIATTR_MAXREG_COUNT
	.align		4
        /*002c*/ 	.byte	0x03, 0x1b
        /*002e*/ 	.short	0x00ff


	//----- nvinfo : EIATTR_MERCURY_ISA_VERSION
	.align		4
        /*0030*/ 	.byte	0x03, 0x5f
        /*0032*/ 	.short	0x0101


	//----- nvinfo : EIATTR_VRC_CTA_INIT_COUNT
	.align		4
        /*0034*/ 	.byte	0x02, 0x4a
	.zero		1
	.zero		1


	//----- nvinfo : EIATTR_EXIT_INSTR_OFFSETS
	.align		4
        /*0038*/ 	.byte	0x04, 0x1c
        /*003a*/ 	.short	(.L_405 - .L_404)


	//   ....[0]....
.L_404:
        /*003c*/ 	.word	0x00000090


	//   ....[1]....
        /*0040*/ 	.word	0x00000120


	//   ....[2]....
        /*0044*/ 	.word	0x000009d0


	//   ....[3]....
        /*0048*/ 	.word	0x00000c10


	//   ....[4]....
        /*004c*/ 	.word	0x00001260


	//----- nvinfo : EIATTR_CRS_STACK_SIZE
	.align		4
.L_405:
        /*0050*/ 	.byte	0x04, 0x1e
        /*0052*/ 	.short	(.L_407 - .L_406)
.L_406:
        /*0054*/ 	.word	0x00000000


	//----- nvinfo : EIATTR_CBANK_PARAM_SIZE
	.align		4
.L_407:
        /*0058*/ 	.byte	0x03, 0x19
        /*005a*/ 	.short	0x0010


	//----- nvinfo : EIATTR_PARAM_CBANK
	.align		4
        /*005c*/ 	.byte	0x04, 0x0a
        /*005e*/ 	.short	(.L_409 - .L_408)
	.align		4
.L_408:
        /*0060*/ 	.word	index@(.nv.constant0.sigmoid_inplace)
        /*0064*/ 	.short	0x0380
        /*0066*/ 	.short	0x0010


	//----- nvinfo : EIATTR_SW_WAR
	.align		4
.L_409:
        /*0068*/ 	.byte	0x04, 0x36
        /*006a*/ 	.short	(.L_411 - .L_410)
.L_410:
        /*006c*/ 	.word	0x00000008
.L_411:


//--------------------- .nv.info.add              --------------------------
	.section	.nv.info.add,"",@"SHT_CUDA_INFO"
	.sectionflags	@""
	.align	4


	//----- nvinfo : EIATTR_CUDA_API_VERSION
	.align		4
        /*0000*/ 	.byte	0x04, 0x37
        /*0002*/ 	.short	(.L_413 - .L_412)
.L_412:
        /*0004*/ 	.word	0x00000082


	//----- nvinfo : EIATTR_KPARAM_INFO
	.align		4
.L_413:
        /*0008*/ 	.byte	0x04, 0x17
        /*000a*/ 	.short	(.L_415 - .L_414)
.L_414:
        /*000c*/ 	.word	0x00000000
        /*0010*/ 	.short	0x0003
        /*0012*/ 	.short	0x0018
        /*0014*/ 	.byte	0x00, 0xf0, 0x21, 0x00


	//----- nvinfo : EIATTR_KPARAM_INFO
	.align		4
.L_415:
        /*0018*/ 	.byte	0x04, 0x17
        /*001a*/ 	.short	(.L_417 - .L_416)
.L_416:
        /*001c*/ 	.word	0x00000000
        /*0020*/ 	.short	0x0002
        /*0022*/ 	.short	0x0010
        /*0024*/ 	.byte	0x00, 0xf5, 0x21, 0x00


	//----- nvinfo : EIATTR_KPARAM_INFO
	.align		4
.L_417:
        /*0028*/ 	.byte	0x04, 0x17
        /*002a*/ 	.short	(.L_419 - .L_418)
.L_418:
        /*002c*/ 	.word	0x00000000
        /*0030*/ 	.short	0x0001
        /*0032*/ 	.short	0x0008
        /*0034*/ 	.byte	0x00, 0xf5, 0x21, 0x00


	//----- nvinfo : EIATTR_KPARAM_INFO
	.align		4
.L_419:
        /*0038*/ 	.byte	0x04, 0x17
        /*003a*/ 	.short	(.L_421 - .L_420)
.L_420:
        /*003c*/ 	.word	0x00000000
        /*0040*/ 	.short	0x0000
        /*0042*/ 	.short	0x0000
        /*0044*/ 	.byte	0x00, 0xf5, 0x21, 0x00


	//----- nvinfo : EIATTR_SPARSE_MMA_MASK
	.align		4
.L_421:
        /*0048*/ 	.byte	0x03, 0x50
        /*004a*/ 	.short	0x0000


	//----- nvinfo : EIATTR_MAXREG_COUNT
	.align		4
        /*004c*/ 	.byte	0x03, 0x1b
        /*004e*/ 	.short	0x00ff


	//----- nvinfo : EIATTR_MERCURY_ISA_VERSION
	.align		4
        /*0050*/ 	.byte	0x03, 0x5f
        /*0052*/ 	.short	0x0101


	//----- nvinfo : EIATTR_VRC_CTA_INIT_COUNT
	.align		4
        /*0054*/ 	.byte	0x02, 0x4a
	.zero		1
	.zero		1


	//----- nvinfo : EIATTR_EXIT_INSTR_OFFSETS
	.align		4
        /*0058*/ 	.byte	0x04, 0x1c
        /*005a*/ 	.short	(.L_423 - .L_422)


	//   ....[0]....
.L_422:
        /*005c*/ 	.word	0x00000090


	//   ....[1]....
        /*0060*/ 	.word	0x00000120


	//   ....[2]....
        /*0064*/ 	.word	0x000004f0


	//   ....[3]....
        /*0068*/ 	.word	0x00000610


	//   ....[4]....
        /*006c*/ 	.word	0x000006f0


	//----- nvinfo : EIATTR_CRS_STACK_SIZE
	.align		4
.L_423:
        /*0070*/ 	.byte	0x04, 0x1e
        /*0072*/ 	.short	(.L_425 - .L_424)
.L_424:
        /*0074*/ 	.word	0x00000000


	//----- nvinfo : EIATTR_CBANK_PARAM_SIZE
	.align		4
.L_425:
        /*0078*/ 	.byte	0x03, 0x19
        /*007a*/ 	.short	0x0020


	//----- nvinfo : EIATTR_PARAM_CBANK
	.align		4
        /*007c*/ 	.byte	0x04, 0x0a
        /*007e*/ 	.short	(.L_427 - .L_426)
	.align		4
.L_426:
        /*0080*/ 	.word	index@(.nv.constant0.add)
        /*0084*/ 	.short	0x0380
        /*0086*/ 	.short	0x0020


	//----- nvinfo : EIATTR_SW_WAR
	.align		4
.L_427:
        /*0088*/ 	.byte	0x04, 0x36
        /*008a*/ 	.short	(.L_429 - .L_428)
.L_428:
        /*008c*/ 	.word	0x00000008
.L_429:


//--------------------- .nv.info.multiply         --------------------------
	.section	.nv.info.multiply,"",@"SHT_CUDA_INFO"
	.sectionflags	@""
	.align	4


	//----- nvinfo : EIATTR_CUDA_API_VERSION
	.align		4
        /*0000*/ 	.byte	0x04, 0x37
        /*0002*/ 	.short	(.L_431 - .L_430)
.L_430:
        /*0004*/ 	.word	0x00000082


	//----- nvinfo : EIATTR_KPARAM_INFO
	.align		4
.L_431:
        /*0008*/ 	.byte	0x04, 0x17
        /*000a*/ 	.short	(.L_433 - .L_432)
.L_432:
        /*000c*/ 	.word	0x00000000
        /*0010*/ 	.short	0x0003
        /*0012*/ 	.short	0x0018
        /*0014*/ 	.byte	0x00, 0xf0, 0x21, 0x00


	//----- nvinfo : EIATTR_KPARAM_INFO
	.align		4
.L_433:
        /*0018*/ 	.byte	0x04, 0x17
        /*001a*/ 	.short	(.L_435 - .L_434)
.L_434:
        /*001c*/ 	.word	0x00000000
        /*0020*/ 	.short	0x0002
        /*0022*/ 	.short	0x0010
        /*0024*/ 	.byte	0x00, 0xf5, 0x21, 0x00


	//----- nvinfo : EIATTR_KPARAM_INFO
	.align		4
.L_435:
        /*0028*/ 	.byte	0x04, 0x17
        /*002a*/ 	.short	(.L_437 - .L_436)
.L_436:
        /*002c*/ 	.word	0x00000000
        /*0030*/ 	.short	0x0001
        /*0032*/ 	.short	0x0008
        /*0034*/ 	.byte	0x00, 0xf5, 0x21, 0x00


	//----- nvinfo : EIATTR_KPARAM_INFO
	.align		4
.L_437:
        /*0038*/ 	.byte	0x04, 0x17
        /*003a*/ 	.short	(.L_439 - .L_438)
.L_438:
        /*003c*/ 	.word	0x00000000
        /*0040*/ 	.short	0x0000
        /*0042*/ 	.short	0x0000
        /*0044*/ 	.byte	0x00, 0xf5, 0x21, 0x00


	//----- nvinfo : EIATTR_SPARSE_MMA_MASK
	.align		4
.L_439:
        /*0048*/ 	.byte	0x03, 0x50
        /*004a*/ 	.short	0x0000


	//----- nvinfo : EIATTR_MAXREG_COUNT
	.align		4
        /*004c*/ 	.byte	0x03, 0x1b
        /*004e*/ 	.short	0x00ff


	//----- nvinfo : EIATTR_MERCURY_ISA_VERSION
	.align		4
        /*0050*/ 	.byte	0x03, 0x5f
        /*0052*/ 	.short	0x0101


	//----- nvinfo : EIATTR_VRC_CTA_INIT_COUNT
	.align		4
        /*0054*/ 	.byte	0x02, 0x4a
	.zero		1
	.zero		1


	//----- nvinfo : EIATTR_EXIT_INSTR_OFFSETS
	.align		4
        /*0058*/ 	.byte	0x04, 0x1c
        /*005a*/ 	.short	(.L_441 - .L_440)


	//   ....[0]....
.L_440:
        /*005c*/ 	.word	0x00000090


	//   ....[1]....
        /*0060*/ 	.word	0x00000120


	//   ....[2]....
        /*0064*/ 	.word	0x000004f0


	//   ....[3]....
        /*0068*/ 	.word	0x00000610


	//   ....[4]....
        /*006c*/ 	.word	0x000006f0


	//----- nvinfo : EIATTR_CRS_STACK_SIZE
	.align		4
.L_441:
        /*0070*/ 	.byte	0x04, 0x1e
        /*0072*/ 	.short	(.L_443 - .L_442)
.L_442:
        /*0074*/ 	.word	0x00000000


	//----- nvinfo : EIATTR_CBANK_PARAM_SIZE
	.align		4
.L_443:
        /*0078*/ 	.byte	0x03, 0x19
        /*007a*/ 	.short	0x0020


	//----- nvinfo : EIATTR_PARAM_CBANK
	.align		4
        /*007c*/ 	.byte	0x04, 0x0a
        /*007e*/ 	.short	(.L_445 - .L_444)
	.align		4
.L_444:
        /*0080*/ 	.word	index@(.nv.constant0.multiply)
        /*0084*/ 	.short	0x0380
        /*0086*/ 	.short	0x0020


	//----- nvinfo : EIATTR_SW_WAR
	.align		4
.L_445:
        /*0088*/ 	.byte	0x04, 0x36
        /*008a*/ 	.short	(.L_447 - .L_446)
.L_446:
        /*008c*/ 	.word	0x00000008
.L_447:


//--------------------- .nv.info.squared_diff_prime --------------------------
	.section	.nv.info.squared_diff_prime,"",@"SHT_CUDA_INFO"
	.sectionflags	@""
	.align	4


	//----- nvinfo : EIATTR_CUDA_API_VERSION
	.align		4
        /*0000*/ 	.byte	0x04, 0x37
        /*0002*/ 	.short	(.L_449 - .L_448)
.L_448:
        /*0004*/ 	.word	0x00000082


	//----- nvinfo : EIATTR_KPARAM_INFO
	.align		4
.L_449:
        /*0008*/ 	.byte	0x04, 0x17
        /*000a*/ 	.short	(.L_451 - .L_450)
.L_450:
        /*000c*/ 	.word	0x00000000
        /*0010*/ 	.short	0x0003
        /*0012*/ 	.short	0x0018
        /*0014*/ 	.byte	0x00, 0xf0, 0x21, 0x00


	//----- nvinfo : EIATTR_KPARAM_INFO
	.align		4
.L_451:
        /*0018*/ 	.byte	0x04, 0x17
        /*001a*/ 	.short	(.L_453 - .L_452)
.L_452:
        /*001c*/ 	.word	0x00000000
        /*0020*/ 	.short	0x0002
        /*0022*/ 	.short	0x0010
        /*0024*/ 	.byte	0x00, 0xf5, 0x21, 0x00


	//----- nvinfo : EIATTR_KPARAM_INFO
	.align		4
.L_453:
        /*0028*/ 	.byte	0x04, 0x17
        /*002a*/ 	.short	(.L_455 - .L_454)
.L_454:
        /*002c*/ 	.word	0x00000000
        /*0030*/ 	.short	0x0001
        /*0032*/ 	.short	0x0008
        /*0034*/ 	.byte	0x00, 0xf5, 0x21, 0x00


	//----- nvinfo : EIATTR_KPARAM_INFO
	.align		4
.L_455:
        /*0038*/ 	.byte	0x04, 0x17
        /*003a*/ 	.short	(.L_457 - .L_456)
.L_456:
        /*003c*/ 	.word	0x00000000
        /*0040*/ 	.short	0x0000
        /*0042*/ 	.short	0x0000
        /*0044*/ 	.byte	0x00, 0xf5, 0x21, 0x00


	//----- nvinfo : EIATTR_SPARSE_MMA_MASK
	.align		4
.L_457:
        /*0048*/ 	.byte	0x03, 0x50
        /*004a*/ 	.short	0x0000


	//----- nvinfo : EIATTR_MAXREG_COUNT
	.align		4
        /*004c*/ 	.byte	0x03, 0x1b
        /*004e*/ 	.short	0x00ff


	//----- nvinfo : EIATTR_MERCURY_ISA_VERSION
	.align		4
        /*0050*/ 	.byte	0x03, 0x5f
        /*0052*/ 	.short	0x0101


	//----- nvinfo : EIATTR_VRC_CTA_INIT_COUNT
	.align		4
        /*0054*/ 	.byte	0x02, 0x4a
	.zero		1
	.zero		1


	//----- nvinfo : EIATTR_EXIT_INSTR_OFFSETS
	.align		4
        /*0058*/ 	.byte	0x04, 0x1c
        /*005a*/ 	.short	(.L_459 - .L_458)


	//   ....[0]....
.L_458:
        /*005c*/ 	.word	0x00000090


	//   ....[1]....
        /*0060*/ 	.word	0x00000120


	//   ....[2]....
        /*0064*/ 	.word	0x00000530


	//   ....[3]....
        /*0068*/ 	.word	0x00000660


	//   ....[4]....
        /*006c*/ 	.word	0x00000780


	//----- nvinfo : EIATTR_CRS_STACK_SIZE
	.align		4
.L_459:
        /*0070*/ 	.byte	0x04, 0x1e
        /*0072*/ 	.short	(.L_461 - .L_460)
.L_460:
        /*0074*/ 	.word	0x00000000


	//----- nvinfo : EIATTR_CBANK_PARAM_SIZE
	.align		4
.L_461:
        /*0078*/ 	.byte	0x03, 0x19
        /*007a*/ 	.short	0x0020


	//----- nvinfo : EIATTR_PARAM_CBANK
	.align		4
        /*007c*/ 	.byte	0x04, 0x0a
        /*007e*/ 	.short	(.L_463 - .L_462)
	.align		4
.L_462:
        /*0080*/ 	.word	index@(.nv.constant0.squared_diff_prime)
        /*0084*/ 	.short	0x0380
        /*0086*/ 	.short	0x0020


	//----- nvinfo : EIATTR_SW_WAR
	.align		4
.L_463:
        /*0088*/ 	.byte	0x04, 0x36
        /*008a*/ 	.short	(.L_465 - .L_464)
.L_464:
        /*008c*/ 	.word	0x00000008
.L_465:


//--------------------- .nv.info.squared_diff     --------------------------
	.section	.nv.info.squared_diff,"",@"SHT_CUDA_INFO"
	.sectionflags	@""
	.align	4


	//----- nvinfo : EIATTR_CUDA_API_VERSION
	.align		4
        /*0000*/ 	.byte	0x04, 0x37
        /*0002*/ 	.short	(.L_467 - .L_466)
.L_466:
        /*0004*/ 	.word	0x00000082


	//----- nvinfo : EIATTR_KPARAM_INFO
	.align		4
.L_467:
        /*0008*/ 	.byte	0x04, 0x17
        /*000a*/ 	.short	(.L_469 - .L_468)
.L_468:
        /*000c*/ 	.word	0x00000000
        /*0010*/ 	.short	0x0003
        /*0012*/ 	.short	0x0018
        /*0014*/ 	.byte	0x00, 0xf0, 0x21, 0x00


	//----- nvinfo : EIATTR_KPARAM_INFO
	.align		4
.L_469:
        /*0018*/ 	.byte	0x04, 0x17
        /*001a*/ 	.short	(.L_471 - .L_470)
.L_470:
        /*001c*/ 	.word	0x00000000
        /*0020*/ 	.short	0x0002
        /*0022*/ 	.short	0x0010
        /*0024*/ 	.byte	0x00, 0xf5, 0x21, 0x00


	//----- nvinfo : EIATTR_KPARAM_INFO
	.align		4
.L_471:
        /*0028*/ 	.byte	0x04, 0x17
        /*002a*/ 	.short	(.L_473 - .L_472)
.L_472:
        /*002c*/ 	.word	0x00000000
        /*0030*/ 	.short	0x0001
        /*0032*/ 	.short	0x0008
        /*0034*/ 	.byte	0x00, 0xf5, 0x21, 0x00


	//----- nvinfo : EIATTR_KPARAM_INFO
	.align		4
.L_473:
        /*0038*/ 	.byte	0x04, 0x17
        /*003a*/ 	.short	(.L_475 - .L_474)
.L_474:
        /*003c*/ 	.word	0x00000000
        /*0040*/ 	.short	0x0000
        /*0042*/ 	.short	0x0000
        /*0044*/ 	.byte	0x00, 0xf5, 0x21, 0x00


	//----- nvinfo : EIATTR_SPARSE_MMA_MASK
	.align		4
.L_475:
        /*0048*/ 	.byte	0x03, 0x50
        /*004a*/ 	.short	0x0000


	//----- nvinfo : EIATTR_MAXREG_COUNT
	.align		4
        /*004c*/ 	.byte	0x03, 0x1b
        /*004e*/ 	.short	0x00ff


	//----- nvinfo : EIATTR_MERCURY_ISA_VERSION
	.align		4
        /*0050*/ 	.byte	0x03, 0x5f
        /*0052*/ 	.short	0x0101


	//----- nvinfo : EIATTR_VRC_CTA_INIT_COUNT
	.align		4
        /*0054*/ 	.byte	0x02, 0x4a
	.zero		1
	.zero		1


	//----- nvinfo : EIATTR_EXIT_INSTR_OFFSETS
	.align		4
        /*0058*/ 	.byte	0x04, 0x1c
        /*005a*/ 	.short	(.L_477 - .L_476)


	//   ....[0]....
.L_476:
        /*005c*/ 	.word	0x00000090


	//   ....[1]....
        /*0060*/ 	.word	0x00000120


	//   ....[2]....
        /*0064*/ 	.word	0x000006b0


	//   ....[3]....
        /*0068*/ 	.word	0x00001910


	//----- nvinfo : EIATTR_CRS_STACK_SIZE
	.align		4
.L_477:
        /*006c*/ 	.byte	0x04, 0x1e
        /*006e*/ 	.short	(.L_479 - .L_478)
.L_478:
        /*0070*/ 	.word	0x00000000


	//----- nvinfo : EIATTR_CBANK_PARAM_SIZE
	.align		4
.L_479:
        /*0074*/ 	.byte	0x03, 0x19
        /*0076*/ 	.short	0x0020


	//----- nvinfo : EIATTR_PARAM_CBANK
	.align		4
        /*0078*/ 	.byte	0x04, 0x0a
        /*007a*/ 	.short	(.L_481 - .L_480)
	.align		4
.L_480:
        /*007c*/ 	.word	index@(.nv.constant0.squared_diff)
        /*0080*/ 	.short	0x0380
        /*0082*/ 	.short	0x0020


	//----- nvinfo : EIATTR_SW_WAR
	.align		4
.L_481:
        /*0084*/ 	.byte	0x04, 0x36
        /*0086*/ 	.short	(.L_483 - .L_482)
.L_482:
        /*0088*/ 	.word	0x00000008
.L_483:


//--------------------- .nv.info.sigmoid_prime    --------------------------
	.section	.nv.info.sigmoid_prime,"",@"SHT_CUDA_INFO"
	.sectionflags	@""
	.align	4


	//----- nvinfo : EIATTR_CUDA_API_VERSION
	.align		4
        /*0000*/ 	.byte	0x04, 0x37
        /*0002*/ 	.short	(.L_485 - .L_484)
.L_484:
        /*0004*/ 	.word	0x00000082


	//----- nvinfo : EIATTR_KPARAM_INFO
	.align		4
.L_485:
        /*0008*/ 	.byte	0x04, 0x17
        /*000a*/ 	.short	(.L_487 - .L_486)
.L_486:
        /*000c*/ 	.word	0x00000000
        /*0010*/ 	.short	0x0002
        /*0012*/ 	.short	0x0010
        /*0014*/ 	.byte	0x00, 0xf0, 0x21, 0x00


	//----- nvinfo : EIATTR_KPARAM_INFO
	.align		4
.L_487:
        /*0018*/ 	.byte	0x04, 0x17
        /*001a*/ 	.short	(.L_489 - .L_488)
.L_488:
        /*001c*/ 	.word	0x00000000
        /*0020*/ 	.short	0x0001
        /*0022*/ 	.short	0x0008
        /*0024*/ 	.byte	0x00, 0xf5, 0x21, 0x00


	//----- nvinfo : EIATTR_KPARAM_INFO
	.align		4
.L_489:
        /*0028*/ 	.byte	0x04, 0x17
        /*002a*/ 	.short	(.L_491 - .L_490)
.L_490:
        /*002c*/ 	.word	0x00000000
        /*0030*/ 	.short	0x0000
        /*0032*/ 	.short	0x0000
        /*0034*/ 	.byte	0x00, 0xf5, 0x21, 0x00


	//----- nvinfo : EIATTR_SPARSE_MMA_MASK
	.align		4
.L_491:
        /*0038*/ 	.byte	0x03, 0x50
        /*003a*/ 	.short	0x0000


	//----- nvinfo : EIATTR_MAXREG_COUNT
	.align		4
        /*003c*/ 	.byte	0x03, 0x1b
        /*003e*/ 	.short	0x00ff


	//----- nvinfo : EIATTR_MERCURY_ISA_VERSION
	.align		4
        /*0040*/ 	.byte	0x03, 0x5f
        /*0042*/ 	.short	0x0101


	//----- nvinfo : EIATTR_VRC_CTA_INIT_COUNT
	.align		4
        /*0044*/ 	.byte	0x02, 0x4a
	.zero		1
	.zero		1


	//----- nvinfo : EIATTR_EXIT_INSTR_OFFSETS
	.align		4
        /*0048*/ 	.byte	0x04, 0x1c
        /*004a*/ 	.short	(.L_493 - .L_492)


	//   ....[0]....
.L_492:
        /*004c*/ 	.word	0x00000090


	//   ....[1]....
        /*0050*/ 	.word	0x00000120


	//   ....[2]....
        /*0054*/ 	.word	0x00000ac0


	//   ....[3]....
        /*0058*/ 	.word	0x00000d40


	//   ....[4]....
        /*005c*/ 	.word	0x00001400


	//----- nvinfo : EIATTR_CRS_STACK_SIZE
	.align		4
.L_493:
        /*0060*/ 	.byte	0x04, 0x1e
        /*0062*/ 	.short	(.L_495 - .L_494)
.L_494:
        /*0064*/ 	.word	0x00000000


	//----- nvinfo : EIATTR_CBANK_PARAM_SIZE
	.align		4
.L_495:
        /*0068*/ 	.byte	0x03, 0x19
        /*006a*/ 	.short	0x0018


	//----- nvinfo : EIATTR_PARAM_CBANK
	.align		4
        /*006c*/ 	.byte	0x04, 0x0a
        /*006e*/ 	.short	(.L_497 - .L_496)
	.align		4
.L_496:
        /*0070*/ 	.word	index@(.nv.constant0.sigmoid_prime)
        /*0074*/ 	.short	0x0380
        /*0076*/ 	.short	0x0018


	//----- nvinfo : EIATTR_SW_WAR
	.align		4
.L_497:
        /*0078*/ 	.byte	0x04, 0x36
        /*007a*/ 	.short	(.L_499 - .L_498)
.L_498:
        /*007c*/ 	.word	0x00000008
.L_499:


//--------------------- .nv.info.sigmoid          --------------------------
	.section	.nv.info.sigmoid,"",@"SHT_CUDA_INFO"
	.sectionflags	@""
	.align	4


	//----- nvinfo : EIATTR_CUDA_API_VERSION
	.align		4
        /*0000*/ 	.byte	0x04, 0x37
        /*0002*/ 	.short	(.L_501 - .L_500)
.L_500:
        /*0004*/ 	.word	0x00000082


	//----- nvinfo : EIATTR_KPARAM_INFO
	.align		4
.L_501:
        /*0008*/ 	.byte	0x04, 0x17
        /*000a*/ 	.short	(.L_503 - .L_502)
.L_502:
        /*000c*/ 	.word	0x00000000
        /*0010*/ 	.short	0x0002
        /*0012*/ 	.short	0x0010
        /*0014*/ 	.byte	0x00, 0xf0, 0x21, 0x00


	//----- nvinfo : EIATTR_KPARAM_INFO
	.align		4
.L_503:
        /*0018*/ 	.byte	0x04, 0x17
        /*001a*/ 	.short	(.L_505 - .L_504)
.L_504:
        /*001c*/ 	.word	0x00000000
        /*0020*/ 	.short	0x0001
        /*0022*/ 	.short	0x0008
        /*0024*/ 	.byte	0x00, 0xf5, 0x21, 0x00


	//----- nvinfo : EIATTR_KPARAM_INFO
	.align		4
.L_505:
        /*0028*/ 	.byte	0x04, 0x17
        /*002a*/ 	.short	(.L_507 - .L_506)
.L_506:
        /*002c*/ 	.word	0x00000000
        /*0030*/ 	.short	0x0000
        /*0032*/ 	.short	0x0000
        /*0034*/ 	.byte	0x00, 0xf5, 0x21, 0x00


	//----- nvinfo : EIATTR_SPARSE_MMA_MASK
	.align		4
.L_507:
        /*0038*/ 	.byte	0x03, 0x50
        /*003a*/ 	.short	0x0000


	//----- nvinfo : EIATTR_MAXREG_COUNT
	.align		4
        /*003c*/ 	.byte	0x03, 0x1b
        /*003e*/ 	.short	0x00ff


	//----- nvinfo : EIATTR_MERCURY_ISA_VERSION
	.align		4
        /*0040*/ 	.byte	0x03, 0x5f
        /*0042*/ 	.short	0x0101


	//----- nvinfo : EIATTR_VRC_CTA_INIT_COUNT
	.align		4
        /*0044*/ 	.byte	0x02, 0x4a
	.zero		1
	.zero		1


	//----- nvinfo : EIATTR_EXIT_INSTR_OFFSETS
	.align		4
        /*0048*/ 	.byte	0x04, 0x1c
        /*004a*/ 	.short	(.L_509 - .L_508)


	//   ....[0]....
.L_508:
        /*004c*/ 	.word	0x00000090


	//   ....[1]....
        /*0050*/ 	.word	0x00000120


	//   ....[2]....
        /*0054*/ 	.word	0x00000a70


	//   ....[3]....
        /*0058*/ 	.word	0x00000cd0


	//   ....[4]....
        /*005c*/ 	.word	0x00001340


	//----- nvinfo : EIATTR_CRS_STACK_SIZE
	.align		4
.L_509:
        /*0060*/ 	.byte	0x04, 0x1e
        /*0062*/ 	.short	(.L_511 - .L_510)
.L_510:
        /*0064*/ 	.word	0x00000000


	//----- nvinfo : EIATTR_CBANK_PARAM_SIZE
	.align		4
.L_511:
        /*0068*/ 	.byte	0x03, 0x19
        /*006a*/ 	.short	0x0018


	//----- nvinfo : EIATTR_PARAM_CBANK
	.align		4
        /*006c*/ 	.byte	0x04, 0x0a
        /*006e*/ 	.short	(.L_513 - .L_512)
	.align		4
.L_512:
        /*0070*/ 	.word	index@(.nv.constant0.sigmoid)
        /*0074*/ 	.short	0x0380
        /*0076*/ 	.short	0x0018


	//----- nvinfo : EIATTR_SW_WAR
	.align		4
.L_513:
        /*0078*/ 	.byte	0x04, 0x36
        /*007a*/ 	.short	(.L_515 - .L_514)
.L_514:
        /*007c*/ 	.word	0x00000008
.L_515:


//--------------------- .nv.callgraph             --------------------------
	.section	.nv.callgraph,"",@"SHT_CUDA_CALLGRAPH"
	.align	4
	.sectionentsize	8
	.align		4
        /*0000*/ 	.word	0x00000000
	.align		4
        /*0004*/ 	.word	0xffffffff
	.align		4
        /*0008*/ 	.word	0x00000000
	.align		4
        /*000c*/ 	.word	0xfffffffe
	.align		4
        /*0010*/ 	.word	0x00000000
	.align		4
        /*0014*/ 	.word	0xfffffffd
	.align		4
        /*0018*/ 	.word	0x00000000
	.align		4
        /*001c*/ 	.word	0xfffffffc


//--------------------- .text.adamw_kernel        --------------------------
	.section	.text.adamw_kernel,"ax",@progbits
	.align	128
        .global         adamw_kernel
        .type           adamw_kernel,@function
        .size           adamw_kernel,(.L_x_410 - adamw_kernel)
        .other          adamw_kernel,@"STO_CUDA_ENTRY STV_DEFAULT"
adamw_kernel:
.text.adamw_kernel:
[----:B------:R-:W-:Y:S01]  /*0000*/  LDC R1, c[0x0][0x37c] ;  /* 0x0000df00ff017b82 */ /* 0x000fe20000000800 */
[----:B------:R-:W0:Y:S07]  /*0010*/  S2R R2, SR_TID.X ;  /* 0x0000000000027919 */ /* 0x000e2e0000002100 */
[----:B------:R-:W1:Y:S08]  /*0020*/  LDC.64 R6, c[0x0][0x3a0] ;  /* 0x0000e800ff067b82 */ /* 0x000e700000000a00 */
[----:B------:R-:W0:Y:S08]  /*0030*/  S2UR UR4, SR_CTAID.X ;  /* 0x00000000000479c3 */ /* 0x000e300000002500 */
[----:B------:R-:W0:Y:S01]  /*0040*/  LDC R3, c[0x0][0x360] ;  /* 0x0000d800ff037b82 */ /* 0x000e220000000800 */
[----:B-1----:R-:W-:-:S02]  /*0050*/  LOP3.LUT P0, RZ, R6, 0x3, RZ, 0xc0, !PT ;  /* 0x0000000306ff7812 */ /* 0x002fc4000780c0ff */
[----:B------:R-:W-:Y:S02]  /*0060*/  SHF.R.U64 R5, R6, 0x2, R7 ;  /* 0x0000000206057819 */ /* 0x000fe40000001207 */
[----:B------:R-:W-:Y:S01]  /*0070*/  SEL R0, RZ, 0x1, !P0 ;  /* 0x00000001ff007807 */ /* 0x000fe20004000000 */
[----:B0-----:R-:W-:-:S03]  /*0080*/  IMAD R2, R3, UR4, R2 ;  /* 0x0000000403027c24 */ /* 0x001fc6000f8e0202 */
[----:B------:R-:W-:-:S04]  /*0090*/  IADD3 R3, P1, PT, R0, R5, RZ ;  /* 0x0000000500037210 */ /* 0x000fc80007f3e0ff */
[----:B------:R-:W-:Y:S02]  /*00a0*/  ISETP.GT.U32.AND P0, PT, R3, R2, PT ;  /* 0x000000020300720c */ /* 0x000fe40003f04070 */
[----:B------:R-:W-:-:S04]  /*00b0*/  LEA.HI.X R0, R7, RZ, RZ, 0x1e, P1 ;  /* 0x000000ff07007211 */ /* 0x000fc800008ff4ff */
[----:B------:R-:W-:-:S13]  /*00c0*/  ISETP.GT.U32.AND.EX P0, PT, R0, RZ, PT, P0 ;  /* 0x000000ff0000720c */ /* 0x000fda0003f04100 */
[----:B------:R-:W-:Y:S05]  /*00d0*/  @!P0 EXIT ;  /* 0x000000000000894d */ /* 0x000fea0003800000 */
[----:B------:R-:W-:Y:S01]  /*00e0*/  SHF.L.U32 R13, R2, 0x2, RZ ;  /* 0x00000002020d7819 */ /* 0x000fe200000006ff */
[----:B------:R-:W0:Y:S03]  /*00f0*/  LDCU.64 UR4, c[0x0][0x358] ;  /* 0x00006b00ff0477ac */ /* 0x000e260008000a00 */
[----:B------:R-:W-:Y:S01]  /*0100*/  IADD3 R4, P0, PT, -R13, R6, RZ ;  /* 0x000000060d047210 */ /* 0x000fe20007f1e1ff */
[----:B------:R-:W1:Y:S03]  /*0110*/  LDCU UR7, c[0x0][0x3ac] ;  /* 0x00007580ff0777ac */ /* 0x000e660008000800 */
[----:B------:R-:W-:Y:S01]  /*0120*/  IADD3.X R3, PT, PT, R7, -0x1, RZ, P0, !PT ;  /* 0xffffffff07037810 */ /* 0x000fe200007fe4ff */
[----:B------:R-:W2:Y:S01]  /*0130*/  LDCU UR6, c[0x0][0x3bc] ;  /* 0x00007780ff0677ac */ /* 0x000ea20008000800 */
[----:B------:R-:W-:Y:S01]  /*0140*/  ISETP.GT.U32.AND P0, PT, R4, 0x3, PT ;  /* 0x000000030400780c */ /* 0x000fe20003f04070 */
[----:B------:R-:W3:Y:S03]  /*0150*/  LDCU UR8, c[0x0][0x3b8] ;  /* 0x00007700ff0877ac */ /* 0x000ee60008000800 */
[----:B------:R-:W-:-:S13]  /*0160*/  ISETP.GT.U32.AND.EX P0, PT, R3, RZ, PT, P0 ;  /* 0x000000ff0300720c */ /* 0x000fda0003f04100 */
[----:B012---:R-:W-:Y:S05]  /*0170*/  @P0 BRA `(.L_x_0) ;  /* 0x0000001400240947 */ /* 0x007fea0003800000 */
[----:B------:R-:W-:-:S04]  /*0180*/  ISETP.NE.U32.AND P0, PT, R4, RZ, PT ;  /* 0x000000ff0400720c */ /* 0x000fc80003f05070 */
[----:B------:R-:W-:-:S13]  /*0190*/  ISETP.NE.AND.EX P0, PT, R3, RZ, PT, P0 ;  /* 0x000000ff0300720c */ /* 0x000fda0003f05300 */
[----:B---3--:R-:W-:Y:S05]  /*01a0*/  @!P0 EXIT ;  /* 0x000000000000894d */ /* 0x008fea0003800000 */
[----:B------:R-:W0:Y:S02]  /*01b0*/  LDC.64 R8, c[0x0][0x3b0] ;  /* 0x0000ec00ff087b82 */ /* 0x000e240000000a00 */
[C---:B0-----:R-:W-:Y:S01]  /*01c0*/  FMUL R5, |R8|.reuse, 16777216 ;  /* 0x4b80000008057820 */ /* 0x041fe20000400200 */
[----:B------:R-:W-:Y:S02]  /*01d0*/  FSETP.GEU.AND P0, PT, |R8|, 1.175494350822287508e-38, PT ;  /* 0x008000000800780b */ /* 0x000fe40003f0e200 */
[----:B------:R-:W-:Y:S02]  /*01e0*/  FSETP.GEU.AND P1, PT, |R9|, 1.175494350822287508e-38, PT ;  /* 0x008000000900780b */ /* 0x000fe40003f2e200 */
[----:B------:R-:W-:-:S04]  /*01f0*/  FSEL R5, R5, |R8|, !P0 ;  /* 0x4000000805057208 */ /* 0x000fc80004000000 */
[----:B------:R-:W-:-:S04]  /*0200*/  IADD3 R0, PT, PT, R5, -0x3f3504f3, RZ ;  /* 0xc0cafb0d05007810 */ /* 0x000fc80007ffe0ff */
[----:B------:R-:W-:Y:S01]  /*0210*/  LOP3.LUT R2, R0, 0xff800000, RZ, 0xc0, !PT ;  /* 0xff80000000027812 */ /* 0x000fe200078ec0ff */
[----:B------:R-:W-:-:S03]  /*0220*/  FMUL R0, |R9|, 16777216 ;  /* 0x4b80000009007820 */ /* 0x000fc60000400200 */
[-C--:B------:R-:W-:Y:S02]  /*0230*/  IADD3 R5, PT, PT, R5, -R2.reuse, RZ ;  /* 0x8000000205057210 */ /* 0x080fe40007ffe0ff */
[----:B------:R-:W-:Y:S02]  /*0240*/  FSEL R15, R0, |R9|, !P1 ;  /* 0x40000009000f7208 */ /* 0x000fe40004800000 */
[----:B------:R-:W-:Y:S01]  /*0250*/  FSEL R0, RZ, -24, P0 ;  /* 0xc1c00000ff007808 */ /* 0x000fe20000000000 */
[C---:B------:R-:W-:Y:S01]  /*0260*/  FADD R10, R5.reuse, 1 ;  /* 0x3f800000050a7421 */ /* 0x040fe20000000000 */
[----:B------:R-:W-:Y:S01]  /*0270*/  FADD R12, R5, -1 ;  /* 0xbf800000050c7421 */ /* 0x000fe20000000000 */
[----:B------:R-:W-:Y:S02]  /*0280*/  I2FP.F32.S32 R5, R2 ;  /* 0x0000000200057245 */ /* 0x000fe40000201400 */
[----:B------:R-:W0:Y:S01]  /*0290*/  MUFU.RCP R11, R10 ;  /* 0x0000000a000b7308 */ /* 0x000e220000001000 */
[----:B------:R-:W-:Y:S01]  /*02a0*/  FADD R6, R12, R12 ;  /* 0x0000000c0c067221 */ /* 0x000fe20000000000 */
[----:B------:R-:W-:Y:S01]  /*02b0*/  IADD3 R14, PT, PT, R15, -0x3f3504f3, RZ ;  /* 0xc0cafb0d0f0e7810 */ /* 0x000fe20007ffe0ff */
[----:B------:R-:W-:Y:S01]  /*02c0*/  FFMA R0, R5, 1.1920928955078125e-07, R0 ;  /* 0x3400000005007823 */ /* 0x000fe20000000000 */
[----:B------:R-:W-:-:S02]  /*02d0*/  HFMA2 R5, -RZ, RZ, 0.771484375, 0.21533203125 ;  /* 0x3a2c32e4ff057431 */ /* 0x000fc400000001ff */
[----:B0-----:R-:W-:Y:S01]  /*02e0*/  FMUL R7, R11, R6 ;  /* 0x000000060b077220 */ /* 0x001fe20000400000 */
[----:B------:R-:W-:-:S03]  /*02f0*/  LOP3.LUT R6, R14, 0xff800000, RZ, 0xc0, !PT ;  /* 0xff8000000e067812 */ /* 0x000fc600078ec0ff */
[----:B------:R-:W-:Y:S01]  /*0300*/  FADD R2, R12, -R7 ;  /* 0x800000070c027221 */ /* 0x000fe20000000000 */
[----:B------:R-:W-:Y:S01]  /*0310*/  FMUL R14, R7, R7 ;  /* 0x00000007070e7220 */ /* 0x000fe20000400000 */
[-C--:B------:R-:W-:Y:S02]  /*0320*/  IADD3 R10, PT, PT, R15, -R6.reuse, RZ ;  /* 0x800000060f0a7210 */ /* 0x080fe40007ffe0ff */
[----:B------:R-:W-:Y:S01]  /*0330*/  FADD R15, R2, R2 ;  /* 0x00000002020f7221 */ /* 0x000fe20000000000 */
[----:B------:R-:W-:Y:S01]  /*0340*/  FFMA R2, R7, 1.4426950216293334961, R0 ;  /* 0x3fb8aa3b07027823 */ /* 0x000fe20000000000 */
[----:B------:R-:W-:Y:S01]  /*0350*/  FFMA R17, R14, R5, 0.0032181653659790754318 ;  /* 0x3b52e7db0e117423 */ /* 0x000fe20000000005 */
[----:B------:R-:W-:Y:S01]  /*0360*/  FADD R18, R10, 1 ;  /* 0x3f8000000a127421 */ /* 0x000fe20000000000 */
[----:B------:R-:W-:Y:S01]  /*0370*/  FFMA R12, R12, -R7, R15 ;  /* 0x800000070c0c7223 */ /* 0x000fe2000000000f */
[----:B------:R-:W-:Y:S01]  /*0380*/  FADD R0, R0, -R2 ;  /* 0x8000000200007221 */ /* 0x000fe20000000000 */
[C---:B------:R-:W-:Y:S01]  /*0390*/  FFMA R17, R14.reuse, R17, 0.018033718690276145935 ;  /* 0x3c93bb730e117423 */ /* 0x040fe20000000011 */
[----:B------:R-:W-:Y:S01]  /*03a0*/  I2FP.F32.S32 R6, R6 ;  /* 0x0000000600067245 */ /* 0x000fe20000201400 */
[----:B------:R-:W-:Y:S01]  /*03b0*/  FMUL R12, R11, R12 ;  /* 0x0000000c0b0c7220 */ /* 0x000fe20000400000 */
[----:B------:R-:W-:Y:S01]  /*03c0*/  FFMA R15, R7, 1.4426950216293334961, R0 ;  /* 0x3fb8aa3b070f7823 */ /* 0x000fe20000000000 */
[----:B------:R-:W-:Y:S01]  /*03d0*/  FFMA R17, R14, R17, 0.12022458761930465698 ;  /* 0x3df6384f0e117423 */ /* 0x000fe20000000011 */
[----:B------:R-:W0:Y:S01]  /*03e0*/  MUFU.RCP R11, R18 ;  /* 0x00000012000b7308 */ /* 0x000e220000001000 */
[----:B------:R-:W1:Y:S01]  /*03f0*/  LDC R0, c[0x0][0x3a8] ;  /* 0x0000ea00ff007b82 */ /* 0x000e620000000800 */
[----:B------:R-:W-:Y:S01]  /*0400*/  FFMA R16, R12, 1.4426950216293334961, R15 ;  /* 0x3fb8aa3b0c107823 */ /* 0x000fe2000000000f */
[----:B------:R-:W-:Y:S01]  /*0410*/  FMUL R14, R14, R17 ;  /* 0x000000110e0e7220 */ /* 0x000fe20000400000 */
[----:B------:R-:W-:-:S02]  /*0420*/  FADD R17, R10, -1 ;  /* 0xbf8000000a117421 */ /* 0x000fc40000000000 */
[----:B------:R-:W-:Y:S01]  /*0430*/  FFMA R15, R7, 1.9251366722983220825e-08, R16 ;  /* 0x32a55e34070f7823 */ /* 0x000fe20000000010 */
[----:B------:R-:W-:-:S04]  /*0440*/  FMUL R16, R14, 3 ;  /* 0x404000000e107820 */ /* 0x000fc80000400000 */
[----:B------:R-:W-:Y:S01]  /*0450*/  FFMA R16, R12, R16, R15 ;  /* 0x000000100c107223 */ /* 0x000fe2000000000f */
[----:B------:R-:W-:-:S03]  /*0460*/  FADD R12, R17, R17 ;  /* 0x00000011110c7221 */ /* 0x000fc60000000000 */
[----:B------:R-:W-:Y:S01]  /*0470*/  FFMA R15, R7, R14, R16 ;  /* 0x0000000e070f7223 */ /* 0x000fe20000000010 */
[----:B------:R-:W-:Y:S01]  /*0480*/  FSEL R7, RZ, -24, P1 ;  /* 0xc1c00000ff077808 */ /* 0x000fe20000800000 */
[----:B0-----:R-:W-:Y:S02]  /*0490*/  FMUL R12, R11, R12 ;  /* 0x0000000c0b0c7220 */ /* 0x001fe40000400000 */
[----:B------:R-:W-:Y:S02]  /*04a0*/  FADD R14, R2, R15 ;  /* 0x0000000f020e7221 */ /* 0x000fe40000000000 */
[C---:B------:R-:W-:Y:S01]  /*04b0*/  FADD R10, R17.reuse, -R12 ;  /* 0x8000000c110a7221 */ /* 0x040fe20000000000 */
[----:B------:R-:W-:Y:S01]  /*04c0*/  FFMA R19, R6, 1.1920928955078125e-07, R7 ;  /* 0x3400000006137823 */ /* 0x000fe20000000007 */
[----:B------:R-:W-:Y:S01]  /*04d0*/  FMUL R16, R12, R12 ;  /* 0x0000000c0c107220 */ /* 0x000fe20000400000 */
[----:B------:R-:W-:Y:S01]  /*04e0*/  FADD R2, -R2, R14 ;  /* 0x0000000e02027221 */ /* 0x000fe20000000100 */
[----:B------:R-:W-:Y:S01]  /*04f0*/  FADD R6, R10, R10 ;  /* 0x0000000a0a067221 */ /* 0x000fe20000000000 */
[----:B------:R-:W-:Y:S01]  /*0500*/  FFMA R10, R12, 1.4426950216293334961, R19 ;  /* 0x3fb8aa3b0c0a7823 */ /* 0x000fe20000000013 */
[----:B------:R-:W-:Y:S01]  /*0510*/  FFMA R5, R16, R5, 0.0032181653659790754318 ;  /* 0x3b52e7db10057423 */ /* 0x000fe20000000005 */
[----:B-1----:R-:W-:Y:S01]  /*0520*/  FMUL R7, R14, R0 ;  /* 0x000000000e077220 */ /* 0x002fe20000400000 */
[----:B------:R-:W-:Y:S01]  /*0530*/  FFMA R18, R17, -R12, R6 ;  /* 0x8000000c11127223 */ /* 0x000fe20000000006 */
[----:B------:R-:W-:Y:S01]  /*0540*/  FADD R19, R19, -R10 ;  /* 0x8000000a13137221 */ /* 0x000fe20000000000 */
[----:B------:R-:W-:Y:S01]  /*0550*/  FFMA R17, R16, R5, 0.018033718690276145935 ;  /* 0x3c93bb7310117423 */ /* 0x000fe20000000005 */
[----:B------:R-:W-:Y:S01]  /*0560*/  FMUL R5, R0, 0.5 ;  /* 0x3f00000000057820 */ /* 0x000fe20000400000 */
[----:B------:R-:W-:Y:S01]  /*0570*/  FMUL R18, R11, R18 ;  /* 0x000000120b127220 */ /* 0x000fe20000400000 */
[----:B------:R-:W-:Y:S01]  /*0580*/  FFMA R19, R12, 1.4426950216293334961, R19 ;  /* 0x3fb8aa3b0c137823 */ /* 0x000fe20000000013 */
[----:B------:R-:W-:Y:S01]  /*0590*/  FFMA R17, R16, R17, 0.12022458761930465698 ;  /* 0x3df6384f10117423 */ /* 0x000fe20000000011 */
[----:B------:R-:W0:Y:S01]  /*05a0*/  FRND R6, R7 ;  /* 0x0000000700067307 */ /* 0x000e220000201000 */
[----:B------:R-:W-:Y:S01]  /*05b0*/  FADD R15, R15, -R2 ;  /* 0x800000020f0f7221 */ /* 0x000fe20000000000 */
[----:B------:R-:W-:Y:S01]  /*05c0*/  FFMA R19, R18, 1.4426950216293334961, R19 ;  /* 0x3fb8aa3b12137823 */ /* 0x000fe20000000013 */
[----:B------:R-:W-:Y:S01]  /*05d0*/  FMUL R17, R16, R17 ;  /* 0x0000001110117220 */ /* 0x000fe20000400000 */
[----:B------:R-:W-:Y:S01]  /*05e0*/  FFMA R14, R14, R0, -R7 ;  /* 0x000000000e0e7223 */ /* 0x000fe20000000807 */
[----:B------:R-:W-:Y:S01]  /*05f0*/  MOV R2, 0x391fcb8e ;  /* 0x391fcb8e00027802 */ /* 0x000fe20000000f00 */
[----:B------:R-:W-:Y:S01]  /*0600*/  FFMA R19, R12, 1.9251366722983220825e-08, R19 ;  /* 0x32a55e340c137823 */ /* 0x000fe20000000013 */
[----:B------:R-:W-:Y:S01]  /*0610*/  FMUL R11, R17, 3 ;  /* 0x40400000110b7820 */ /* 0x000fe20000400000 */
[----:B------:R-:W1:Y:S01]  /*0620*/  FRND.TRUNC R5, R5 ;  /* 0x0000000500057307 */ /* 0x000e62000020d000 */
[----:B------:R-:W-:-:S02]  /*0630*/  FSETP.GEU.AND P2, PT, R0, RZ, PT ;  /* 0x000000ff0000720b */ /* 0x000fc40003f4e000 */
[----:B------:R-:W-:Y:S01]  /*0640*/  FFMA R19, R18, R11, R19 ;  /* 0x0000000b12137223 */ /* 0x000fe20000000013 */
[----:B------:R-:W-:Y:S01]  /*0650*/  FFMA R11, R15, R0, R14 ;  /* 0x000000000f0b7223 */ /* 0x000fe2000000000e */
[C---:B------:R-:W-:Y:S02]  /*0660*/  FSETP.GT.AND P3, PT, |R7|.reuse, 152, PT ;  /* 0x431800000700780b */ /* 0x040fe40003f64200 */
[----:B------:R-:W-:Y:S01]  /*0670*/  FFMA R19, R12, R17, R19 ;  /* 0x000000110c137223 */ /* 0x000fe20000000013 */
[----:B0-----:R-:W-:Y:S01]  /*0680*/  FADD R14, R7, -R6 ;  /* 0x80000006070e7221 */ /* 0x001fe20000000000 */
[----:B------:R0:W2:Y:S01]  /*0690*/  F2I.NTZ R15, R7 ;  /* 0x00000007000f7305 */ /* 0x0000a20000203100 */
[----:B------:R-:W-:Y:S01]  /*06a0*/  FSETP.GT.AND P0, PT, R6, RZ, PT ;  /* 0x000000ff0600720b */ /* 0x000fe20003f04000 */
[C---:B------:R-:W-:Y:S01]  /*06b0*/  FADD R16, R10.reuse, R19 ;  /* 0x000000130a107221 */ /* 0x040fe20000000000 */
[----:B------:R-:W-:Y:S01]  /*06c0*/  FADD R11, R11, R14 ;  /* 0x0000000e0b0b7221 */ /* 0x000fe20000000000 */
[----:B------:R-:W-:Y:S01]  /*06d0*/  FSETP.GEU.AND P4, PT, R7, RZ, PT ;  /* 0x000000ff0700720b */ /* 0x000fe20003f8e000 */
[----:B-1----:R-:W-:Y:S01]  /*06e0*/  FADD R5, R5, R5 ;  /* 0x0000000505057221 */ /* 0x002fe20000000000 */
[----:B------:R-:W-:Y:S01]  /*06f0*/  FADD R10, -R10, R16 ;  /* 0x000000100a0a7221 */ /* 0x000fe20000000100 */
[----:B------:R-:W-:Y:S01]  /*0700*/  FFMA R14, R11, R2, 0.0013391353422775864601 ;  /* 0x3aaf85ed0b0e7423 */ /* 0x000fe20000000002 */
[----:B------:R-:W-:Y:S01]  /*0710*/  SEL R6, RZ, 0x83000000, P0 ;  /* 0x83000000ff067807 */ /* 0x000fe20000000000 */
[----:B------:R-:W-:Y:S01]  /*0720*/  FADD R12, -R5, R0 ;  /* 0x00000000050c7221 */ /* 0x000fe20000000100 */
[----:B------:R-:W-:Y:S01]  /*0730*/  FMUL R5, R16, R0 ;  /* 0x0000000010057220 */ /* 0x000fe20000400000 */
[----:B------:R-:W-:Y:S01]  /*0740*/  FFMA R14, R11, R14, 0.0096188392490148544312 ;  /* 0x3c1d98560b0e7423 */ /* 0x000fe2000000000e */
[----:B------:R-:W-:Y:S01]  /*0750*/  FADD R19, R19, -R10 ;  /* 0x8000000a13137221 */ /* 0x000fe20000000000 */
[----:B------:R-:W-:Y:S01]  /*0760*/  FSETP.NEU.AND P0, PT, |R8|, +INF , PT ;  /* 0x7f8000000800780b */ /* 0x000fe20003f0d200 */
[----:B------:R-:W1:Y:S01]  /*0770*/  FRND R10, R5 ;  /* 0x00000005000a7307 */ /* 0x000e620000201000 */
[----:B------:R-:W-:Y:S01]  /*0780*/  FFMA R14, R11, R14, 0.055503588169813156128 ;  /* 0x3d6357bb0b0e7423 */ /* 0x000fe2000000000e */
[----:B------:R-:W-:Y:S01]  /*0790*/  FFMA R16, R16, R0, -R5 ;  /* 0x0000000010107223 */ /* 0x000fe20000000805 */
[----:B0-----:R-:W-:-:S02]  /*07a0*/  IADD3 R7, PT, PT, R6, 0x7f000000, RZ ;  /* 0x7f00000006077810 */ /* 0x001fc40007ffe0ff */
[----:B------:R-:W-:Y:S01]  /*07b0*/  FFMA R14, R11, R14, 0.24022644758224487305 ;  /* 0x3e75fdec0b0e7423 */ /* 0x000fe2000000000e */
[----:B------:R-:W-:Y:S01]  /*07c0*/  FFMA R19, R19, R0, R16 ;  /* 0x0000000013137223 */ /* 0x000fe20000000010 */
[----:B--2---:R-:W-:Y:S02]  /*07d0*/  LEA R16, R15, -R6, 0x17 ;  /* 0x800000060f107211 */ /* 0x004fe400078eb8ff */
[C---:B------:R-:W-:Y:S01]  /*07e0*/  FFMA R14, R11.reuse, R14, 0.69314718246459960938 ;  /* 0x3f3172180b0e7423 */ /* 0x040fe2000000000e */
[----:B------:R-:W-:Y:S01]  /*07f0*/  FSETP.NEU.AND P5, PT, |R12|, 1, PT ;  /* 0x3f8000000c00780b */ /* 0x000fe20003fad200 */
[C---:B------:R-:W-:Y:S01]  /*0800*/  FADD R12, R8.reuse, R8 ;  /* 0x00000008080c7221 */ /* 0x040fe20000000000 */
[----:B------:R-:W-:Y:S01]  /*0810*/  FSETP.EQ.OR P0, PT, R8, RZ, !P0 ;  /* 0x000000ff0800720b */ /* 0x000fe20004702400 */
[----:B------:R-:W-:Y:S01]  /*0820*/  FFMA R14, R11, R14, 1 ;  /* 0x3f8000000b0e7423 */ /* 0x000fe2000000000e */
[----:B------:R-:W-:Y:S01]  /*0830*/  FSETP.NEU.AND P1, PT, |R0|, +INF , PT ;  /* 0x7f8000000000780b */ /* 0x000fe20003f2d200 */
[----:B-1----:R-:W-:Y:S01]  /*0840*/  FADD R6, R5, -R10 ;  /* 0x8000000a05067221 */ /* 0x002fe20000000000 */
[----:B------:R-:W0:Y:S01]  /*0850*/  FRND.FLOOR R11, R0 ;  /* 0x00000000000b7307 */ /* 0x000e220000205000 */
[----:B------:R-:W-:Y:S01]  /*0860*/  FMUL R7, R14, R7 ;  /* 0x000000070e077220 */ /* 0x000fe20000400000 */
[----:B------:R-:W-:Y:S01]  /*0870*/  @!P2 LOP3.LUT R12, R12, 0x7f800000, RZ, 0x3c, !PT ;  /* 0x7f8000000c0ca812 */ /* 0x000fe200078e3cff */
[----:B------:R-:W-:Y:S01]  /*0880*/  FADD R19, R19, R6 ;  /* 0x0000000613137221 */ /* 0x000fe20000000000 */
[----:B------:R-:W-:Y:S01]  /*0890*/  FSETP.EQ.AND P6, PT, R8, -1, !P1 ;  /* 0xbf8000000800780b */ /* 0x000fe20004fc2000 */
[----:B------:R-:W-:Y:S01]  /*08a0*/  FMUL R7, R7, R16 ;  /* 0x0000001007077220 */ /* 0x000fe20000400000 */
[----:B------:R-:W-:Y:S01]  /*08b0*/  @P3 FSEL R7, RZ, +INF , !P4 ;  /* 0x7f800000ff073808 */ /* 0x000fe20006000000 */
[C---:B------:R-:W-:Y:S01]  /*08c0*/  FFMA R2, R19.reuse, R2, 0.0013391353422775864601 ;  /* 0x3aaf85ed13027423 */ /* 0x040fe20000000002 */
[----:B------:R-:W1:Y:S01]  /*08d0*/  F2I.NTZ R6, R5 ;  /* 0x0000000500067305 */ /* 0x000e620000203100 */
[----:B------:R-:W-:Y:S01]  /*08e0*/  @P5 LOP3.LUT R12, R12, 0x7fffffff, RZ, 0xc0, !PT ;  /* 0x7fffffff0c0c5812 */ /* 0x000fe200078ec0ff */
[----:B------:R-:W2:Y:S01]  /*08f0*/  LDC.64 R16, c[0x0][0x380] ;  /* 0x0000e000ff107b82 */ /* 0x000ea20000000a00 */
[----:B------:R-:W-:Y:S01]  /*0900*/  FFMA R2, R19, R2, 0.0096188392490148544312 ;  /* 0x3c1d985613027423 */ /* 0x000fe20000000002 */
[----:B------:R-:W-:-:S02]  /*0910*/  FSETP.GT.AND P3, PT, R10, RZ, PT ;  /* 0x000000ff0a00720b */ /* 0x000fc40003f64000 */
[----:B------:R-:W-:Y:S01]  /*0920*/  @!P0 FSEL R12, R7, 1, !P6 ;  /* 0x3f800000070c8808 */ /* 0x000fe20007000000 */
[----:B------:R-:W-:Y:S01]  /*0930*/  FFMA R2, R19, R2, 0.055503588169813156128 ;  /* 0x3d6357bb13027423 */ /* 0x000fe20000000002 */
[----:B0-----:R-:W-:Y:S02]  /*0940*/  FSETP.NEU.AND P4, PT, R11, R0, PT ;  /* 0x000000000b00720b */ /* 0x001fe40003f8d000 */
[----:B------:R-:W-:Y:S01]  /*0950*/  FSEL R7, R7, -R7, P5 ;  /* 0x8000000707077208 */ /* 0x000fe20002800000 */
[C---:B------:R-:W-:Y:S01]  /*0960*/  FFMA R2, R19.reuse, R2, 0.24022644758224487305 ;  /* 0x3e75fdec13027423 */ /* 0x040fe20000000002 */
[----:B------:R-:W-:Y:S02]  /*0970*/  SEL R11, RZ, 0x83000000, P3 ;  /* 0x83000000ff0b7807 */ /* 0x000fe40001800000 */
[----:B------:R-:W-:Y:S01]  /*0980*/  FSETP.GEU.AND P3, PT, R8, RZ, PT ;  /* 0x000000ff0800720b */ /* 0x000fe20003f6e000 */
[----:B------:R-:W-:Y:S01]  /*0990*/  FFMA R2, R19, R2, 0.69314718246459960938 ;  /* 0x3f31721813027423 */ /* 0x000fe20000000002 */
[----:B------:R-:W-:-:S02]  /*09a0*/  FSEL R7, R7, +QNAN , !P4 ;  /* 0x7fffffff07077808 */ /* 0x000fc40006000000 */
[----:B-1----:R-:W-:Y:S01]  /*09b0*/  LEA R15, R6, -R11, 0x17 ;  /* 0x8000000b060f7211 */ /* 0x002fe200078eb8ff */
[----:B------:R-:W-:Y:S01]  /*09c0*/  FFMA R2, R19, R2, 1 ;  /* 0x3f80000013027423 */ /* 0x000fe20000000002 */
[C---:B------:R-:W-:Y:S01]  /*09d0*/  FSEL R7, R12.reuse, R7, P3 ;  /* 0x000000070c077208 */ /* 0x040fe20001800000 */
[----:B------:R-:W0:Y:S01]  /*09e0*/  LDC R6, c[0x0][0x3b0] ;  /* 0x0000ec00ff067b82 */ /* 0x000e220000000800 */
[----:B------:R-:W-:Y:S02]  /*09f0*/  IADD3 R11, PT, PT, R11, 0x7f000000, RZ ;  /* 0x7f0000000b0b7810 */ /* 0x000fe40007ffe0ff */
[----:B------:R-:W-:Y:S02]  /*0a00*/  @!P0 FSEL R12, R12, R7, P6 ;  /* 0x000000070c0c8208 */ /* 0x000fe40003000000 */
[----:B------:R-:W-:Y:S01]  /*0a10*/  FSETP.GT.AND P3, PT, |R5|, 152, PT ;  /* 0x431800000500780b */ /* 0x000fe20003f64200 */
[----:B------:R-:W-:Y:S01]  /*0a20*/  FMUL R2, R2, R11 ;  /* 0x0000000b02027220 */ /* 0x000fe20000400000 */
[C---:B------:R-:W-:Y:S01]  /*0a30*/  FSETP.NEU.AND P0, PT, |R9|.reuse, +INF , PT ;  /* 0x7f8000000900780b */ /* 0x040fe20003f0d200 */
[----:B------:R-:W-:Y:S01]  /*0a40*/  FADD R11, R9, R9 ;  /* 0x00000009090b7221 */ /* 0x000fe20000000000 */
[----:B------:R-:W-:Y:S01]  /*0a50*/  FSETP.GEU.AND P6, PT, R5, RZ, PT ;  /* 0x000000ff0500720b */ /* 0x000fe20003fce000 */
[----:B------:R-:W-:Y:S01]  /*0a60*/  FMUL R15, R2, R15 ;  /* 0x0000000f020f7220 */ /* 0x000fe20000400000 */
[----:B------:R-:W-:Y:S01]  /*0a70*/  FSETP.EQ.OR P0, PT, R9, RZ, !P0 ;  /* 0x000000ff0900720b */ /* 0x000fe20004702400 */
[----:B------:R-:W1:Y:S01]  /*0a80*/  LDC R2, c[0x0][0x3bc] ;  /* 0x0000ef00ff027b82 */ /* 0x000e620000000800 */
[----:B------:R-:W-:-:S02]  /*0a90*/  @!P2 LOP3.LUT R11, R11, 0x7f800000, RZ, 0x3c, !PT ;  /* 0x7f8000000b0ba812 */ /* 0x000fc400078e3cff */
[----:B------:R-:W-:Y:S02]  /*0aa0*/  FSETP.NEU.AND P2, PT, R0, RZ, PT ;  /* 0x000000ff0000720b */ /* 0x000fe40003f4d000 */
[C---:B------:R-:W-:Y:S02]  /*0ab0*/  FSETP.EQ.AND P1, PT, R9.reuse, -1, !P1 ;  /* 0xbf8000000900780b */ /* 0x040fe40004f22000 */
[----:B------:R-:W-:Y:S01]  /*0ac0*/  @P3 FSEL R15, RZ, +INF , !P6 ;  /* 0x7f800000ff0f3808 */ /* 0x000fe20007000000 */
[----:B------:R-:W3:Y:S01]  /*0ad0*/  LDC R5, c[0x0][0x3b4] ;  /* 0x0000ed00ff057b82 */ /* 0x000ee20000000800 */
[----:B------:R-:W-:Y:S02]  /*0ae0*/  FSETP.EQ.OR P6, PT, R8, 1, !P2 ;  /* 0x3f8000000800780b */ /* 0x000fe400057c2400 */
[----:B------:R-:W-:Y:S02]  /*0af0*/  FSETP.EQ.OR P2, PT, R9, 1, !P2 ;  /* 0x3f8000000900780b */ /* 0x000fe40005742400 */
[----:B------:R-:W-:-:S02]  /*0b00*/  @P5 LOP3.LUT R11, R11, 0x7fffffff, RZ, 0xc0, !PT ;  /* 0x7fffffff0b0b5812 */ /* 0x000fc400078ec0ff */
[C---:B------:R-:W-:Y:S02]  /*0b10*/  @!P0 FSEL R11, R15.reuse, 1, !P1 ;  /* 0x3f8000000f0b8808 */ /* 0x040fe40004800000 */
[----:B------:R-:W-:Y:S01]  /*0b20*/  FSETP.NAN.OR P3, PT, |R8|, |R8|, P6 ;  /* 0x400000080800720b */ /* 0x000fe20003768600 */
[C---:B------:R-:W-:Y:S01]  /*0b30*/  FADD R8, R0.reuse, R8 ;  /* 0x0000000800087221 */ /* 0x040fe20000000000 */
[----:B------:R-:W-:Y:S02]  /*0b40*/  FSEL R15, R15, -R15, P5 ;  /* 0x8000000f0f0f7208 */ /* 0x000fe40002800000 */
[----:B------:R-:W-:Y:S02]  /*0b50*/  FSETP.NAN.OR P5, PT, |R9|, |R9|, P2 ;  /* 0x400000090900720b */ /* 0x000fe400017a8600 */
[CC--:B------:R-:W-:Y:S02]  /*0b60*/  FSETP.NAN.OR P3, PT, |R0|.reuse, |R0|.reuse, P3 ;  /* 0x400000000000720b */ /* 0x0c0fe40001f68600 */
[C---:B------:R-:W-:Y:S01]  /*0b70*/  FSETP.NAN.OR P5, PT, |R0|.reuse, |R0|, P5 ;  /* 0x400000000000720b */ /* 0x040fe20002fa8600 */
[----:B------:R-:W-:Y:S01]  /*0b80*/  FADD R0, R0, R9 ;  /* 0x0000000900007221 */ /* 0x000fe20000000000 */
[----:B------:R-:W-:-:S02]  /*0b90*/  FSEL R10, R15, +QNAN , !P4 ;  /* 0x7fffffff0f0a7808 */ /* 0x000fc40006000000 */
[----:B------:R-:W-:-:S04]  /*0ba0*/  FSETP.GEU.AND P4, PT, R9, RZ, PT ;  /* 0x000000ff0900720b */ /* 0x000fc80003f8e000 */
[----:B------:R-:W-:-:S03]  /*0bb0*/  FSEL R10, R11, R10, P4 ;  /* 0x0000000a0b0a7208 */ /* 0x000fc60002000000 */
[----:B------:R-:W-:Y:S02]  /*0bc0*/  @P3 FSEL R12, R8, 1, !P6 ;  /* 0x3f800000080c3808 */ /* 0x000fe40007000000 */
[----:B------:R-:W-:Y:S02]  /*0bd0*/  CS2R R8, SRZ ;  /* 0x0000000000087805 */ /* 0x000fe4000001ff00 */
[----:B------:R-:W-:Y:S02]  /*0be0*/  @!P0 FSEL R11, R11, R10, P1 ;  /* 0x0000000a0b0b8208 */ /* 0x000fe40000800000 */
[----:B0-2---:R-:W-:-:S07]  /*0bf0*/  @P5 FSEL R11, R0, 1, !P2 ;  /* 0x3f800000000b5808 */ /* 0x005fce0005000000 */
.L_x_12:
[----:B------:R-:W0:Y:S01]  /*0c00*/  LDC.64 R14, c[0x0][0x390] ;  /* 0x0000e400ff0e7b82 */ /* 0x000e220000000a00 */
[----:B------:R-:W-:-:S05]  /*0c10*/  IMAD.WIDE.U32 R20, R13, 0x4, R16 ;  /* 0x000000040d147825 */ /* 0x000fca00078e0010 */
[----:B------:R-:W2:Y:S02]  /*0c20*/  LDG.E R0, desc[UR4][R20.64] ;  /* 0x0000000414007981 */ /* 0x000ea4000c1e1900 */
[----:B------:R-:W4:Y:S01]  /*0c30*/  LDC.64 R18, c[0x0][0x398] ;  /* 0x0000e600ff127b82 */ /* 0x000f220000000a00 */
[----:B0-----:R-:W-:-:S05]  /*0c40*/  IMAD.WIDE.U32 R14, R13, 0x4, R14 ;  /* 0x000000040d0e7825 */ /* 0x001fca00078e000e */
[----:B------:R-:W3:Y:S01]  /*0c50*/  LDG.E R7, desc[UR4][R14.64] ;  /* 0x000000040e077981 */ /* 0x000ee2000c1e1900 */
[----:B------:R-:W-:Y:S01]  /*0c60*/  FADD R23, -R6, 1 ;  /* 0x3f80000006177421 */ /* 0x000fe20000000100 */
[----:B----4-:R-:W-:-:S04]  /*0c70*/  IMAD.WIDE.U32 R18, R13, 0x4, R18 ;  /* 0x000000040d127825 */ /* 0x010fc800078e0012 */
[----:B--2---:R-:W-:-:S04]  /*0c80*/  FMUL R0, R0, R23 ;  /* 0x0000001700007220 */ /* 0x004fc80000400000 */
[----:B---3--:R-:W-:-:S05]  /*0c90*/  FFMA R23, R7, R6, R0 ;  /* 0x0000000607177223 */ /* 0x008fca0000000000 */
[----:B------:R0:W-:Y:S04]  /*0ca0*/  STG.E desc[UR4][R14.64], R23 ;  /* 0x000000170e007986 */ /* 0x0001e8000c101904 */
[----:B------:R-:W2:Y:S04]  /*0cb0*/  LDG.E R0, desc[UR4][R20.64] ;  /* 0x0000000414007981 */ /* 0x000ea8000c1e1900 */
[----:B------:R0:W5:Y:S01]  /*0cc0*/  LDG.E R10, desc[UR4][R18.64] ;  /* 0x00000004120a7981 */ /* 0x000162000c1e1900 */
[----:B------:R-:W-:Y:S01]  /*0cd0*/  BSSY.RECONVERGENT B0, `(.L_x_1) ;  /* 0x0000046000007945 */ /* 0x000fe20003800200 */
[----:B------:R-:W-:Y:S01]  /*0ce0*/  FADD R7, -R5, 1 ;  /* 0x3f80000005077421 */ /* 0x000fe20000000100 */
[----:B------:R-:W-:-:S02]  /*0cf0*/  MOV R22, 0x3f800000 ;  /* 0x3f80000000167802 */ /* 0x000fc40000000f00 */
[----:B--2---:R-:W-:-:S13]  /*0d00*/  FSETP.NEU.AND P0, PT, R0, 1, PT ;  /* 0x3f8000000000780b */ /* 0x004fda0003f0d000 */
[----:B0-----:R-:W-:Y:S05]  /*0d10*/  @!P0 BRA `(.L_x_2) ;  /* 0x0000000400048947 */ /* 0x001fea0003800000 */
[----:B------:R-:W-:-:S13]  /*0d20*/  FSETP.NAN.AND P0, PT, |R0|, |R0|, PT ;  /* 0x400000000000720b */ /* 0x000fda0003f08200 */
[----:B------:R-:W-:Y:S01]  /*0d30*/  @P0 FADD R22, R0, 2 ;  /* 0x4000000000160421 */ /* 0x000fe20000000000 */
[----:B------:R-:W-:Y:S06]  /*0d40*/  @P0 BRA `(.L_x_2) ;  /* 0x0000000000f80947 */ /* 0x000fec0003800000 */
[C---:B------:R-:W-:Y:S01]  /*0d50*/  FMUL R21, |R0|.reuse, 16777216 ;  /* 0x4b80000000157820 */ /* 0x040fe20000400200 */
[----:B------:R-:W-:-:S04]  /*0d60*/  FSETP.GEU.AND P0, PT, |R0|, 1.175494350822287508e-38, PT ;  /* 0x008000000000780b */ /* 0x000fc80003f0e200 */
[----:B------:R-:W-:Y:S02]  /*0d70*/  FSEL R21, R21, |R0|, !P0 ;  /* 0x4000000015157208 */ /* 0x000fe40004000000 */
[----:B------:R-:W-:Y:S02]  /*0d80*/  FSEL R23, RZ, -24, P0 ;  /* 0xc1c00000ff177808 */ /* 0x000fe40000000000 */
[----:B------:R-:W-:Y:S02]  /*0d90*/  IADD3 R20, PT, PT, R21, -0x3f3504f3, RZ ;  /* 0xc0cafb0d15147810 */ /* 0x000fe40007ffe0ff */
[----:B------:R-:W-:Y:S02]  /*0da0*/  FSETP.NEU.AND P0, PT, |R0|, +INF , PT ;  /* 0x7f8000000000780b */ /* 0x000fe40003f0d200 */
[----:B------:R-:W-:Y:S02]  /*0db0*/  LOP3.LUT R22, R20, 0xff800000, RZ, 0xc0, !PT ;  /* 0xff80000014167812 */ /* 0x000fe400078ec0ff */
[----:B------:R-:W-:-:S02]  /*0dc0*/  FSETP.NEU.AND P0, PT, R0, RZ, P0 ;  /* 0x000000ff0000720b */ /* 0x000fc4000070d000 */
[-C--:B------:R-:W-:Y:S02]  /*0dd0*/  IADD3 R21, PT, PT, R21, -R22.reuse, RZ ;  /* 0x8000001615157210 */ /* 0x080fe40007ffe0ff */
[----:B------:R-:W-:-:S03]  /*0de0*/  I2FP.F32.S32 R22, R22 ;  /* 0x0000001600167245 */ /* 0x000fc60000201400 */
[C---:B------:R-:W-:Y:S01]  /*0df0*/  FADD R20, R21.reuse, 1 ;  /* 0x3f80000015147421 */ /* 0x040fe20000000000 */
[----:B------:R-:W-:Y:S01]  /*0e00*/  FADD R24, R21, -1 ;  /* 0xbf80000015187421 */ /* 0x000fe20000000000 */
[----:B------:R-:W-:Y:S01]  /*0e10*/  FFMA R22, R22, 1.1920928955078125e-07, R23 ;  /* 0x3400000016167823 */ /* 0x000fe20000000017 */
[----:B------:R-:W-:Y:S02]  /*0e20*/  HFMA2 R23, -RZ, RZ, 0.771484375, 0.21533203125 ;  /* 0x3a2c32e4ff177431 */ /* 0x000fe400000001ff */
[----:B------:R-:W-:Y:S01]  /*0e30*/  FADD R21, R24, R24 ;  /* 0x0000001818157221 */ /* 0x000fe20000000000 */
[----:B------:R-:W0:Y:S01]  /*0e40*/  MUFU.RCP R20, R20 ;  /* 0x0000001400147308 */ /* 0x000e220000001000 */
[----:B------:R-:W-:Y:S02]  /*0e50*/  @!P0 FADD R0, R0, R0 ;  /* 0x0000000000008221 */ /* 0x000fe40000000000 */
[----:B0-----:R-:W-:-:S04]  /*0e60*/  FMUL R21, R20, R21 ;  /* 0x0000001514157220 */ /* 0x001fc80000400000 */
[----:B------:R-:W-:-:S04]  /*0e70*/  FADD R25, R24, -R21 ;  /* 0x8000001518197221 */ /* 0x000fc80000000000 */
[----:B------:R-:W-:-:S04]  /*0e80*/  FADD R25, R25, R25 ;  /* 0x0000001919197221 */ /* 0x000fc80000000000 */
[-C--:B------:R-:W-:Y:S01]  /*0e90*/  FFMA R25, R24, -R21.reuse, R25 ;  /* 0x8000001518197223 */ /* 0x080fe20000000019 */
[----:B------:R-:W-:-:S03]  /*0ea0*/  FMUL R24, R21, R21 ;  /* 0x0000001515187220 */ /* 0x000fc60000400000 */
[----:B------:R-:W-:Y:S01]  /*0eb0*/  FMUL R20, R20, R25 ;  /* 0x0000001914147220 */ /* 0x000fe20000400000 */
[----:B------:R-:W-:Y:S01]  /*0ec0*/  FFMA R25, R24, R23, 0.0032181653659790754318 ;  /* 0x3b52e7db18197423 */ /* 0x000fe20000000017 */
[----:B------:R-:W-:-:S03]  /*0ed0*/  FFMA R23, R21, 1.4426950216293334961, R22 ;  /* 0x3fb8aa3b15177823 */ /* 0x000fc60000000016 */
[----:B------:R-:W-:Y:S01]  /*0ee0*/  FFMA R25, R24, R25, 0.018033718690276145935 ;  /* 0x3c93bb7318197423 */ /* 0x000fe20000000019 */
[----:B------:R-:W-:-:S03]  /*0ef0*/  FADD R22, R22, -R23 ;  /* 0x8000001716167221 */ /* 0x000fc60000000000 */
[----:B------:R-:W-:Y:S01]  /*0f00*/  FFMA R25, R24, R25, 0.12022458761930465698 ;  /* 0x3df6384f18197423 */ /* 0x000fe20000000019 */
[----:B------:R-:W-:-:S03]  /*0f10*/  FFMA R27, R21, 1.4426950216293334961, R22 ;  /* 0x3fb8aa3b151b7823 */ /* 0x000fc60000000016 */
[----:B------:R-:W-:Y:S01]  /*0f20*/  FMUL R24, R24, R25 ;  /* 0x0000001918187220 */ /* 0x000fe20000400000 */
[----:B------:R-:W-:-:S03]  /*0f30*/  FFMA R22, R20, 1.4426950216293334961, R27 ;  /* 0x3fb8aa3b14167823 */ /* 0x000fc6000000001b */
[----:B------:R-:W-:Y:S01]  /*0f40*/  FMUL R25, R24, 3 ;  /* 0x4040000018197820 */ /* 0x000fe20000400000 */
[----:B------:R-:W-:-:S04]  /*0f50*/  FFMA R22, R21, 1.9251366722983220825e-08, R22 ;  /* 0x32a55e3415167823 */ /* 0x000fc80000000016 */
[----:B------:R-:W-:-:S04]  /*0f60*/  FFMA R25, R20, R25, R22 ;  /* 0x0000001914197223 */ /* 0x000fc80000000016 */
[----:B------:R-:W-:Y:S01]  /*0f70*/  FFMA R24, R21, R24, R25 ;  /* 0x0000001815187223 */ /* 0x000fe20000000019 */
[----:B------:R-:W-:-:S03]  /*0f80*/  MOV R25, 0x391fcb8e ;  /* 0x391fcb8e00197802 */ /* 0x000fc60000000f00 */
[----:B------:R-:W-:-:S04]  /*0f90*/  FADD R22, R23, R24 ;  /* 0x0000001817167221 */ /* 0x000fc80000000000 */
[----:B------:R-:W-:Y:S01]  /*0fa0*/  FMUL R21, R22, 2 ;  /* 0x4000000016157820 */ /* 0x000fe20000400000 */
[----:B------:R-:W-:-:S03]  /*0fb0*/  FADD R23, -R23, R22 ;  /* 0x0000001617177221 */ /* 0x000fc60000000100 */
[----:B------:R-:W0:Y:S01]  /*0fc0*/  FRND R20, R21 ;  /* 0x0000001500147307 */ /* 0x000e220000201000 */
[----:B------:R-:W-:Y:S01]  /*0fd0*/  FADD R23, R24, -R23 ;  /* 0x8000001718177221 */ /* 0x000fe20000000000 */
[----:B------:R-:W-:Y:S01]  /*0fe0*/  FFMA R22, R22, 2, -R21 ;  /* 0x4000000016167823 */ /* 0x000fe20000000815 */
[----:B------:R-:W-:-:S03]  /*0ff0*/  FSETP.GT.AND P2, PT, |R21|, 152, PT ;  /* 0x431800001500780b */ /* 0x000fc60003f44200 */
[----:B------:R-:W-:Y:S01]  /*1000*/  FFMA R23, R23, 2, R22 ;  /* 0x4000000017177823 */ /* 0x000fe20000000016 */
[----:B0-----:R-:W-:Y:S01]  /*1010*/  FADD R22, R21, -R20 ;  /* 0x8000001415167221 */ /* 0x001fe20000000000 */
[----:B------:R-:W-:-:S03]  /*1020*/  FSETP.GT.AND P1, PT, R20, RZ, PT ;  /* 0x000000ff1400720b */ /* 0x000fc60003f24000 */
[----:B------:R-:W-:Y:S01]  /*1030*/  FADD R22, R22, R23 ;  /* 0x0000001716167221 */ /* 0x000fe20000000000 */
[----:B------:R-:W-:Y:S02]  /*1040*/  SEL R20, RZ, 0x83000000, P1 ;  /* 0x83000000ff147807 */ /* 0x000fe40000800000 */
[----:B------:R-:W-:Y:S01]  /*1050*/  FSETP.GEU.AND P1, PT, R21, RZ, PT ;  /* 0x000000ff1500720b */ /* 0x000fe20003f2e000 */
[----:B------:R-:W-:Y:S01]  /*1060*/  FFMA R23, R22, R25, 0.0013391353422775864601 ;  /* 0x3aaf85ed16177423 */ /* 0x000fe20000000019 */
[----:B------:R-:W-:-:S03]  /*1070*/  IADD3 R24, PT, PT, R20, 0x7f000000, RZ ;  /* 0x7f00000014187810 */ /* 0x000fc60007ffe0ff */
[C---:B------:R-:W-:Y:S02]  /*1080*/  FFMA R25, R22.reuse, R23, 0.0096188392490148544312 ;  /* 0x3c1d985616197423 */ /* 0x040fe40000000017 */
[----:B------:R-:W0:Y:S02]  /*1090*/  F2I.NTZ R23, R21 ;  /* 0x0000001500177305 */ /* 0x000e240000203100 */
[----:B------:R-:W-:-:S04]  /*10a0*/  FFMA R25, R22, R25, 0.055503588169813156128 ;  /* 0x3d6357bb16197423 */ /* 0x000fc80000000019 */
[----:B------:R-:W-:-:S04]  /*10b0*/  FFMA R25, R22, R25, 0.24022644758224487305 ;  /* 0x3e75fdec16197423 */ /* 0x000fc80000000019 */
[----:B------:R-:W-:-:S04]  /*10c0*/  FFMA R25, R22, R25, 0.69314718246459960938 ;  /* 0x3f31721816197423 */ /* 0x000fc80000000019 */
[----:B------:R-:W-:Y:S01]  /*10d0*/  FFMA R25, R22, R25, 1 ;  /* 0x3f80000016197423 */ /* 0x000fe20000000019 */
[----:B0-----:R-:W-:Y:S02]  /*10e0*/  LEA R23, R23, -R20, 0x17 ;  /* 0x8000001417177211 */ /* 0x001fe400078eb8ff */
[----:B------:R-:W-:Y:S01]  /*10f0*/  FSEL R22, RZ, +INF , !P1 ;  /* 0x7f800000ff167808 */ /* 0x000fe20004800000 */
[----:B------:R-:W-:-:S04]  /*1100*/  FMUL R24, R24, R25 ;  /* 0x0000001918187220 */ /* 0x000fc80000400000 */
[----:B------:R-:W-:Y:S01]  /*1110*/  @!P2 FMUL R22, R23, R24 ;  /* 0x000000181716a220 */ /* 0x000fe20000400000 */
[----:B------:R-:W-:-:S07]  /*1120*/  @!P0 LOP3.LUT R22, R0, 0x7fffffff, RZ, 0xc0, !PT ;  /* 0x7fffffff00168812 */ /* 0x000fce00078ec0ff */
.L_x_2:
[----:B------:R-:W-:Y:S05]  /*1130*/  BSYNC.RECONVERGENT B0 ;  /* 0x0000000000007941 */ /* 0x000fea0003800200 */
.L_x_1:
[----:B------:R-:W-:-:S04]  /*1140*/  FMUL R7, R7, R22 ;  /* 0x0000001607077220 */ /* 0x000fc80000400000 */
[----:B-----5:R-:W-:-:S05]  /*1150*/  FFMA R7, R10, R5, R7 ;  /* 0x000000050a077223 */ /* 0x020fca0000000007 */
[----:B------:R0:W-:Y:S04]  /*1160*/  STG.E desc[UR4][R18.64], R7 ;  /* 0x0000000712007986 */ /* 0x0001e8000c101904 */
[----:B------:R-:W2:Y:S01]  /*1170*/  LDG.E R0, desc[UR4][R14.64] ;  /* 0x000000040e007981 */ /* 0x000ea2000c1e1900 */
[----:B------:R-:W-:Y:S01]  /*1180*/  FADD R24, -R12, 1 ;  /* 0x3f8000000c187421 */ /* 0x000fe20000000100 */
[----:B------:R-:W-:Y:S01]  /*1190*/  BSSY.RECONVERGENT B2, `(.L_x_3) ;  /* 0x000000d000027945 */ /* 0x000fe20003800200 */
[----:B------:R-:W-:Y:S02]  /*11a0*/  FSETP.NEU.AND P2, PT, RZ, UR6, PT ;  /* 0x00000006ff007c0b */ /* 0x000fe4000bf4d000 */
[----:B------:R-:W3:Y:S02]  /*11b0*/  MUFU.RCP R21, R24 ;  /* 0x0000001800157308 */ /* 0x000ee40000001000 */
[----:B---3--:R-:W-:-:S04]  /*11c0*/  FFMA R10, -R24, R21, 1 ;  /* 0x3f800000180a7423 */ /* 0x008fc80000000115 */
[----:B------:R-:W-:Y:S02]  /*11d0*/  FFMA R21, R21, R10, R21 ;  /* 0x0000000a15157223 */ /* 0x000fe40000000015 */
[----:B--2---:R-:W2:Y:S02]  /*11e0*/  FCHK P0, R0, R24 ;  /* 0x0000001800007302 */ /* 0x004ea40000000000 */
[----:B------:R-:W-:-:S04]  /*11f0*/  FFMA R10, R0, R21, RZ ;  /* 0x00000015000a7223 */ /* 0x000fc800000000ff */
[----:B------:R-:W-:-:S04]  /*1200*/  FFMA R20, -R24, R10, R0 ;  /* 0x0000000a18147223 */ /* 0x000fc80000000100 */
[----:B------:R-:W-:Y:S01]  /*1210*/  FFMA R10, R21, R20, R10 ;  /* 0x00000014150a7223 */ /* 0x000fe2000000000a */
[----:B0-2---:R-:W-:Y:S06]  /*1220*/  @!P0 BRA `(.L_x_4) ;  /* 0x00000000000c8947 */ /* 0x005fec0003800000 */
[----:B------:R-:W-:-:S07]  /*1230*/  MOV R18, 0x1250 ;  /* 0x0000125000127802 */ /* 0x000fce0000000f00 */
[----:B-1----:R-:W-:Y:S05]  /*1240*/  CALL.REL.NOINC `($__internal_1_$__cuda_sm3x_div_rn_noftz_f32_slowpath) ;  /* 0x00000034001c7944 */ /* 0x002fea0003c00000 */
[----:B------:R-:W-:-:S07]  /*1250*/  MOV R10, R0 ;  /* 0x00000000000a7202 */ /* 0x000fce0000000f00 */
.L_x_4:
[----:B------:R-:W-:Y:S05]  /*1260*/  BSYNC.RECONVERGENT B2 ;  /* 0x0000000000027941 */ /* 0x000fea0003800200 */
.L_x_3:
[----:B------:R-:W-:Y:S01]  /*1270*/  FADD R24, -R11, 1 ;  /* 0x3f8000000b187421 */ /* 0x000fe20000000100 */
[----:B------:R-:W-:Y:S03]  /*1280*/  BSSY.RECONVERGENT B2, `(.L_x_5) ;  /* 0x000000c000027945 */ /* 0x000fe60003800200 */
[----:B------:R-:W0:Y:S08]  /*1290*/  MUFU.RCP R15, R24 ;  /* 0x00000018000f7308 */ /* 0x000e300000001000 */
[----:B------:R-:W2:Y:S01]  /*12a0*/  FCHK P0, R7, R24 ;  /* 0x0000001807007302 */ /* 0x000ea20000000000 */
[----:B0-----:R-:W-:-:S04]  /*12b0*/  FFMA R0, -R24, R15, 1 ;  /* 0x3f80000018007423 */ /* 0x001fc8000000010f */
[----:B------:R-:W-:-:S04]  /*12c0*/  FFMA R0, R15, R0, R15 ;  /* 0x000000000f007223 */ /* 0x000fc8000000000f */
[----:B------:R-:W-:-:S04]  /*12d0*/  FFMA R15, R7, R0, RZ ;  /* 0x00000000070f7223 */ /* 0x000fc800000000ff */
[----:B------:R-:W-:-:S04]  /*12e0*/  FFMA R14, -R24, R15, R7 ;  /* 0x0000000f180e7223 */ /* 0x000fc80000000107 */
[----:B------:R-:W-:Y:S01]  /*12f0*/  FFMA R0, R0, R14, R15 ;  /* 0x0000000e00007223 */ /* 0x000fe2000000000f */
[----:B--2---:R-:W-:Y:S06]  /*1300*/  @!P0 BRA `(.L_x_6) ;  /* 0x00000000000c8947 */ /* 0x004fec0003800000 */
[----:B------:R-:W-:Y:S02]  /*1310*/  MOV R0, R7 ;  /* 0x0000000700007202 */ /* 0x000fe40000000f00 */
[----:B------:R-:W-:-:S07]  /*1320*/  MOV R18, 0x1340 ;  /* 0x0000134000127802 */ /* 0x000fce0000000f00 */
[----:B-1----:R-:W-:Y:S05]  /*1330*/  CALL.REL.NOINC `($__internal_1_$__cuda_sm3x_div_rn_noftz_f32_slowpath) ;  /* 0x0000003000e07944 */ /* 0x002fea0003c00000 */
.L_x_6:
[----:B------:R-:W-:Y:S05]  /*1340*/  BSYNC.RECONVERGENT B2 ;  /* 0x0000000000027941 */ /* 0x000fea0003800200 */
.L_x_5:
[----:B------:R-:W0:Y:S02]  /*1350*/  LDC.64 R14, c[0x0][0x388] ;  /* 0x0000e200ff0e7b82 */ /* 0x000e240000000a00 */
[----:B0-----:R-:W-:-:S05]  /*1360*/  IMAD.WIDE.U32 R14, R13, 0x4, R14 ;  /* 0x000000040d0e7825 */ /* 0x001fca00078e000e */
[----:B------:R0:W5:Y:S01]  /*1370*/  LDG.E R7, desc[UR4][R14.64] ;  /* 0x000000040e077981 */ /* 0x000162000c1e1900 */
[----:B------:R-:W-:Y:S01]  /*1380*/  IADD3 R18, PT, PT, R0, -0xd000000, RZ ;  /* 0xf300000000127810 */ /* 0x000fe20007ffe0ff */
[----:B------:R0:W2:Y:S01]  /*1390*/  MUFU.RSQ R21, R0 ;  /* 0x0000000000157308 */ /* 0x0000a20000001400 */
[----:B------:R-:W-:Y:S01]  /*13a0*/  BSSY.RECONVERGENT B0, `(.L_x_7) ;  /* 0x000000c000007945 */ /* 0x000fe20003800200 */
[----:B------:R-:W-:Y:S01]  /*13b0*/  FMUL R10, R10, UR7 ;  /* 0x000000070a0a7c20 */ /* 0x000fe20008400000 */
[----:B------:R-:W-:-:S13]  /*13c0*/  ISETP.GT.U32.AND P0, PT, R18, 0x727fffff, PT ;  /* 0x727fffff1200780c */ /* 0x000fda0003f04070 */
[----:B0-----:R-:W-:Y:S05]  /*13d0*/  @!P0 BRA `(.L_x_8) ;  /* 0x0000000000108947 */ /* 0x001fea0003800000 */
[----:B------:R-:W-:Y:S02]  /*13e0*/  MOV R18, R0 ;  /* 0x0000000000127202 */ /* 0x000fe40000000f00 */
[----:B------:R-:W-:-:S07]  /*13f0*/  MOV R0, 0x1410 ;  /* 0x0000141000007802 */ /* 0x000fce0000000f00 */
[----:B-12--5:R-:W-:Y:S05]  /*1400*/  CALL.REL.NOINC `($__internal_0_$__cuda_sm20_sqrt_rn_f32_slowpath) ;  /* 0x0000003000547944 */ /* 0x026fea0003c00000 */
[----:B------:R-:W-:Y:S05]  /*1410*/  BRA `(.L_x_9) ;  /* 0x0000000000107947 */ /* 0x000fea0003800000 */
.L_x_8:
[C---:B--2---:R-:W-:Y:S01]  /*1420*/  FMUL.FTZ R19, R21.reuse, R0 ;  /* 0x0000000015137220 */ /* 0x044fe20000410000 */
[----:B------:R-:W-:-:S03]  /*1430*/  FMUL.FTZ R22, R21, 0.5 ;  /* 0x3f00000015167820 */ /* 0x000fc60000410000 */
[----:B------:R-:W-:-:S04]  /*1440*/  FFMA R0, -R19, R19, R0 ;  /* 0x0000001313007223 */ /* 0x000fc80000000100 */
[----:B------:R-:W-:-:S07]  /*1450*/  FFMA R22, R0, R22, R19 ;  /* 0x0000001600167223 */ /* 0x000fce0000000013 */
.L_x_9:
[----:B------:R-:W-:Y:S05]  /*1460*/  BSYNC.RECONVERGENT B0 ;  /* 0x0000000000007941 */ /* 0x000fea0003800200 */
.L_x_7:
[----:B------:R-:W-:Y:S01]  /*1470*/  FADD R21, R22, UR8 ;  /* 0x0000000816157e21 */ /* 0x000fe20008000000 */
        /* <DEDUP_REMOVED lines=10> */
[----:B------:R-:W-:Y:S02]  /*1520*/  MOV R24, R21 ;  /* 0x0000001500187202 */ /* 0x000fe40000000f00 */
[----:B------:R-:W-:-:S07]  /*1530*/  MOV R18, 0x1550 ;  /* 0x0000155000127802 */ /* 0x000fce0000000f00 */
[----:B-1---5:R-:W-:Y:S05]  /*1540*/  CALL.REL.NOINC `($__internal_1_$__cuda_sm3x_div_rn_noftz_f32_slowpath) ;  /* 0x00000030005c7944 */ /* 0x022fea0003c00000 */
.L_x_11:
[----:B------:R-:W-:Y:S05]  /*1550*/  BSYNC.RECONVERGENT B2 ;  /* 0x0000000000027941 */ /* 0x000fea0003800200 */
.L_x_10:
[----:B-----5:R-:W-:Y:S01]  /*1560*/  FADD R0, R7, -R0 ;  /* 0x8000000007007221 */ /* 0x020fe20000000000 */
[----:B-1----:R-:W-:Y:S01]  /*1570*/  FMUL R10, R2, UR7 ;  /* 0x00000007020a7c20 */ /* 0x002fe20008400000 */
[----:B------:R-:W-:Y:S02]  /*1580*/  IADD3 R9, P0, PT, R9, 0x1, RZ ;  /* 0x0000000109097810 */ /* 0x000fe40007f1e0ff */
[----:B------:R-:W-:Y:S01]  /*1590*/  IADD3 R13, PT, PT, R13, 0x1, RZ ;  /* 0x000000010d0d7810 */ /* 0x000fe20007ffe0ff */
[----:B------:R-:W-:Y:S01]  /*15a0*/  @P2 FFMA R0, R7, -R10, R0 ;  /* 0x8000000a07002223 */ /* 0x000fe20000000000 */
[----:B------:R-:W-:Y:S02]  /*15b0*/  IADD3.X R8, PT, PT, RZ, R8, RZ, P0, !PT ;  /* 0x00000008ff087210 */ /* 0x000fe400007fe4ff */
[----:B------:R-:W-:Y:S02]  /*15c0*/  ISETP.GT.U32.AND P0, PT, R4, R9, PT ;  /* 0x000000090400720c */ /* 0x000fe40003f04070 */
[----:B------:R0:W-:Y:S02]  /*15d0*/  STG.E desc[UR4][R14.64], R0 ;  /* 0x000000000e007986 */ /* 0x0001e4000c101904 */
[----:B------:R-:W-:-:S13]  /*15e0*/  ISETP.GT.U32.AND.EX P0, PT, R3, R8, PT, P0 ;  /* 0x000000080300720c */ /* 0x000fda0003f04100 */
[----:B0-----:R-:W-:Y:S05]  /*15f0*/  @P0 BRA `(.L_x_12) ;  /* 0xfffffff400800947 */ /* 0x001fea000383ffff */
[----:B------:R-:W-:Y:S05]  /*1600*/  EXIT ;  /* 0x000000000000794d */ /* 0x000fea0003800000 */
.L_x_0:
[----:B------:R-:W0:Y:S01]  /*1610*/  LDCU.64 UR10, c[0x0][0x380] ;  /* 0x00007000ff0a77ac */ /* 0x000e220008000a00 */
[----:B------:R-:W-:Y:S02]  /*1620*/  SHF.L.U32 R26, R2, 0x4, RZ ;  /* 0x00000004021a7819 */ /* 0x000fe400000006ff */
[----:B------:R-:W-:Y:S01]  /*1630*/  SHF.R.U32.HI R0, RZ, 0x1c, R2 ;  /* 0x0000001cff007819 */ /* 0x000fe20000011602 */
[----:B------:R-:W1:Y:S01]  /*1640*/  LDCU.128 UR12, c[0x0][0x390] ;  /* 0x00007200ff0c77ac */ /* 0x000e620008000c00 */
[----:B0-----:R-:W-:-:S04]  /*1650*/  IADD3 R8, P0, PT, R26, UR10, RZ ;  /* 0x0000000a1a087c10 */ /* 0x001fc8000ff1e0ff */
[----:B------:R-:W-:-:S06]  /*1660*/  IADD3.X R9, PT, PT, R0, UR11, RZ, P0, !PT ;  /* 0x0000000b00097c10 */ /* 0x000fcc00087fe4ff */
[----:B------:R-:W2:Y:S01]  /*1670*/  LDG.E.128 R8, desc[UR4][R8.64] ;  /* 0x0000000408087981 */ /* 0x000ea2000c1e1d00 */
[C---:B-1----:R-:W-:Y:S02]  /*1680*/  IADD3 R28, P0, PT, R26.reuse, UR12, RZ ;  /* 0x0000000c1a1c7c10 */ /* 0x042fe4000ff1e0ff */
[----:B------:R-:W-:Y:S02]  /*1690*/  IADD3 R26, P1, PT, R26, UR14, RZ ;  /* 0x0000000e1a1a7c10 */ /* 0x000fe4000ff3e0ff */
[C---:B------:R-:W-:Y:S02]  /*16a0*/  IADD3.X R29, PT, PT, R0.reuse, UR13, RZ, P0, !PT ;  /* 0x0000000d001d7c10 */ /* 0x040fe400087fe4ff */
[----:B------:R-:W-:Y:S02]  /*16b0*/  IADD3.X R27, PT, PT, R0, UR15, RZ, P1, !PT ;  /* 0x0000000f001b7c10 */ /* 0x000fe40008ffe4ff */
[----:B------:R-:W0:Y:S01]  /*16c0*/  LDC R0, c[0x0][0x3b0] ;  /* 0x0000ec00ff007b82 */ /* 0x000e220000000800 */
[----:B------:R1:W5:Y:S04]  /*16d0*/  LDG.E.128 R4, desc[UR4][R28.64] ;  /* 0x000000041c047981 */ /* 0x000368000c1e1d00 */
[----:B------:R1:W5:Y:S01]  /*16e0*/  LDG.E.128 R12, desc[UR4][R26.64] ;  /* 0x000000041a0c7981 */ /* 0x000362000c1e1d00 */
[----:B------:R-:W-:Y:S01]  /*16f0*/  BSSY.RECONVERGENT B0, `(.L_x_13) ;  /* 0x000004b000007945 */ /* 0x000fe20003800200 */
[----:B------:R-:W-:-:S02]  /*1700*/  HFMA2 R3, -RZ, RZ, 1.875, 0 ;  /* 0x3f800000ff037431 */ /* 0x000fc400000001ff */
[----:B0-----:R-:W-:Y:S01]  /*1710*/  FADD R16, -R0, 1 ;  /* 0x3f80000000107421 */ /* 0x001fe20000000100 */
[----:B--2---:R-:W-:-:S03]  /*1720*/  FSETP.NEU.AND P0, PT, R8, 1, PT ;  /* 0x3f8000000800780b */ /* 0x004fc60003f0d000 */
[C---:B------:R-:W-:Y:S01]  /*1730*/  FMUL R17, R16.reuse, R8 ;  /* 0x0000000810117220 */ /* 0x040fe20000400000 */
[----:B------:R-:W-:Y:S01]  /*1740*/  FSETP.NEU.AND P3, PT, R9, 1, PT ;  /* 0x3f8000000900780b */ /* 0x000fe20003f6d000 */
[----:B------:R-:W-:Y:S01]  /*1750*/  FMUL R18, R16, R9 ;  /* 0x0000000910127220 */ /* 0x000fe20000400000 */
[----:B------:R-:W-:Y:S02]  /*1760*/  FSETP.NEU.AND P2, PT, R10, 1, PT ;  /* 0x3f8000000a00780b */ /* 0x000fe40003f4d000 */
[----:B------:R-:W-:-:S05]  /*1770*/  FSETP.NEU.AND P1, PT, R11, 1, PT ;  /* 0x3f8000000b00780b */ /* 0x000fca0003f2d000 */
[----:B-1----:R-:W-:Y:S08]  /*1780*/  @!P0 BRA `(.L_x_14) ;  /* 0x0000000400048947 */ /* 0x002ff00003800000 */
[----:B------:R-:W-:-:S13]  /*1790*/  FSETP.NAN.AND P0, PT, |R8|, |R8|, PT ;  /* 0x400000080800720b */ /* 0x000fda0003f08200 */
[----:B------:R-:W-:Y:S01]  /*17a0*/  @P0 FADD R3, R8, 2 ;  /* 0x4000000008030421 */ /* 0x000fe20000000000 */
[----:B------:R-:W-:Y:S06]  /*17b0*/  @P0 BRA `(.L_x_14) ;  /* 0x0000000000f80947 */ /* 0x000fec0003800000 */
[C---:B------:R-:W-:Y:S01]  /*17c0*/  FMUL R3, |R8|.reuse, 16777216 ;  /* 0x4b80000008037820 */ /* 0x040fe20000400200 */
[----:B------:R-:W-:-:S04]  /*17d0*/  FSETP.GEU.AND P0, PT, |R8|, 1.175494350822287508e-38, PT ;  /* 0x008000000800780b */ /* 0x000fc80003f0e200 */
[----:B------:R-:W-:-:S04]  /*17e0*/  FSEL R20, R3, |R8|, !P0 ;  /* 0x4000000803147208 */ /* 0x000fc80004000000 */
[----:B------:R-:W-:-:S04]  /*17f0*/  IADD3 R19, PT, PT, R20, -0x3f3504f3, RZ ;  /* 0xc0cafb0d14137810 */ /* 0x000fc80007ffe0ff */
[----:B------:R-:W-:-:S04]  /*1800*/  LOP3.LUT R19, R19, 0xff800000, RZ, 0xc0, !PT ;  /* 0xff80000013137812 */ /* 0x000fc800078ec0ff */
[----:B------:R-:W-:-:S05]  /*1810*/  IADD3 R3, PT, PT, R20, -R19, RZ ;  /* 0x8000001314037210 */ /* 0x000fca0007ffe0ff */
[C---:B------:R-:W-:Y:S01]  /*1820*/  FADD R21, R3.reuse, 1 ;  /* 0x3f80000003157421 */ /* 0x040fe20000000000 */
[----:B------:R-:W-:-:S03]  /*1830*/  FADD R22, R3, -1 ;  /* 0xbf80000003167421 */ /* 0x000fc60000000000 */
[----:B------:R-:W0:Y:S01]  /*1840*/  MUFU.RCP R20, R21 ;  /* 0x0000001500147308 */ /* 0x000e220000001000 */
[----:B------:R-:W-:-:S04]  /*1850*/  FADD R3, R22, R22 ;  /* 0x0000001616037221 */ /* 0x000fc80000000000 */
[----:B0-----:R-:W-:-:S04]  /*1860*/  FMUL R3, R20, R3 ;  /* 0x0000000314037220 */ /* 0x001fc80000400000 */
[----:B------:R-:W-:Y:S01]  /*1870*/  FADD R23, R22, -R3 ;  /* 0x8000000316177221 */ /* 0x000fe20000000000 */
[----:B------:R-:W-:-:S03]  /*1880*/  FMUL R24, R3, R3 ;  /* 0x0000000303187220 */ /* 0x000fc60000400000 */
[----:B------:R-:W-:-:S04]  /*1890*/  FADD R23, R23, R23 ;  /* 0x0000001717177221 */ /* 0x000fc80000000000 */
[----:B------:R-:W-:Y:S01]  /*18a0*/  FFMA R23, R22, -R3, R23 ;  /* 0x8000000316177223 */ /* 0x000fe20000000017 */
[----:B------:R-:W-:Y:S02]  /*18b0*/  I2FP.F32.S32 R22, R19 ;  /* 0x0000001300167245 */ /* 0x000fe40000201400 */
[----:B------:R-:W-:Y:S01]  /*18c0*/  FSEL R19, RZ, -24, P0 ;  /* 0xc1c00000ff137808 */ /* 0x000fe20000000000 */
[----:B------:R-:W-:Y:S01]  /*18d0*/  FMUL R20, R20, R23 ;  /* 0x0000001714147220 */ /* 0x000fe20000400000 */
[----:B------:R-:W-:-:S03]  /*18e0*/  FSETP.NEU.AND P0, PT, |R8|, +INF , PT ;  /* 0x7f8000000800780b */ /* 0x000fc60003f0d200 */
[----:B------:R-:W-:Y:S01]  /*18f0*/  FFMA R22, R22, 1.1920928955078125e-07, R19 ;  /* 0x3400000016167823 */ /* 0x000fe20000000013 */
[----:B------:R-:W-:Y:S02]  /*1900*/  MOV R19, 0x3a2c32e4 ;  /* 0x3a2c32e400137802 */ /* 0x000fe40000000f00 */
[----:B------:R-:W-:-:S03]  /*1910*/  FSETP.NEU.AND P0, PT, R8, RZ, P0 ;  /* 0x000000ff0800720b */ /* 0x000fc6000070d000 */
[----:B------:R-:W-:-:S04]  /*1920*/  FFMA R19, R24, R19, 0.0032181653659790754318 ;  /* 0x3b52e7db18137423 */ /* 0x000fc80000000013 */
[----:B------:R-:W-:-:S04]  /*1930*/  FFMA R19, R24, R19, 0.018033718690276145935 ;  /* 0x3c93bb7318137423 */ /* 0x000fc80000000013 */
[----:B------:R-:W-:Y:S02]  /*1940*/  FFMA R19, R24, R19, 0.12022458761930465698 ;  /* 0x3df6384f18137423 */ /* 0x000fe40000000013 */
[----:B------:R-:W-:Y:S02]  /*1950*/  @!P0 FADD R8, R8, R8 ;  /* 0x0000000808088221 */ /* 0x000fe40000000000 */
[----:B------:R-:W-:Y:S01]  /*1960*/  FMUL R24, R24, R19 ;  /* 0x0000001318187220 */ /* 0x000fe20000400000 */
[----:B------:R-:W-:-:S04]  /*1970*/  FFMA R19, R3, 1.4426950216293334961, R22 ;  /* 0x3fb8aa3b03137823 */ /* 0x000fc80000000016 */
[----:B------:R-:W-:-:S04]  /*1980*/  FADD R22, R22, -R19 ;  /* 0x8000001316167221 */ /* 0x000fc80000000000 */
[----:B------:R-:W-:-:S04]  /*1990*/  FFMA R21, R3, 1.4426950216293334961, R22 ;  /* 0x3fb8aa3b03157823 */ /* 0x000fc80000000016 */
[----:B------:R-:W-:Y:S01]  /*19a0*/  FFMA R22, R20, 1.4426950216293334961, R21 ;  /* 0x3fb8aa3b14167823 */ /* 0x000fe20000000015 */
[----:B------:R-:W-:-:S03]  /*19b0*/  FMUL R21, R24, 3 ;  /* 0x4040000018157820 */ /* 0x000fc60000400000 */
[----:B------:R-:W-:-:S04]  /*19c0*/  FFMA R22, R3, 1.9251366722983220825e-08, R22 ;  /* 0x32a55e3403167823 */ /* 0x000fc80000000016 */
[----:B------:R-:W-:Y:S01]  /*19d0*/  FFMA R21, R20, R21, R22 ;  /* 0x0000001514157223 */ /* 0x000fe20000000016 */
[----:B------:R-:W-:-:S03]  /*19e0*/  HFMA2 R22, -RZ, RZ, 0.64013671875, -15.109375 ;  /* 0x391fcb8eff167431 */ /* 0x000fc600000001ff */
[----:B------:R-:W-:-:S04]  /*19f0*/  FFMA R24, R3, R24, R21 ;  /* 0x0000001803187223 */ /* 0x000fc80000000015 */
[----:B------:R-:W-:-:S04]  /*1a00*/  FADD R21, R19, R24 ;  /* 0x0000001813157221 */ /* 0x000fc80000000000 */
[----:B------:R-:W-:Y:S01]  /*1a10*/  FMUL R20, R21, 2 ;  /* 0x4000000015147820 */ /* 0x000fe20000400000 */
[----:B------:R-:W-:-:S03]  /*1a20*/  FADD R19, -R19, R21 ;  /* 0x0000001513137221 */ /* 0x000fc60000000100 */
[----:B------:R-:W0:Y:S01]  /*1a30*/  FRND R3, R20 ;  /* 0x0000001400037307 */ /* 0x000e220000201000 */
[----:B------:R-:W-:Y:S01]  /*1a40*/  FADD R24, R24, -R19 ;  /* 0x8000001318187221 */ /* 0x000fe20000000000 */
[----:B------:R-:W-:Y:S01]  /*1a50*/  FFMA R21, R21, 2, -R20 ;  /* 0x4000000015157823 */ /* 0x000fe20000000814 */
[C---:B------:R-:W-:Y:S02]  /*1a60*/  FSETP.GEU.AND P4, PT, R20.reuse, RZ, PT ;  /* 0x000000ff1400720b */ /* 0x040fe40003f8e000 */
[----:B------:R-:W-:Y:S01]  /*1a70*/  FSETP.GT.AND P5, PT, |R20|, 152, PT ;  /* 0x431800001400780b */ /* 0x000fe20003fa4200 */
[----:B------:R-:W-:Y:S01]  /*1a80*/  FFMA R24, R24, 2, R21 ;  /* 0x4000000018187823 */ /* 0x000fe20000000015 */
[----:B0-----:R-:W-:Y:S01]  /*1a90*/  FADD R19, R20, -R3 ;  /* 0x8000000314137221 */ /* 0x001fe20000000000 */
[----:B------:R-:W-:Y:S01]  /*1aa0*/  FSETP.GT.AND P6, PT, R3, RZ, PT ;  /* 0x000000ff0300720b */ /* 0x000fe20003fc4000 */
[----:B------:R-:W0:Y:S02]  /*1ab0*/  F2I.NTZ R20, R20 ;  /* 0x0000001400147305 */ /* 0x000e240000203100 */
[----:B------:R-:W-:Y:S01]  /*1ac0*/  FADD R19, R19, R24 ;  /* 0x0000001813137221 */ /* 0x000fe20000000000 */
[----:B------:R-:W-:-:S03]  /*1ad0*/  SEL R3, RZ, 0x83000000, P6 ;  /* 0x83000000ff037807 */ /* 0x000fc60003000000 */
[----:B------:R-:W-:Y:S01]  /*1ae0*/  FFMA R22, R19, R22, 0.0013391353422775864601 ;  /* 0x3aaf85ed13167423 */ /* 0x000fe20000000016 */
[----:B------:R-:W-:-:S03]  /*1af0*/  IADD3 R21, PT, PT, R3, 0x7f000000, RZ ;  /* 0x7f00000003157810 */ /* 0x000fc60007ffe0ff */
[----:B------:R-:W-:-:S04]  /*1b00*/  FFMA R22, R19, R22, 0.0096188392490148544312 ;  /* 0x3c1d985613167423 */ /* 0x000fc80000000016 */
        /* <DEDUP_REMOVED lines=9> */
.L_x_14:
[----:B---3--:R-:W-:Y:S05]  /*1ba0*/  BSYNC.RECONVERGENT B0 ;  /* 0x0000000000007941 */ /* 0x008fea0003800200 */
.L_x_13:
[----:B------:R-:W-:Y:S01]  /*1bb0*/  BSSY.RECONVERGENT B0, `(.L_x_15) ;  /* 0x0000046000007945 */ /* 0x000fe20003800200 */
[-C--:B-----5:R-:W-:Y:S01]  /*1bc0*/  FFMA R5, R5, R0.reuse, R18 ;  /* 0x0000000005057223 */ /* 0x0a0fe20000000012 */
[----:B------:R-:W-:Y:S01]  /*1bd0*/  FFMA R4, R4, R0, R17 ;  /* 0x0000000004047223 */ /* 0x000fe20000000011 */
[----:B------:R-:W-:Y:S01]  /*1be0*/  MOV R18, 0x3f800000 ;  /* 0x3f80000000127802 */ /* 0x000fe20000000f00 */
[----:B------:R-:W-:Y:S06]  /*1bf0*/  @!P3 BRA `(.L_x_16) ;  /* 0x000000040004b947 */ /* 0x000fec0003800000 */
        /* <DEDUP_REMOVED lines=8> */
[-C--:B------:R-:W-:Y:S02]  /*1c80*/  IADD3 R17, PT, PT, R8, -R19.reuse, RZ ;  /* 0x8000001308117210 */ /* 0x080fe40007ffe0ff */
[----:B------:R-:W-:Y:S02]  /*1c90*/  I2FP.F32.S32 R18, R19 ;  /* 0x0000001300127245 */ /* 0x000fe40000201400 */
[----:B------:R-:W-:Y:S01]  /*1ca0*/  FSEL R19, RZ, -24, P0 ;  /* 0xc1c00000ff137808 */ /* 0x000fe20000000000 */
[C---:B------:R-:W-:Y:S01]  /*1cb0*/  FADD R8, R17.reuse, 1 ;  /* 0x3f80000011087421 */ /* 0x040fe20000000000 */
[----:B------:R-:W-:Y:S01]  /*1cc0*/  FADD R20, R17, -1 ;  /* 0xbf80000011147421 */ /* 0x000fe20000000000 */
[C---:B------:R-:W-:Y:S02]  /*1cd0*/  FSETP.NEU.AND P0, PT, |R9|.reuse, +INF , PT ;  /* 0x7f8000000900780b */ /* 0x040fe40003f0d200 */
[----:B------:R-:W-:Y:S01]  /*1ce0*/  FFMA R18, R18, 1.1920928955078125e-07, R19 ;  /* 0x3400000012127823 */ /* 0x000fe20000000013 */
[----:B------:R-:W-:Y:S01]  /*1cf0*/  FADD R17, R20, R20 ;  /* 0x0000001414117221 */ /* 0x000fe20000000000 */
[----:B------:R-:W0:Y:S01]  /*1d00*/  MUFU.RCP R8, R8 ;  /* 0x0000000800087308 */ /* 0x000e220000001000 */
[----:B------:R-:W-:Y:S01]  /*1d10*/  HFMA2 R19, -RZ, RZ, 0.771484375, 0.21533203125 ;  /* 0x3a2c32e4ff137431 */ /* 0x000fe200000001ff */
[----:B------:R-:W-:-:S13]  /*1d20*/  FSETP.NEU.AND P0, PT, R9, RZ, P0 ;  /* 0x000000ff0900720b */ /* 0x000fda000070d000 */
[----:B------:R-:W-:Y:S01]  /*1d30*/  @!P0 FADD R9, R9, R9 ;  /* 0x0000000909098221 */ /* 0x000fe20000000000 */
        /* <DEDUP_REMOVED lines=45> */
.L_x_16:
[----:B------:R-:W-:Y:S05]  /*2010*/  BSYNC.RECONVERGENT B0 ;  /* 0x0000000000007941 */ /* 0x000fea0003800200 */
.L_x_15:
[----:B------:R-:W-:Y:S01]  /*2020*/  BSSY.RECONVERGENT B0, `(.L_x_17) ;  /* 0x0000044000007945 */ /* 0x000fe20003800200 */
[----:B------:R-:W-:-:S03]  /*2030*/  HFMA2 R9, -RZ, RZ, 1.875, 0 ;  /* 0x3f800000ff097431 */ /* 0x000fc600000001ff */
[----:B------:R-:W-:Y:S05]  /*2040*/  @!P2 BRA `(.L_x_18) ;  /* 0x000000040004a947 */ /* 0x000fea0003800000 */
        /* <DEDUP_REMOVED lines=15> */
[----:B------:R-:W-:-:S03]  /*2140*/  FFMA R20, R20, 1.1920928955078125e-07, R17 ;  /* 0x3400000014147823 */ /* 0x000fc60000000011 */
[----:B------:R-:W-:Y:S01]  /*2150*/  FADD R9, R22, R22 ;  /* 0x0000001616097221 */ /* 0x000fe20000000000 */
[----:B------:R-:W0:Y:S03]  /*2160*/  MUFU.RCP R8, R8 ;  /* 0x0000000800087308 */ /* 0x000e260000001000 */
[----:B0-----:R-:W-:-:S04]  /*2170*/  FMUL R9, R8, R9 ;  /* 0x0000000908097220 */ /* 0x001fc80000400000 */
[----:B------:R-:W-:-:S04]  /*2180*/  FADD R19, R22, -R9 ;  /* 0x8000000916137221 */ /* 0x000fc80000000000 */
[----:B------:R-:W-:-:S04]  /*2190*/  FADD R19, R19, R19 ;  /* 0x0000001313137221 */ /* 0x000fc80000000000 */
[-C--:B------:R-:W-:Y:S01]  /*21a0*/  FFMA R17, R22, -R9.reuse, R19 ;  /* 0x8000000916117223 */ /* 0x080fe20000000013 */
[----:B------:R-:W-:Y:S01]  /*21b0*/  MOV R22, 0x3a2c32e4 ;  /* 0x3a2c32e400167802 */ /* 0x000fe20000000f00 */
[C---:B------:R-:W-:Y:S02]  /*21c0*/  FMUL R19, R9.reuse, R9 ;  /* 0x0000000909137220 */ /* 0x040fe40000400000 */
[----:B------:R-:W-:Y:S01]  /*21d0*/  FMUL R8, R8, R17 ;  /* 0x0000001108087220 */ /* 0x000fe20000400000 */
[----:B------:R-:W-:Y:S01]  /*21e0*/  FFMA R17, R9, 1.4426950216293334961, R20 ;  /* 0x3fb8aa3b09117823 */ /* 0x000fe20000000014 */
[----:B------:R-:W-:-:S03]  /*21f0*/  FFMA R22, R19, R22, 0.0032181653659790754318 ;  /* 0x3b52e7db13167423 */ /* 0x000fc60000000016 */
[----:B------:R-:W-:Y:S01]  /*2200*/  FADD R20, R20, -R17 ;  /* 0x8000001114147221 */ /* 0x000fe20000000000 */
[----:B------:R-:W-:-:S03]  /*2210*/  FFMA R22, R19, R22, 0.018033718690276145935 ;  /* 0x3c93bb7313167423 */ /* 0x000fc60000000016 */
[----:B------:R-:W-:Y:S01]  /*2220*/  FFMA R21, R9, 1.4426950216293334961, R20 ;  /* 0x3fb8aa3b09157823 */ /* 0x000fe20000000014 */
[----:B------:R-:W-:-:S03]  /*2230*/  FFMA R22, R19, R22, 0.12022458761930465698 ;  /* 0x3df6384f13167423 */ /* 0x000fc60000000016 */
[----:B------:R-:W-:Y:S01]  /*2240*/  FFMA R20, R8, 1.4426950216293334961, R21 ;  /* 0x3fb8aa3b08147823 */ /* 0x000fe20000000015 */
[----:B------:R-:W-:-:S03]  /*2250*/  FMUL R22, R19, R22 ;  /* 0x0000001613167220 */ /* 0x000fc60000400000 */
[----:B------:R-:W-:Y:S01]  /*2260*/  FFMA R20, R9, 1.9251366722983220825e-08, R20 ;  /* 0x32a55e3409147823 */ /* 0x000fe20000000014 */
[----:B------:R-:W-:-:S04]  /*2270*/  FMUL R19, R22, 3 ;  /* 0x4040000016137820 */ /* 0x000fc80000400000 */
[----:B------:R-:W-:-:S04]  /*2280*/  FFMA R19, R8, R19, R20 ;  /* 0x0000001308137223 */ /* 0x000fc80000000014 */
[----:B------:R-:W-:-:S04]  /*2290*/  FFMA R22, R9, R22, R19 ;  /* 0x0000001609167223 */ /* 0x000fc80000000013 */
[----:B------:R-:W-:-:S04]  /*22a0*/  FADD R20, R17, R22 ;  /* 0x0000001611147221 */ /* 0x000fc80000000000 */
[----:B------:R-:W-:Y:S01]  /*22b0*/  FMUL R9, R20, 2 ;  /* 0x4000000014097820 */ /* 0x000fe20000400000 */
[----:B------:R-:W-:-:S03]  /*22c0*/  FADD R17, -R17, R20 ;  /* 0x0000001411117221 */ /* 0x000fc60000000100 */
[----:B------:R-:W0:Y:S01]  /*22d0*/  FRND R8, R9 ;  /* 0x0000000900087307 */ /* 0x000e220000201000 */
[----:B------:R-:W-:Y:S01]  /*22e0*/  FADD R17, R22, -R17 ;  /* 0x8000001116117221 */ /* 0x000fe20000000000 */
[----:B------:R-:W-:Y:S01]  /*22f0*/  FFMA R20, R20, 2, -R9 ;  /* 0x4000000014147823 */ /* 0x000fe20000000809 */
[----:B------:R-:W-:Y:S01]  /*2300*/  HFMA2 R22, -RZ, RZ, 0.64013671875, -15.109375 ;  /* 0x391fcb8eff167431 */ /* 0x000fe200000001ff */
[----:B------:R-:W-:Y:S02]  /*2310*/  FSETP.GT.AND P3, PT, |R9|, 152, PT ;  /* 0x431800000900780b */ /* 0x000fe40003f64200 */
[----:B------:R-:W-:Y:S02]  /*2320*/  FFMA R20, R17, 2, R20 ;  /* 0x4000000011147823 */ /* 0x000fe40000000014 */
[----:B------:R-:W1:Y:S01]  /*2330*/  F2I.NTZ R19, R9 ;  /* 0x0000000900137305 */ /* 0x000e620000203100 */
[----:B0-----:R-:W-:Y:S01]  /*2340*/  FADD R17, R9, -R8 ;  /* 0x8000000809117221 */ /* 0x001fe20000000000 */
[----:B------:R-:W-:-:S03]  /*2350*/  FSETP.GT.AND P2, PT, R8, RZ, PT ;  /* 0x000000ff0800720b */ /* 0x000fc60003f44000 */
[----:B------:R-:W-:Y:S01]  /*2360*/  FADD R17, R17, R20 ;  /* 0x0000001411117221 */ /* 0x000fe20000000000 */
[----:B------:R-:W-:Y:S02]  /*2370*/  SEL R8, RZ, 0x83000000, P2 ;  /* 0x83000000ff087807 */ /* 0x000fe40001000000 */
[----:B------:R-:W-:Y:S01]  /*2380*/  FSETP.GEU.AND P2, PT, R9, RZ, PT ;  /* 0x000000ff0900720b */ /* 0x000fe20003f4e000 */
[----:B------:R-:W-:Y:S01]  /*2390*/  FFMA R20, R17, R22, 0.0013391353422775864601 ;  /* 0x3aaf85ed11147423 */ /* 0x000fe20000000016 */
[----:B-1----:R-:W-:Y:S02]  /*23a0*/  LEA R19, R19, -R8, 0x17 ;  /* 0x8000000813137211 */ /* 0x002fe400078eb8ff */
[----:B------:R-:W-:Y:S01]  /*23b0*/  FSEL R9, RZ, +INF , !P2 ;  /* 0x7f800000ff097808 */ /* 0x000fe20005000000 */
[----:B------:R-:W-:-:S04]  /*23c0*/  FFMA R20, R17, R20, 0.0096188392490148544312 ;  /* 0x3c1d985611147423 */ /* 0x000fc80000000014 */
[----:B------:R-:W-:-:S04]  /*23d0*/  FFMA R20, R17, R20, 0.055503588169813156128 ;  /* 0x3d6357bb11147423 */ /* 0x000fc80000000014 */
[----:B------:R-:W-:-:S04]  /*23e0*/  FFMA R20, R17, R20, 0.24022644758224487305 ;  /* 0x3e75fdec11147423 */ /* 0x000fc80000000014 */
[C---:B------:R-:W-:Y:S01]  /*23f0*/  FFMA R22, R17.reuse, R20, 0.69314718246459960938 ;  /* 0x3f31721811167423 */ /* 0x040fe20000000014 */
[----:B------:R-:W-:Y:S01]  /*2400*/  IADD3 R20, PT, PT, R8, 0x7f000000, RZ ;  /* 0x7f00000008147810 */ /* 0x000fe20007ffe0ff */
[----:B------:R-:W-:Y:S02]  /*2410*/  @!P0 FADD R8, R10, R10 ;  /* 0x0000000a0a088221 */ /* 0x000fe40000000000 */
[----:B------:R-:W-:-:S04]  /*2420*/  FFMA R17, R17, R22, 1 ;  /* 0x3f80000011117423 */ /* 0x000fc80000000016 */
[----:B------:R-:W-:-:S04]  /*2430*/  FMUL R20, R20, R17 ;  /* 0x0000001114147220 */ /* 0x000fc80000400000 */
[----:B------:R-:W-:Y:S01]  /*2440*/  @!P3 FMUL R9, R19, R20 ;  /* 0x000000141309b220 */ /* 0x000fe20000400000 */
[----:B------:R-:W-:-:S07]  /*2450*/  @!P0 LOP3.LUT R9, R8, 0x7fffffff, RZ, 0xc0, !PT ;  /* 0x7fffffff08098812 */ /* 0x000fce00078ec0ff */
.L_x_18:
[----:B------:R-:W-:Y:S05]  /*2460*/  BSYNC.RECONVERGENT B0 ;  /* 0x0000000000007941 */ /* 0x000fea0003800200 */
.L_x_17:
[----:B------:R-:W-:Y:S01]  /*2470*/  BSSY.RECONVERGENT B0, `(.L_x_19) ;  /* 0x0000046000007945 */ /* 0x000fe20003800200 */
[C---:B------:R-:W-:Y:S01]  /*2480*/  FMUL R17, R16.reuse, R10 ;  /* 0x0000000a10117220 */ /* 0x040fe20000400000 */
[----:B------:R-:W-:Y:S01]  /*2490*/  FMUL R20, R16, R11 ;  /* 0x0000000b10147220 */ /* 0x000fe20000400000 */
[----:B------:R-:W-:Y:S01]  /*24a0*/  MOV R10, 0x3f800000 ;  /* 0x3f800000000a7802 */ /* 0x000fe20000000f00 */
[----:B------:R-:W-:Y:S06]  /*24b0*/  @!P1 BRA `(.L_x_20) ;  /* 0x0000000400049947 */ /* 0x000fec0003800000 */
[----:B------:R-:W-:-:S13]  /*24c0*/  FSETP.NAN.AND P0, PT, |R11|, |R11|, PT ;  /* 0x4000000b0b00720b */ /* 0x000fda0003f08200 */
[----:B------:R-:W-:Y:S01]  /*24d0*/  @P0 FADD R10, R11, 2 ;  /* 0x400000000b0a0421 */ /* 0x000fe20000000000 */
[----:B------:R-:W-:Y:S06]  /*24e0*/  @P0 BRA `(.L_x_20) ;  /* 0x0000000000f80947 */ /* 0x000fec0003800000 */
[C---:B------:R-:W-:Y:S01]  /*24f0*/  FMUL R8, |R11|.reuse, 16777216 ;  /* 0x4b8000000b087820 */ /* 0x040fe20000400200 */
[----:B------:R-:W-:Y:S02]  /*2500*/  FSETP.GEU.AND P0, PT, |R11|, 1.175494350822287508e-38, PT ;  /* 0x008000000b00780b */ /* 0x000fe40003f0e200 */
[----:B------:R-:W-:Y:S02]  /*2510*/  MOV R23, 0x391fcb8e ;  /* 0x391fcb8e00177802 */ /* 0x000fe40000000f00 */
[----:B------:R-:W-:-:S04]  /*2520*/  FSEL R19, R8, |R11|, !P0 ;  /* 0x4000000b08137208 */ /* 0x000fc80004000000 */
[----:B------:R-:W-:-:S04]  /*2530*/  IADD3 R16, PT, PT, R19, -0x3f3504f3, RZ ;  /* 0xc0cafb0d13107810 */ /* 0x000fc80007ffe0ff */
[----:B------:R-:W-:-:S04]  /*2540*/  LOP3.LUT R16, R16, 0xff800000, RZ, 0xc0, !PT ;  /* 0xff80000010107812 */ /* 0x000fc800078ec0ff */
[----:B------:R-:W-:-:S05]  /*2550*/  IADD3 R19, PT, PT, R19, -R16, RZ ;  /* 0x8000001013137210 */ /* 0x000fca0007ffe0ff */
[C---:B------:R-:W-:Y:S01]  /*2560*/  FADD R10, R19.reuse, 1 ;  /* 0x3f800000130a7421 */ /* 0x040fe20000000000 */
[----:B------:R-:W-:-:S04]  /*2570*/  FADD R19, R19, -1 ;  /* 0xbf80000013137421 */ /* 0x000fc80000000000 */
[----:B------:R-:W-:Y:S01]  /*2580*/  FADD R21, R19, R19 ;  /* 0x0000001313157221 */ /* 0x000fe20000000000 */
[----:B------:R-:W0:Y:S03]  /*2590*/  MUFU.RCP R10, R10 ;  /* 0x0000000a000a7308 */ /* 0x000e260000001000 */
[----:B0-----:R-:W-:-:S04]  /*25a0*/  FMUL R8, R10, R21 ;  /* 0x000000150a087220 */ /* 0x001fc80000400000 */
[----:B------:R-:W-:-:S04]  /*25b0*/  FADD R21, R19, -R8 ;  /* 0x8000000813157221 */ /* 0x000fc80000000000 */
[----:B------:R-:W-:Y:S01]  /*25c0*/  FADD R22, R21, R21 ;  /* 0x0000001515167221 */ /* 0x000fe20000000000 */
[----:B------:R-:W-:Y:S02]  /*25d0*/  I2FP.F32.S32 R21, R16 ;  /* 0x0000001000157245 */ /* 0x000fe40000201400 */
[----:B------:R-:W-:Y:S01]  /*25e0*/  FSEL R16, RZ, -24, P0 ;  /* 0xc1c00000ff107808 */ /* 0x000fe20000000000 */
[-C--:B------:R-:W-:Y:S01]  /*25f0*/  FFMA R19, R19, -R8.reuse, R22 ;  /* 0x8000000813137223 */ /* 0x080fe20000000016 */
[----:B------:R-:W-:Y:S01]  /*2600*/  HFMA2 R22, -RZ, RZ, 0.771484375, 0.21533203125 ;  /* 0x3a2c32e4ff167431 */ /* 0x000fe200000001ff */
[----:B------:R-:W-:Y:S02]  /*2610*/  FSETP.NEU.AND P0, PT, |R11|, +INF , PT ;  /* 0x7f8000000b00780b */ /* 0x000fe40003f0d200 */
[----:B------:R-:W-:Y:S01]  /*2620*/  FFMA R21, R21, 1.1920928955078125e-07, R16 ;  /* 0x3400000015157823 */ /* 0x000fe20000000010 */
[----:B------:R-:W-:Y:S01]  /*2630*/  FMUL R16, R10, R19 ;  /* 0x000000130a107220 */ /* 0x000fe20000400000 */
[C---:B------:R-:W-:Y:S01]  /*2640*/  FMUL R19, R8.reuse, R8 ;  /* 0x0000000808137220 */ /* 0x040fe20000400000 */
[----:B------:R-:W-:Y:S01]  /*2650*/  FSETP.NEU.AND P0, PT, R11, RZ, P0 ;  /* 0x000000ff0b00720b */ /* 0x000fe2000070d000 */
[----:B------:R-:W-:-:S02]  /*2660*/  FFMA R10, R8, 1.4426950216293334961, R21 ;  /* 0x3fb8aa3b080a7823 */ /* 0x000fc40000000015 */
[----:B------:R-:W-:Y:S02]  /*2670*/  FFMA R22, R19, R22, 0.0032181653659790754318 ;  /* 0x3b52e7db13167423 */ /* 0x000fe40000000016 */
[----:B------:R-:W-:Y:S02]  /*2680*/  FADD R21, R21, -R10 ;  /* 0x8000000a15157221 */ /* 0x000fe40000000000 */
[C---:B------:R-:W-:Y:S02]  /*2690*/  FFMA R22, R19.reuse, R22, 0.018033718690276145935 ;  /* 0x3c93bb7313167423 */ /* 0x040fe40000000016 */
[----:B------:R-:W-:Y:S02]  /*26a0*/  FFMA R21, R8, 1.4426950216293334961, R21 ;  /* 0x3fb8aa3b08157823 */ /* 0x000fe40000000015 */
[----:B------:R-:W-:Y:S02]  /*26b0*/  FFMA R22, R19, R22, 0.12022458761930465698 ;  /* 0x3df6384f13167423 */ /* 0x000fe40000000016 */
[----:B------:R-:W-:Y:S01]  /*26c0*/  FFMA R21, R16, 1.4426950216293334961, R21 ;  /* 0x3fb8aa3b10157823 */ /* 0x000fe20000000015 */
[----:B------:R-:W-:Y:S01]  /*26d0*/  @!P0 FADD R11, R11, R11 ;  /* 0x0000000b0b0b8221 */ /* 0x000fe20000000000 */
[----:B------:R-:W-:-:S02]  /*26e0*/  FMUL R19, R19, R22 ;  /* 0x0000001613137220 */ /* 0x000fc40000400000 */
[----:B------:R-:W-:Y:S02]  /*26f0*/  FFMA R22, R8, 1.9251366722983220825e-08, R21 ;  /* 0x32a55e3408167823 */ /* 0x000fe40000000015 */
        /* <DEDUP_REMOVED lines=18> */
[----:B------:R-:W-:-:S04]  /*2820*/  FFMA R21, R10, R21, 0.0096188392490148544312 ;  /* 0x3c1d98560a157423 */ /* 0x000fc80000000015 */
[C---:B------:R-:W-:Y:S02]  /*2830*/  FFMA R23, R10.reuse, R21, 0.055503588169813156128 ;  /* 0x3d6357bb0a177423 */ /* 0x040fe40000000015 */
[----:B------:R-:W0:Y:S02]  /*2840*/  F2I.NTZ R21, R19 ;  /* 0x0000001300157305 */ /* 0x000e240000203100 */
[----:B------:R-:W-:-:S04]  /*2850*/  FFMA R23, R10, R23, 0.24022644758224487305 ;  /* 0x3e75fdec0a177423 */ /* 0x000fc80000000017 */
[----:B------:R-:W-:-:S04]  /*2860*/  FFMA R23, R10, R23, 0.69314718246459960938 ;  /* 0x3f3172180a177423 */ /* 0x000fc80000000017 */
[----:B------:R-:W-:Y:S01]  /*2870*/  FFMA R23, R10, R23, 1 ;  /* 0x3f8000000a177423 */ /* 0x000fe20000000017 */
[----:B------:R-:W-:-:S03]  /*2880*/  FSEL R10, RZ, +INF , !P1 ;  /* 0x7f800000ff0a7808 */ /* 0x000fc60004800000 */
[----:B------:R-:W-:Y:S01]  /*2890*/  FMUL R16, R16, R23 ;  /* 0x0000001710107220 */ /* 0x000fe20000400000 */
[----:B0-----:R-:W-:-:S05]  /*28a0*/  LEA R21, R21, -R8, 0x17 ;  /* 0x8000000815157211 */ /* 0x001fca00078eb8ff */
[----:B------:R-:W-:Y:S01]  /*28b0*/  @!P2 FMUL R10, R21, R16 ;  /* 0x00000010150aa220 */ /* 0x000fe20000400000 */
[----:B------:R-:W-:-:S07]  /*28c0*/  @!P0 LOP3.LUT R10, R11, 0x7fffffff, RZ, 0xc0, !PT ;  /* 0x7fffffff0b0a8812 */ /* 0x000fce00078ec0ff */
.L_x_20:
[----:B------:R-:W-:Y:S05]  /*28d0*/  BSYNC.RECONVERGENT B0 ;  /* 0x0000000000007941 */ /* 0x000fea0003800200 */
.L_x_19:
[C---:B------:R-:W-:Y:S01]  /*28e0*/  FMUL R11, |R0|.reuse, 16777216 ;  /* 0x4b800000000b7820 */ /* 0x040fe20000400200 */
[----:B------:R-:W-:Y:S01]  /*28f0*/  FSETP.GEU.AND P0, PT, |R0|, 1.175494350822287508e-38, PT ;  /* 0x008000000000780b */ /* 0x000fe20003f0e200 */
[-C--:B------:R-:W-:Y:S01]  /*2900*/  FFMA R6, R6, R0.reuse, R17 ;  /* 0x0000000006067223 */ /* 0x080fe20000000011 */
[----:B------:R-:W-:Y:S02]  /*2910*/  HFMA2 R17, -RZ, RZ, 0.771484375, 0.21533203125 ;  /* 0x3a2c32e4ff117431 */ /* 0x000fe400000001ff */
[-C--:B------:R-:W-:Y:S01]  /*2920*/  FFMA R7, R7, R0.reuse, R20 ;  /* 0x0000000007077223 */ /* 0x080fe20000000014 */
[----:B------:R-:W-:-:S04]  /*2930*/  FSEL R8, R11, |R0|, !P0 ;  /* 0x400000000b087208 */ /* 0x000fc80004000000 */
[----:B------:R-:W-:-:S04]  /*2940*/  IADD3 R11, PT, PT, R8, -0x3f3504f3, RZ ;  /* 0xc0cafb0d080b7810 */ /* 0x000fc80007ffe0ff */
[----:B------:R-:W-:-:S04]  /*2950*/  LOP3.LUT R11, R11, 0xff800000, RZ, 0xc0, !PT ;  /* 0xff8000000b0b7812 */ /* 0x000fc800078ec0ff */
[-C--:B------:R-:W-:Y:S02]  /*2960*/  IADD3 R8, PT, PT, R8, -R11.reuse, RZ ;  /* 0x8000000b08087210 */ /* 0x080fe40007ffe0ff */
[----:B------:R-:W-:-:S03]  /*2970*/  I2FP.F32.S32 R24, R11 ;  /* 0x0000000b00187245 */ /* 0x000fc60000201400 */
        /* <DEDUP_REMOVED lines=8> */
[----:B------:R-:W-:Y:S02]  /*2a00*/  FFMA R19, R19, -R8, R16 ;  /* 0x8000000813137223 */ /* 0x000fe40000000010 */
[----:B------:R-:W0:Y:S02]  /*2a10*/  LDC R16, c[0x0][0x3b4] ;  /* 0x0000ed00ff107b82 */ /* 0x000e240000000800 */
[----:B------:R-:W-:Y:S01]  /*2a20*/  FMUL R22, R22, R19 ;  /* 0x0000001316167220 */ /* 0x000fe20000400000 */
[----:B------:R-:W-:-:S05]  /*2a30*/  FSEL R19, RZ, -24, P0 ;  /* 0xc1c00000ff137808 */ /* 0x000fca0000000000 */
[----:B------:R-:W-:Y:S01]  /*2a40*/  FFMA R11, R24, 1.1920928955078125e-07, R19 ;  /* 0x34000000180b7823 */ /* 0x000fe20000000013 */
[----:B------:R-:W-:-:S04]  /*2a50*/  FFMA R19, R20, R17, 0.0032181653659790754318 ;  /* 0x3b52e7db14137423 */ /* 0x000fc80000000011 */
[----:B------:R-:W-:Y:S01]  /*2a60*/  FFMA R21, R20, R19, 0.018033718690276145935 ;  /* 0x3c93bb7314157423 */ /* 0x000fe20000000013 */
[----:B------:R-:W-:-:S03]  /*2a70*/  FFMA R19, R8, 1.4426950216293334961, R11 ;  /* 0x3fb8aa3b08137823 */ /* 0x000fc6000000000b */
[----:B------:R-:W-:Y:S01]  /*2a80*/  FFMA R21, R20, R21, 0.12022458761930465698 ;  /* 0x3df6384f14157423 */ /* 0x000fe20000000015 */
[----:B------:R-:W-:-:S03]  /*2a90*/  FADD R23, R11, -R19 ;  /* 0x800000130b177221 */ /* 0x000fc60000000000 */
[----:B------:R-:W-:Y:S01]  /*2aa0*/  FMUL R11, R20, R21 ;  /* 0x00000015140b7220 */ /* 0x000fe20000400000 */
[----:B------:R-:W-:Y:S01]  /*2ab0*/  FFMA R23, R8, 1.4426950216293334961, R23 ;  /* 0x3fb8aa3b08177823 */ /* 0x000fe20000000017 */
[----:B0-----:R-:W-:-:S03]  /*2ac0*/  FADD R20, -R16, 1 ;  /* 0x3f80000010147421 */ /* 0x001fc60000000100 */
[----:B------:R-:W-:Y:S01]  /*2ad0*/  FFMA R25, R22, 1.4426950216293334961, R23 ;  /* 0x3fb8aa3b16197823 */ /* 0x000fe20000000017 */
[----:B------:R-:W-:Y:S01]  /*2ae0*/  FMUL R21, R20, R3 ;  /* 0x0000000314157220 */ /* 0x000fe20000400000 */
[----:B------:R-:W-:Y:S02]  /*2af0*/  FMUL R3, R11, 3 ;  /* 0x404000000b037820 */ /* 0x000fe40000400000 */
[----:B------:R-:W-:Y:S01]  /*2b00*/  FFMA R25, R8, 1.9251366722983220825e-08, R25 ;  /* 0x32a55e3408197823 */ /* 0x000fe20000000019 */
[C---:B------:R-:W-:Y:S01]  /*2b10*/  FMUL R18, R20.reuse, R18 ;  /* 0x0000001214127220 */ /* 0x040fe20000400000 */
[C---:B------:R-:W-:Y:S01]  /*2b20*/  FMUL R23, R20.reuse, R9 ;  /* 0x0000000914177220 */ /* 0x040fe20000400000 */
[----:B------:R-:W-:Y:S01]  /*2b30*/  FMUL R20, R20, R10 ;  /* 0x0000000a14147220 */ /* 0x000fe20000400000 */
[----:B------:R-:W-:Y:S02]  /*2b40*/  FFMA R25, R22, R3, R25 ;  /* 0x0000000316197223 */ /* 0x000fe40000000019 */
[----:B------:R-:W0:Y:S02]  /*2b50*/  LDC R3, c[0x0][0x3a8] ;  /* 0x0000ea00ff037b82 */ /* 0x000e240000000800 */
[----:B------:R-:W-:-:S04]  /*2b60*/  FFMA R10, R8, R11, R25 ;  /* 0x0000000b080a7223 */ /* 0x000fc80000000019 */
[----:B------:R-:W-:-:S04]  /*2b70*/  FADD R11, R19, R10 ;  /* 0x0000000a130b7221 */ /* 0x000fc80000000000 */
[----:B------:R-:W-:-:S04]  /*2b80*/  FADD R19, -R19, R11 ;  /* 0x0000000b13137221 */ /* 0x000fc80000000100 */
[----:B------:R-:W-:Y:S01]  /*2b90*/  FADD R10, R10, -R19 ;  /* 0x800000130a0a7221 */ /* 0x000fe20000000000 */
[----:B------:R-:W-:Y:S01]  /*2ba0*/  MOV R19, 0x391fcb8e ;  /* 0x391fcb8e00137802 */ /* 0x000fe20000000f00 */
[----:B0-----:R-:W-:-:S04]  /*2bb0*/  FMUL R8, R11, R3 ;  /* 0x000000030b087220 */ /* 0x001fc80000400000 */
[----:B------:R-:W0:Y:S01]  /*2bc0*/  FRND R9, R8 ;  /* 0x0000000800097307 */ /* 0x000e220000201000 */
[-C--:B------:R-:W-:Y:S01]  /*2bd0*/  FFMA R11, R11, R3.reuse, -R8 ;  /* 0x000000030b0b7223 */ /* 0x080fe20000000808 */
[C---:B------:R-:W-:Y:S02]  /*2be0*/  FSETP.GT.AND P1, PT, |R8|.reuse, 152, PT ;  /* 0x431800000800780b */ /* 0x040fe40003f24200 */
[----:B------:R-:W-:Y:S01]  /*2bf0*/  FSETP.GEU.AND P2, PT, R8, RZ, PT ;  /* 0x000000ff0800720b */ /* 0x000fe20003f4e000 */
[----:B------:R-:W-:Y:S01]  /*2c00*/  FFMA R10, R10, R3, R11 ;  /* 0x000000030a0a7223 */ /* 0x000fe2000000000b */
[----:B0-----:R-:W-:Y:S01]  /*2c10*/  FADD R11, R8, -R9 ;  /* 0x80000009080b7221 */ /* 0x001fe20000000000 */
[----:B------:R-:W-:Y:S02]  /*2c20*/  FSETP.GT.AND P0, PT, R9, RZ, PT ;  /* 0x000000ff0900720b */ /* 0x000fe40003f04000 */
[----:B------:R0:W1:Y:S01]  /*2c30*/  F2I.NTZ R9, R8 ;  /* 0x0000000800097305 */ /* 0x0000620000203100 */
[----:B------:R-:W-:Y:S01]  /*2c40*/  FADD R10, R10, R11 ;  /* 0x0000000b0a0a7221 */ /* 0x000fe20000000000 */
[----:B------:R-:W-:-:S02]  /*2c50*/  SEL R24, RZ, 0x83000000, P0 ;  /* 0x83000000ff187807 */ /* 0x000fc40000000000 */
[----:B------:R-:W-:Y:S01]  /*2c60*/  FSETP.NEU.AND P0, PT, R0, 1, PT ;  /* 0x3f8000000000780b */ /* 0x000fe20003f0d000 */
[----:B------:R-:W-:-:S03]  /*2c70*/  FFMA R11, R10, R19, 0.0013391353422775864601 ;  /* 0x3aaf85ed0a0b7423 */ /* 0x000fc60000000013 */
[----:B------:R-:W-:Y:S01]  /*2c80*/  FSETP.EQ.OR P0, PT, R3, RZ, !P0 ;  /* 0x000000ff0300720b */ /* 0x000fe20004702400 */
[----:B------:R-:W-:Y:S01]  /*2c90*/  FFMA R11, R10, R11, 0.0096188392490148544312 ;  /* 0x3c1d98560a0b7423 */ /* 0x000fe2000000000b */
[----:B0-----:R-:W-:-:S03]  /*2ca0*/  FFMA R8, R12, R16, R21 ;  /* 0x000000100c087223 */ /* 0x001fc60000000015 */
[----:B------:R-:W-:Y:S01]  /*2cb0*/  FFMA R11, R10, R11, 0.055503588169813156128 ;  /* 0x3d6357bb0a0b7423 */ /* 0x000fe2000000000b */
[----:B-1----:R-:W-:-:S03]  /*2cc0*/  LEA R25, R9, -R24, 0x17 ;  /* 0x8000001809197211 */ /* 0x002fc600078eb8ff */
[----:B------:R-:W-:Y:S01]  /*2cd0*/  FFMA R11, R10, R11, 0.24022644758224487305 ;  /* 0x3e75fdec0a0b7423 */ /* 0x000fe2000000000b */
[----:B------:R-:W-:-:S03]  /*2ce0*/  IADD3 R9, PT, PT, R24, 0x7f000000, RZ ;  /* 0x7f00000018097810 */ /* 0x000fc60007ffe0ff */
[----:B------:R-:W-:-:S04]  /*2cf0*/  FFMA R11, R10, R11, 0.69314718246459960938 ;  /* 0x3f3172180a0b7423 */ /* 0x000fc8000000000b */
[----:B------:R-:W-:Y:S01]  /*2d00*/  FFMA R22, R10, R11, 1 ;  /* 0x3f8000000a167423 */ /* 0x000fe2000000000b */
[----:B------:R-:W-:-:S03]  /*2d10*/  FMUL R11, R3, 0.5 ;  /* 0x3f000000030b7820 */ /* 0x000fc60000400000 */
[----:B------:R-:W-:Y:S01]  /*2d20*/  FMUL R22, R22, R9 ;  /* 0x0000000916167220 */ /* 0x000fe20000400000 */
[----:B------:R0:W1:Y:S01]  /*2d30*/  FRND.TRUNC R10, R11 ;  /* 0x0000000b000a7307 */ /* 0x000062000020d000 */
[-C--:B------:R-:W-:Y:S01]  /*2d40*/  FFMA R9, R13, R16.reuse, R18 ;  /* 0x000000100d097223 */ /* 0x080fe20000000012 */
[----:B------:R-:W-:Y:S02]  /*2d50*/  HFMA2 R13, -RZ, RZ, 1.875, 0 ;  /* 0x3f800000ff0d7431 */ /* 0x000fe400000001ff */
[----:B------:R-:W-:Y:S01]  /*2d60*/  FMUL R22, R22, R25 ;  /* 0x0000001916167220 */ /* 0x000fe20000400000 */
[----:B------:R-:W-:Y:S01]  /*2d70*/  @P1 FSEL R22, RZ, +INF , !P2 ;  /* 0x7f800000ff161808 */ /* 0x000fe20005000000 */
[-C--:B0-----:R-:W-:Y:S01]  /*2d80*/  FFMA R11, R15, R16.reuse, R20 ;  /* 0x000000100f0b7223 */ /* 0x081fe20000000014 */
[----:B-1----:R-:W-:Y:S01]  /*2d90*/  FADD R12, R10, R10 ;  /* 0x0000000a0a0c7221 */ /* 0x002fe20000000000 */
[----:B------:R-:W-:-:S03]  /*2da0*/  FFMA R10, R14, R16, R23 ;  /* 0x000000100e0a7223 */ /* 0x000fc60000000017 */
[----:B------:R-:W-:Y:S01]  /*2db0*/  FADD R12, -R12, R3 ;  /* 0x000000030c0c7221 */ /* 0x000fe20000000100 */
[----:B------:R-:W-:Y:S06]  /*2dc0*/  @P0 BRA `(.L_x_21) ;  /* 0x00000000005c0947 */ /* 0x000fec0003800000 */
[----:B------:R-:W-:-:S04]  /*2dd0*/  FSETP.NAN.AND P0, PT, |R3|, |R3|, PT ;  /* 0x400000030300720b */ /* 0x000fc80003f08200 */
[----:B------:R-:W-:-:S13]  /*2de0*/  FSETP.NUM.AND P0, PT, |R0|, |R0|, !P0 ;  /* 0x400000000000720b */ /* 0x000fda0004707200 */
[----:B------:R-:W-:Y:S01]  /*2df0*/  @!P0 FADD R13, R3, R0 ;  /* 0x00000000030d8221 */ /* 0x000fe20000000000 */
[----:B------:R-:W-:Y:S06]  /*2e00*/  @!P0 BRA `(.L_x_21) ;  /* 0x00000000004c8947 */ /* 0x000fec0003800000 */
[C---:B------:R-:W-:Y:S02]  /*2e10*/  FSETP.NEU.AND P0, PT, |R0|.reuse, +INF , PT ;  /* 0x7f8000000000780b */ /* 0x040fe40003f0d200 */
[----:B------:R-:W-:-:S13]  /*2e20*/  FSETP.NEU.AND P1, PT, R0, RZ, PT ;  /* 0x000000ff0000720b */ /* 0x000fda0003f2d000 */
[----:B------:R-:W-:Y:S05]  /*2e30*/  @P0 BRA P1, `(.L_x_22) ;  /* 0x0000000000180947 */ /* 0x000fea0000800000 */
[----:B------:R-:W-:Y:S01]  /*2e40*/  FSETP.GEU.AND P1, PT, R3, RZ, PT ;  /* 0x000000ff0300720b */ /* 0x000fe20003f2e000 */
[----:B------:R-:W-:Y:S01]  /*2e50*/  FADD R13, R0, R0 ;  /* 0x00000000000d7221 */ /* 0x000fe20000000000 */
[----:B------:R-:W-:-:S11]  /*2e60*/  FSETP.NEU.AND P0, PT, |R12|, 1, PT ;  /* 0x3f8000000c00780b */ /* 0x000fd60003f0d200 */
[----:B------:R-:W-:-:S04]  /*2e70*/  @!P1 LOP3.LUT R13, R13, 0x7f800000, RZ, 0x3c, !PT ;  /* 0x7f8000000d0d9812 */ /* 0x000fc800078e3cff */
[----:B------:R-:W-:Y:S01]  /*2e80*/  @P0 LOP3.LUT R13, R13, 0x7fffffff, RZ, 0xc0, !PT ;  /* 0x7fffffff0d0d0812 */ /* 0x000fe200078ec0ff */
[----:B------:R-:W-:Y:S06]  /*2e90*/  BRA `(.L_x_21) ;  /* 0x0000000000287947 */ /* 0x000fec0003800000 */
.L_x_22:
[----:B------:R-:W-:Y:S02]  /*2ea0*/  FSETP.NEU.AND P0, PT, |R3|, +INF , PT ;  /* 0x7f8000000300780b */ /* 0x000fe40003f0d200 */
[----:B------:R-:W-:-:S13]  /*2eb0*/  FSETP.EQ.AND P1, PT, R0, -1, PT ;  /* 0xbf8000000000780b */ /* 0x000fda0003f22000 */
[----:B------:R-:W-:Y:S05]  /*2ec0*/  @!P0 BRA P1, `(.L_x_21) ;  /* 0x00000000001c8947 */ /* 0x000fea0000800000 */
[----:B------:R-:W-:Y:S02]  /*2ed0*/  FSETP.GEU.AND P0, PT, R0, RZ, PT ;  /* 0x000000ff0000720b */ /* 0x000fe40003f0e000 */
[----:B------:R-:W-:-:S11]  /*2ee0*/  MOV R13, R22 ;  /* 0x00000016000d7202 */ /* 0x000fd60000000f00 */
[----:B------:R-:W0:Y:S01]  /*2ef0*/  @!P0 FRND.FLOOR R0, R3 ;  /* 0x0000000300008307 */ /* 0x000e220000205000 */
[----:B------:R-:W-:Y:S02]  /*2f00*/  @!P0 FSETP.NEU.AND P1, PT, |R12|, 1, PT ;  /* 0x3f8000000c00880b */ /* 0x000fe40003f2d200 */
[----:B0-----:R-:W-:Y:S02]  /*2f10*/  @!P0 FSETP.NEU.AND P2, PT, R0, R3, PT ;  /* 0x000000030000820b */ /* 0x001fe40003f4d000 */
[----:B------:R-:W-:-:S04]  /*2f20*/  @!P0 FSEL R0, R22, -R22, P1 ;  /* 0x8000001616008208 */ /* 0x000fc80000800000 */
[----:B------:R-:W-:-:S07]  /*2f30*/  @!P0 FSEL R13, R0, +QNAN , !P2 ;  /* 0x7fffffff000d8808 */ /* 0x000fce0005000000 */
.L_x_21:
[C---:B------:R-:W-:Y:S01]  /*2f40*/  FMUL R15, |R16|.reuse, 16777216 ;  /* 0x4b800000100f7820 */ /* 0x040fe20000400200 */
[----:B------:R-:W-:-:S04]  /*2f50*/  FSETP.GEU.AND P0, PT, |R16|, 1.175494350822287508e-38, PT ;  /* 0x008000001000780b */ /* 0x000fc80003f0e200 */
[----:B------:R-:W-:Y:S02]  /*2f60*/  FSEL R15, R15, |R16|, !P0 ;  /* 0x400000100f0f7208 */ /* 0x000fe40004000000 */
[----:B------:R-:W-:Y:S02]  /*2f70*/  FSEL R18, RZ, -24, P0 ;  /* 0xc1c00000ff127808 */ /* 0x000fe40000000000 */
[----:B------:R-:W-:-:S04]  /*2f80*/  IADD3 R0, PT, PT, R15, -0x3f3504f3, RZ ;  /* 0xc0cafb0d0f007810 */ /* 0x000fc80007ffe0ff */
[----:B------:R-:W-:-:S04]  /*2f90*/  LOP3.LUT R20, R0, 0xff800000, RZ, 0xc0, !PT ;  /* 0xff80000000147812 */ /* 0x000fc800078ec0ff */
[----:B------:R-:W-:-:S05]  /*2fa0*/  IADD3 R15, PT, PT, R15, -R20, RZ ;  /* 0x800000140f0f7210 */ /* 0x000fca0007ffe0ff */
[C---:B------:R-:W-:Y:S01]  /*2fb0*/  FADD R0, R15.reuse, 1 ;  /* 0x3f8000000f007421 */ /* 0x040fe20000000000 */
[----:B------:R-:W-:-:S04]  /*2fc0*/  FADD R15, R15, -1 ;  /* 0xbf8000000f0f7421 */ /* 0x000fc80000000000 */
[----:B------:R-:W-:Y:S01]  /*2fd0*/  FADD R21, R15, R15 ;  /* 0x0000000f0f157221 */ /* 0x000fe20000000000 */
[----:B------:R-:W0:Y:S03]  /*2fe0*/  MUFU.RCP R0, R0 ;  /* 0x0000000000007308 */ /* 0x000e260000001000 */
[----:B0-----:R-:W-:Y:S01]  /*2ff0*/  FMUL R14, R0, R21 ;  /* 0x00000015000e7220 */ /* 0x001fe20000400000 */
[----:B------:R-:W-:-:S03]  /*3000*/  I2FP.F32.S32 R21, R20 ;  /* 0x0000001400157245 */ /* 0x000fc60000201400 */
[----:B------:R-:W-:Y:S02]  /*3010*/  FADD R20, R15, -R14 ;  /* 0x8000000e0f147221 */ /* 0x000fe40000000000 */
[----:B------:R-:W-:Y:S01]  /*3020*/  FFMA R21, R21, 1.1920928955078125e-07, R18 ;  /* 0x3400000015157823 */ /* 0x000fe20000000012 */
[----:B------:R-:W-:Y:S01]  /*3030*/  FMUL R18, R14, R14 ;  /* 0x0000000e0e127220 */ /* 0x000fe20000400000 */
[----:B------:R-:W-:-:S03]  /*3040*/  FADD R20, R20, R20 ;  /* 0x0000001414147221 */ /* 0x000fc60000000000 */
[----:B------:R-:W-:Y:S01]  /*3050*/  FFMA R17, R18, R17, 0.0032181653659790754318 ;  /* 0x3b52e7db12117423 */ /* 0x000fe20000000011 */
[----:B------:R-:W-:Y:S01]  /*3060*/  FFMA R23, R15, -R14, R20 ;  /* 0x8000000e0f177223 */ /* 0x000fe20000000014 */
[----:B------:R-:W-:Y:S02]  /*3070*/  FFMA R15, R14, 1.4426950216293334961, R21 ;  /* 0x3fb8aa3b0e0f7823 */ /* 0x000fe40000000015 */
[----:B------:R-:W-:Y:S01]  /*3080*/  FFMA R17, R18, R17, 0.018033718690276145935 ;  /* 0x3c93bb7312117423 */ /* 0x000fe20000000011 */
[----:B------:R-:W-:Y:S01]  /*3090*/  FMUL R0, R0, R23 ;  /* 0x0000001700007220 */ /* 0x000fe20000400000 */
[----:B------:R-:W-:Y:S02]  /*30a0*/  FADD R21, R21, -R15 ;  /* 0x8000000f15157221 */ /* 0x000fe40000000000 */
[----:B------:R-:W-:Y:S02]  /*30b0*/  FFMA R17, R18, R17, 0.12022458761930465698 ;  /* 0x3df6384f12117423 */ /* 0x000fe40000000011 */
[----:B------:R-:W-:-:S02]  /*30c0*/  FFMA R21, R14, 1.4426950216293334961, R21 ;  /* 0x3fb8aa3b0e157823 */ /* 0x000fc40000000015 */
[----:B------:R-:W-:Y:S02]  /*30d0*/  FMUL R17, R18, R17 ;  /* 0x0000001112117220 */ /* 0x000fe40000400000 */
[----:B------:R-:W-:Y:S02]  /*30e0*/  FFMA R21, R0, 1.4426950216293334961, R21 ;  /* 0x3fb8aa3b00157823 */ /* 0x000fe40000000015 */
[----:B------:R-:W-:Y:S02]  /*30f0*/  FMUL R18, R17, 3 ;  /* 0x4040000011127820 */ /* 0x000fe40000400000 */
[----:B------:R-:W-:-:S04]  /*3100*/  FFMA R21, R14, 1.9251366722983220825e-08, R21 ;  /* 0x32a55e340e157823 */ /* 0x000fc80000000015 */
[----:B------:R-:W-:-:S04]  /*3110*/  FFMA R18, R0, R18, R21 ;  /* 0x0000001200127223 */ /* 0x000fc80000000015 */
[----:B------:R-:W-:-:S04]  /*3120*/  FFMA R18, R14, R17, R18 ;  /* 0x000000110e127223 */ /* 0x000fc80000000012 */
[----:B------:R-:W-:-:S04]  /*3130*/  FADD R14, R15, R18 ;  /* 0x000000120f0e7221 */ /* 0x000fc80000000000 */
[----:B------:R-:W-:Y:S01]  /*3140*/  FMUL R0, R14, R3 ;  /* 0x000000030e007220 */ /* 0x000fe20000400000 */
[----:B------:R-:W-:-:S03]  /*3150*/  FADD R15, -R15, R14 ;  /* 0x0000000e0f0f7221 */ /* 0x000fc60000000100 */
[----:B------:R-:W0:Y:S01]  /*3160*/  FRND R17, R0 ;  /* 0x0000000000117307 */ /* 0x000e220000201000 */
[----:B------:R-:W-:Y:S01]  /*3170*/  FADD R18, R18, -R15 ;  /* 0x8000000f12127221 */ /* 0x000fe20000000000 */
[-C--:B------:R-:W-:Y:S01]  /*3180*/  FFMA R15, R14, R3.reuse, -R0 ;  /* 0x000000030e0f7223 */ /* 0x080fe20000000800 */
[C---:B------:R-:W-:Y:S02]  /*3190*/  FSETP.GT.AND P1, PT, |R0|.reuse, 152, PT ;  /* 0x431800000000780b */ /* 0x040fe40003f24200 */
[----:B------:R-:W-:Y:S01]  /*31a0*/  FSETP.GEU.AND P2, PT, R0, RZ, PT ;  /* 0x000000ff0000720b */ /* 0x000fe20003f4e000 */
[----:B------:R-:W-:Y:S01]  /*31b0*/  FFMA R15, R18, R3, R15 ;  /* 0x00000003120f7223 */ /* 0x000fe2000000000f */
[----:B0-----:R-:W-:Y:S01]  /*31c0*/  FADD R14, R0, -R17 ;  /* 0x80000011000e7221 */ /* 0x001fe20000000000 */
[----:B------:R-:W-:Y:S01]  /*31d0*/  FSETP.GT.AND P0, PT, R17, RZ, PT ;  /* 0x000000ff1100720b */ /* 0x000fe20003f04000 */
[----:B------:R-:W-:Y:S02]  /*31e0*/  FADD R17, -R13, 1 ;  /* 0x3f8000000d117421 */ /* 0x000fe40000000100 */
[----:B------:R-:W-:Y:S01]  /*31f0*/  FADD R14, R15, R14 ;  /* 0x0000000e0f0e7221 */ /* 0x000fe20000000000 */
[----:B------:R-:W-:Y:S01]  /*3200*/  SEL R18, RZ, 0x83000000, P0 ;  /* 0x83000000ff127807 */ /* 0x000fe20000000000 */
[----:B------:R0:W1:Y:S01]  /*3210*/  F2I.NTZ R15, R0 ;  /* 0x00000000000f7305 */ /* 0x0000620000203100 */
[----:B------:R-:W-:Y:S01]  /*3220*/  FSETP.NEU.AND P0, PT, R16, 1, PT ;  /* 0x3f8000001000780b */ /* 0x000fe20003f0d000 */
[----:B------:R-:W-:Y:S01]  /*3230*/  FFMA R19, R14, R19, 0.0013391353422775864601 ;  /* 0x3aaf85ed0e137423 */ /* 0x000fe20000000013 */
[----:B------:R-:W-:-:S02]  /*3240*/  IADD3 R20, PT, PT, R18, 0x7f000000, RZ ;  /* 0x7f00000012147810 */ /* 0x000fc40007ffe0ff */
[----:B------:R-:W-:Y:S01]  /*3250*/  FSETP.EQ.OR P0, PT, R3, RZ, !P0 ;  /* 0x000000ff0300720b */ /* 0x000fe20004702400 */
[----:B------:R-:W-:Y:S01]  /*3260*/  FFMA R19, R14, R19, 0.0096188392490148544312 ;  /* 0x3c1d98560e137423 */ /* 0x000fe20000000013 */
[----:B0-----:R-:W-:-:S03]  /*3270*/  MOV R0, 0x3f800000 ;  /* 0x3f80000000007802 */ /* 0x001fc60000000f00 */
[----:B------:R-:W-:-:S04]  /*3280*/  FFMA R19, R14, R19, 0.055503588169813156128 ;  /* 0x3d6357bb0e137423 */ /* 0x000fc80000000013 */
[----:B------:R-:W-:Y:S01]  /*3290*/  FFMA R19, R14, R19, 0.24022644758224487305 ;  /* 0x3e75fdec0e137423 */ /* 0x000fe20000000013 */
[----:B-1----:R-:W-:-:S03]  /*32a0*/  LEA R18, R15, -R18, 0x17 ;  /* 0x800000120f127211 */ /* 0x002fc600078eb8ff */
[----:B------:R-:W-:-:S04]  /*32b0*/  FFMA R19, R14, R19, 0.69314718246459960938 ;  /* 0x3f3172180e137423 */ /* 0x000fc80000000013 */
[----:B------:R-:W-:-:S04]  /*32c0*/  FFMA R19, R14, R19, 1 ;  /* 0x3f8000000e137423 */ /* 0x000fc80000000013 */
[----:B------:R-:W-:-:S04]  /*32d0*/  FMUL R19, R19, R20 ;  /* 0x0000001413137220 */ /* 0x000fc80000400000 */
[----:B------:R-:W-:Y:S01]  /*32e0*/  FMUL R18, R19, R18 ;  /* 0x0000001213127220 */ /* 0x000fe20000400000 */
[----:B------:R-:W-:Y:S01]  /*32f0*/  @P1 FSEL R18, RZ, +INF , !P2 ;  /* 0x7f800000ff121808 */ /* 0x000fe20005000000 */
        /* <DEDUP_REMOVED lines=14> */
.L_x_24:
[----:B------:R-:W-:Y:S02]  /*33e0*/  FSETP.NEU.AND P0, PT, |R3|, +INF , PT ;  /* 0x7f8000000300780b */ /* 0x000fe40003f0d200 */
[----:B------:R-:W-:-:S13]  /*33f0*/  FSETP.EQ.AND P1, PT, R16, -1, PT ;  /* 0xbf8000001000780b */ /* 0x000fda0003f22000 */
[----:B------:R-:W-:Y:S05]  /*3400*/  @!P0 BRA P1, `(.L_x_23) ;  /* 0x00000000001c8947 */ /* 0x000fea0000800000 */
[----:B------:R-:W-:-:S13]  /*3410*/  FSETP.GEU.AND P0, PT, R16, RZ, PT ;  /* 0x000000ff1000720b */ /* 0x000fda0003f0e000 */
[----:B------:R-:W0:Y:S01]  /*3420*/  @!P0 FRND.FLOOR R0, R3 ;  /* 0x0000000300008307 */ /* 0x000e220000205000 */
[----:B------:R-:W-:-:S04]  /*3430*/  @!P0 FSETP.NEU.AND P1, PT, |R12|, 1, PT ;  /* 0x3f8000000c00880b */ /* 0x000fc80003f2d200 */
[-C--:B------:R-:W-:Y:S02]  /*3440*/  @!P0 FSEL R12, R18, -R18.reuse, P1 ;  /* 0x80000012120c8208 */ /* 0x080fe40000800000 */
[----:B0-----:R-:W-:Y:S02]  /*3450*/  @!P0 FSETP.NEU.AND P2, PT, R0, R3, PT ;  /* 0x000000030000820b */ /* 0x001fe40003f4d000 */
[----:B------:R-:W-:Y:S02]  /*3460*/  MOV R0, R18 ;  /* 0x0000001200007202 */ /* 0x000fe40000000f00 */
[----:B------:R-:W-:-:S09]  /*3470*/  @!P0 FSEL R0, R12, +QNAN , !P2 ;  /* 0x7fffffff0c008808 */ /* 0x000fd20005000000 */
.L_x_23:
[----:B------:R-:W-:Y:S01]  /*3480*/  FADD R12, -R0, 1 ;  /* 0x3f800000000c7421 */ /* 0x000fe20000000100 */
[----:B------:R-:W-:Y:S03]  /*3490*/  BSSY.RECONVERGENT B2, `(.L_x_25) ;  /* 0x000000e000027945 */ /* 0x000fe60003800200 */
[----:B------:R-:W0:Y:S08]  /*34a0*/  MUFU.RCP R3, R12 ;  /* 0x0000000c00037308 */ /* 0x000e300000001000 */
[----:B------:R-:W1:Y:S01]  /*34b0*/  FCHK P0, R8, R12 ;  /* 0x0000000c08007302 */ /* 0x000e620000000000 */
[----:B0-----:R-:W-:-:S04]  /*34c0*/  FFMA R0, -R12, R3, 1 ;  /* 0x3f8000000c007423 */ /* 0x001fc80000000103 */
[----:B------:R-:W-:-:S04]  /*34d0*/  FFMA R3, R3, R0, R3 ;  /* 0x0000000003037223 */ /* 0x000fc80000000003 */
[----:B------:R-:W-:-:S04]  /*34e0*/  FFMA R16, R8, R3, RZ ;  /* 0x0000000308107223 */ /* 0x000fc800000000ff */
[----:B------:R-:W-:-:S04]  /*34f0*/  FFMA R0, -R12, R16, R8 ;  /* 0x000000100c007223 */ /* 0x000fc80000000108 */
[----:B------:R-:W-:Y:S01]  /*3500*/  FFMA R16, R3, R0, R16 ;  /* 0x0000000003107223 */ /* 0x000fe20000000010 */
[----:B-1----:R-:W-:Y:S06]  /*3510*/  @!P0 BRA `(.L_x_26) ;  /* 0x0000000000148947 */ /* 0x002fec0003800000 */
[----:B------:R-:W-:Y:S02]  /*3520*/  MOV R0, R8 ;  /* 0x0000000800007202 */ /* 0x000fe40000000f00 */
[----:B------:R-:W-:Y:S02]  /*3530*/  MOV R24, R12 ;  /* 0x0000000c00187202 */ /* 0x000fe40000000f00 */
[----:B------:R-:W-:-:S07]  /*3540*/  MOV R18, 0x3560 ;  /* 0x0000356000127802 */ /* 0x000fce0000000f00 */
[----:B------:R-:W-:Y:S05]  /*3550*/  CALL.REL.NOINC `($__internal_1_$__cuda_sm3x_div_rn_noftz_f32_slowpath) ;  /* 0x0000001000587944 */ /* 0x000fea0003c00000 */
[----:B------:R-:W-:-:S07]  /*3560*/  MOV R16, R0 ;  /* 0x0000000000107202 */ /* 0x000fce0000000f00 */
.L_x_26:
[----:B------:R-:W-:Y:S05]  /*3570*/  BSYNC.RECONVERGENT B2 ;  /* 0x0000000000027941 */ /* 0x000fea0003800200 */
.L_x_25:
[----:B------:R-:W0:Y:S01]  /*3580*/  MUFU.RCP R3, R12 ;  /* 0x0000000c00037308 */ /* 0x000e220000001000 */
[----:B------:R-:W-:Y:S07]  /*3590*/  BSSY.RECONVERGENT B2, `(.L_x_27) ;  /* 0x000000d000027945 */ /* 0x000fee0003800200 */
        /* <DEDUP_REMOVED lines=12> */
.L_x_28:
[----:B------:R-:W-:Y:S05]  /*3660*/  BSYNC.RECONVERGENT B2 ;  /* 0x0000000000027941 */ /* 0x000fea0003800200 */
.L_x_27:
        /* <DEDUP_REMOVED lines=14> */
.L_x_30:
[----:B------:R-:W-:Y:S05]  /*3750*/  BSYNC.RECONVERGENT B2 ;  /* 0x0000000000027941 */ /* 0x000fea0003800200 */
.L_x_29:
        /* <DEDUP_REMOVED lines=14> */
.L_x_32:
[----:B------:R-:W-:Y:S05]  /*3840*/  BSYNC.RECONVERGENT B2 ;  /* 0x0000000000027941 */ /* 0x000fea0003800200 */
.L_x_31:
[----:B------:R-:W0:Y:S01]  /*3850*/  LDCU.64 UR10, c[0x0][0x388] ;  /* 0x00007100ff0a77ac */ /* 0x000e220008000a00 */
[----:B------:R-:W-:Y:S04]  /*3860*/  STG.E.128 desc[UR4][R28.64], R4 ;  /* 0x000000041c007986 */ /* 0x000fe8000c101d04 */
[----:B------:R1:W-:Y:S01]  /*3870*/  STG.E.128 desc[UR4][R26.64], R8 ;  /* 0x000000081a007986 */ /* 0x0003e2000c101d04 */
[----:B0-----:R-:W-:-:S04]  /*3880*/  LEA R12, P0, R2, UR10, 0x4 ;  /* 0x0000000a020c7c11 */ /* 0x001fc8000f8020ff */
[----:B------:R-:W-:-:S05]  /*3890*/  LEA.HI.X R13, R2, UR11, RZ, 0x4, P0 ;  /* 0x0000000b020d7c11 */ /* 0x000fca00080f24ff */
[----:B-1----:R0:W5:Y:S01]  /*38a0*/  LDG.E.128 R8, desc[UR4][R12.64] ;  /* 0x000000040c087981 */ /* 0x002162000c1e1d00 */
[----:B------:R-:W1:Y:S01]  /*38b0*/  MUFU.RCP R0, R17 ;  /* 0x0000001100007308 */ /* 0x000e620000001000 */
[----:B------:R-:W-:Y:S07]  /*38c0*/  BSSY.RECONVERGENT B2, `(.L_x_33) ;  /* 0x000000c000027945 */ /* 0x000fee0003800200 */
[----:B------:R-:W2:Y:S01]  /*38d0*/  FCHK P0, R4, R17 ;  /* 0x0000001104007302 */ /* 0x000ea20000000000 */
[----:B-1----:R-:W-:-:S04]  /*38e0*/  FFMA R19, -R17, R0, 1 ;  /* 0x3f80000011137423 */ /* 0x002fc80000000100 */
[----:B------:R-:W-:-:S04]  /*38f0*/  FFMA R19, R0, R19, R0 ;  /* 0x0000001300137223 */ /* 0x000fc80000000000 */
[----:B------:R-:W-:-:S04]  /*3900*/  FFMA R0, R4, R19, RZ ;  /* 0x0000001304007223 */ /* 0x000fc800000000ff */
[----:B------:R-:W-:-:S04]  /*3910*/  FFMA R2, -R17, R0, R4 ;  /* 0x0000000011027223 */ /* 0x000fc80000000104 */
[----:B------:R-:W-:Y:S01]  /*3920*/  FFMA R0, R19, R2, R0 ;  /* 0x0000000213007223 */ /* 0x000fe20000000000 */
[----:B0-2---:R-:W-:Y:S06]  /*3930*/  @!P0 BRA `(.L_x_34) ;  /* 0x0000000000108947 */ /* 0x005fec0003800000 */
[----:B------:R-:W-:Y:S02]  /*3940*/  MOV R0, R4 ;  /* 0x0000000400007202 */ /* 0x000fe40000000f00 */
[----:B------:R-:W-:Y:S02]  /*3950*/  MOV R24, R17 ;  /* 0x0000001100187202 */ /* 0x000fe40000000f00 */
[----:B------:R-:W-:-:S07]  /*3960*/  MOV R18, 0x3980 ;  /* 0x0000398000127802 */ /* 0x000fce0000000f00 */
[----:B-----5:R-:W-:Y:S05]  /*3970*/  CALL.REL.NOINC `($__internal_1_$__cuda_sm3x_div_rn_noftz_f32_slowpath) ;  /* 0x0000000c00507944 */ /* 0x020fea0003c00000 */
.L_x_34:
[----:B------:R-:W-:Y:S05]  /*3980*/  BSYNC.RECONVERGENT B2 ;  /* 0x0000000000027941 */ /* 0x000fea0003800200 */
.L_x_33:
[----:B------:R-:W0:Y:S01]  /*3990*/  MUFU.RCP R2, R17 ;  /* 0x0000001100027308 */ /* 0x000e220000001000 */
[----:B------:R-:W1:Y:S01]  /*39a0*/  LDCU UR9, c[0x0][0x3ac] ;  /* 0x00007580ff0977ac */ /* 0x000e620008000800 */
[----:B------:R-:W-:Y:S06]  /*39b0*/  BSSY.RECONVERGENT B2, `(.L_x_35) ;  /* 0x000000d000027945 */ /* 0x000fec0003800200 */
[----:B------:R-:W2:Y:S01]  /*39c0*/  FCHK P0, R5, R17 ;  /* 0x0000001105007302 */ /* 0x000ea20000000000 */
[----:B0-----:R-:W-:-:S04]  /*39d0*/  FFMA R19, -R17, R2, 1 ;  /* 0x3f80000011137423 */ /* 0x001fc80000000102 */
[----:B------:R-:W-:Y:S01]  /*39e0*/  FFMA R21, R2, R19, R2 ;  /* 0x0000001302157223 */ /* 0x000fe20000000002 */
[----:B-1----:R-:W-:-:S03]  /*39f0*/  FMUL R2, R0, UR9 ;  /* 0x0000000900027c20 */ /* 0x002fc60008400000 */
[----:B------:R-:W-:-:S04]  /*3a00*/  FFMA R4, R5, R21, RZ ;  /* 0x0000001505047223 */ /* 0x000fc800000000ff */
[----:B------:R-:W-:-:S04]  /*3a10*/  FFMA R19, -R17, R4, R5 ;  /* 0x0000000411137223 */ /* 0x000fc80000000105 */
[----:B------:R-:W-:Y:S01]  /*3a20*/  FFMA R0, R21, R19, R4 ;  /* 0x0000001315007223 */ /* 0x000fe20000000004 */
[----:B--2---:R-:W-:Y:S06]  /*3a30*/  @!P0 BRA `(.L_x_36) ;  /* 0x0000000000108947 */ /* 0x004fec0003800000 */
[----:B------:R-:W-:Y:S02]  /*3a40*/  MOV R0, R5 ;  /* 0x0000000500007202 */ /* 0x000fe40000000f00 */
[----:B------:R-:W-:Y:S02]  /*3a50*/  MOV R24, R17 ;  /* 0x0000001100187202 */ /* 0x000fe40000000f00 */
[----:B------:R-:W-:-:S07]  /*3a60*/  MOV R18, 0x3a80 ;  /* 0x00003a8000127802 */ /* 0x000fce0000000f00 */
[----:B-----5:R-:W-:Y:S05]  /*3a70*/  CALL.REL.NOINC `($__internal_1_$__cuda_sm3x_div_rn_noftz_f32_slowpath) ;  /* 0x0000000c00107944 */ /* 0x020fea0003c00000 */
.L_x_36:
[----:B------:R-:W-:Y:S05]  /*3a80*/  BSYNC.RECONVERGENT B2 ;  /* 0x0000000000027941 */ /* 0x000fea0003800200 */
.L_x_35:
        /* <DEDUP_REMOVED lines=15> */
.L_x_38:
[----:B------:R-:W-:Y:S05]  /*3b80*/  BSYNC.RECONVERGENT B2 ;  /* 0x0000000000027941 */ /* 0x000fea0003800200 */
.L_x_37:
        /* <DEDUP_REMOVED lines=15> */
.L_x_40:
[----:B------:R-:W-:Y:S05]  /*3c80*/  BSYNC.RECONVERGENT B2 ;  /* 0x0000000000027941 */ /* 0x000fea0003800200 */
.L_x_39:
[----:B------:R-:W0:Y:S01]  /*3c90*/  LDCU UR9, c[0x0][0x3ac] ;  /* 0x00007580ff0977ac */ /* 0x000e220008000800 */
[----:B------:R-:W-:Y:S01]  /*3ca0*/  IADD3 R6, PT, PT, R16, -0xd000000, RZ ;  /* 0xf300000010067810 */ /* 0x000fe20007ffe0ff */
[----:B------:R1:W2:Y:S01]  /*3cb0*/  MUFU.RSQ R17, R16 ;  /* 0x0000001000117308 */ /* 0x0002a20000001400 */
[----:B------:R-:W-:Y:S02]  /*3cc0*/  BSSY.RECONVERGENT B0, `(.L_x_41) ;  /* 0x000000d000007945 */ /* 0x000fe40003800200 */
[----:B------:R-:W-:Y:S01]  /*3cd0*/  ISETP.GT.U32.AND P0, PT, R6, 0x727fffff, PT ;  /* 0x727fffff0600780c */ /* 0x000fe20003f04070 */
[----:B0-----:R-:W-:-:S12]  /*3ce0*/  FMUL R6, R0, UR9 ;  /* 0x0000000900067c20 */ /* 0x001fd80008400000 */
[----:B-12---:R-:W-:Y:S05]  /*3cf0*/  @!P0 BRA `(.L_x_42) ;  /* 0x0000000000148947 */ /* 0x006fea0003800000 */
[----:B------:R-:W-:Y:S02]  /*3d00*/  MOV R18, R16 ;  /* 0x0000001000127202 */ /* 0x000fe40000000f00 */
[----:B------:R-:W-:-:S07]  /*3d10*/  MOV R0, 0x3d30 ;  /* 0x00003d3000007802 */ /* 0x000fce0000000f00 */
[----:B-----5:R-:W-:Y:S05]  /*3d20*/  CALL.REL.NOINC `($__internal_0_$__cuda_sm20_sqrt_rn_f32_slowpath) ;  /* 0x00000008000c7944 */ /* 0x020fea0003c00000 */
[----:B------:R-:W-:Y:S01]  /*3d30*/  MOV R7, R22 ;  /* 0x0000001600077202 */ /* 0x000fe20000000f00 */
[----:B------:R-:W-:Y:S06]  /*3d40*/  BRA `(.L_x_43) ;  /* 0x0000000000107947 */ /* 0x000fec0003800000 */
.L_x_42:
[C---:B------:R-:W-:Y:S01]  /*3d50*/  FMUL.FTZ R7, R17.reuse, R16 ;  /* 0x0000001011077220 */ /* 0x040fe20000410000 */
[----:B------:R-:W-:-:S03]  /*3d60*/  FMUL.FTZ R0, R17, 0.5 ;  /* 0x3f00000011007820 */ /* 0x000fc60000410000 */
[----:B------:R-:W-:-:S04]  /*3d70*/  FFMA R16, -R7, R7, R16 ;  /* 0x0000000707107223 */ /* 0x000fc80000000110 */
[----:B------:R-:W-:-:S07]  /*3d80*/  FFMA R7, R16, R0, R7 ;  /* 0x0000000010077223 */ /* 0x000fce0000000007 */
.L_x_43:
[----:B------:R-:W-:Y:S05]  /*3d90*/  BSYNC.RECONVERGENT B0 ;  /* 0x0000000000007941 */ /* 0x000fea0003800200 */
.L_x_41:
[----:B------:R-:W-:Y:S01]  /*3da0*/  IADD3 R0, PT, PT, R15, -0xd000000, RZ ;  /* 0xf30000000f007810 */ /* 0x000fe20007ffe0ff */
[----:B------:R0:W1:Y:S01]  /*3db0*/  MUFU.RSQ R16, R15 ;  /* 0x0000000f00107308 */ /* 0x0000620000001400 */
[----:B------:R-:W-:Y:S02]  /*3dc0*/  BSSY.RECONVERGENT B0, `(.L_x_44) ;  /* 0x000000c000007945 */ /* 0x000fe40003800200 */
[----:B------:R-:W-:-:S13]  /*3dd0*/  ISETP.GT.U32.AND P0, PT, R0, 0x727fffff, PT ;  /* 0x727fffff0000780c */ /* 0x000fda0003f04070 */
[----:B0-----:R-:W-:Y:S05]  /*3de0*/  @!P0 BRA `(.L_x_45) ;  /* 0x0000000000148947 */ /* 0x001fea0003800000 */
[----:B------:R-:W-:Y:S02]  /*3df0*/  MOV R18, R15 ;  /* 0x0000000f00127202 */ /* 0x000fe40000000f00 */
[----:B------:R-:W-:-:S07]  /*3e00*/  MOV R0, 0x3e20 ;  /* 0x00003e2000007802 */ /* 0x000fce0000000f00 */
[----:B-1---5:R-:W-:Y:S05]  /*3e10*/  CALL.REL.NOINC `($__internal_0_$__cuda_sm20_sqrt_rn_f32_slowpath) ;  /* 0x0000000400d07944 */ /* 0x022fea0003c00000 */
[----:B------:R-:W-:Y:S01]  /*3e20*/  MOV R15, R22 ;  /* 0x00000016000f7202 */ /* 0x000fe20000000f00 */
[----:B------:R-:W-:Y:S06]  /*3e30*/  BRA `(.L_x_46) ;  /* 0x0000000000107947 */ /* 0x000fec0003800000 */
.L_x_45:
[C---:B-1----:R-:W-:Y:S01]  /*3e40*/  FMUL.FTZ R0, R16.reuse, R15 ;  /* 0x0000000f10007220 */ /* 0x042fe20000410000 */
[----:B------:R-:W-:-:S03]  /*3e50*/  FMUL.FTZ R16, R16, 0.5 ;  /* 0x3f00000010107820 */ /* 0x000fc60000410000 */
[----:B------:R-:W-:-:S04]  /*3e60*/  FFMA R15, -R0, R0, R15 ;  /* 0x00000000000f7223 */ /* 0x000fc8000000010f */
[----:B------:R-:W-:-:S07]  /*3e70*/  FFMA R15, R15, R16, R0 ;  /* 0x000000100f0f7223 */ /* 0x000fce0000000000 */
.L_x_46:
[----:B------:R-:W-:Y:S05]  /*3e80*/  BSYNC.RECONVERGENT B0 ;  /* 0x0000000000007941 */ /* 0x000fea0003800200 */
.L_x_44:
        /* <DEDUP_REMOVED lines=10> */
.L_x_48:
[C---:B-1----:R-:W-:Y:S01]  /*3f30*/  FMUL.FTZ R17, R19.reuse, R14 ;  /* 0x0000000e13117220 */ /* 0x042fe20000410000 */
[----:B------:R-:W-:-:S03]  /*3f40*/  FMUL.FTZ R16, R19, 0.5 ;  /* 0x3f00000013107820 */ /* 0x000fc60000410000 */
[----:B------:R-:W-:-:S04]  /*3f50*/  FFMA R14, -R17, R17, R14 ;  /* 0x00000011110e7223 */ /* 0x000fc8000000010e */
[----:B------:R-:W-:-:S07]  /*3f60*/  FFMA R16, R14, R16, R17 ;  /* 0x000000100e107223 */ /* 0x000fce0000000011 */
.L_x_49:
[----:B------:R-:W-:Y:S05]  /*3f70*/  BSYNC.RECONVERGENT B0 ;  /* 0x0000000000007941 */ /* 0x000fea0003800200 */
.L_x_47:
[----:B------:R-:W-:Y:S01]  /*3f80*/  IADD3 R14, PT, PT, R3, -0xd000000, RZ ;  /* 0xf3000000030e7810 */ /* 0x000fe20007ffe0ff */
[----:B------:R0:W1:Y:S01]  /*3f90*/  MUFU.RSQ R0, R3 ;  /* 0x0000000300007308 */ /* 0x0000620000001400 */
[----:B------:R-:W-:Y:S02]  /*3fa0*/  BSSY.RECONVERGENT B0, `(.L_x_50) ;  /* 0x000000b000007945 */ /* 0x000fe40003800200 */
[----:B------:R-:W-:-:S13]  /*3fb0*/  ISETP.GT.U32.AND P0, PT, R14, 0x727fffff, PT ;  /* 0x727fffff0e00780c */ /* 0x000fda0003f04070 */
[----:B0-----:R-:W-:Y:S05]  /*3fc0*/  @!P0 BRA `(.L_x_51) ;  /* 0x0000000000108947 */ /* 0x001fea0003800000 */
[----:B------:R-:W-:Y:S02]  /*3fd0*/  MOV R18, R3 ;  /* 0x0000000300127202 */ /* 0x000fe40000000f00 */
[----:B-1----:R-:W-:-:S07]  /*3fe0*/  MOV R0, 0x4000 ;  /* 0x0000400000007802 */ /* 0x002fce0000000f00 */
[----:B-----5:R-:W-:Y:S05]  /*3ff0*/  CALL.REL.NOINC `($__internal_0_$__cuda_sm20_sqrt_rn_f32_slowpath) ;  /* 0x0000000400587944 */ /* 0x020fea0003c00000 */
[----:B------:R-:W-:Y:S05]  /*4000*/  BRA `(.L_x_52) ;  /* 0x0000000000107947 */ /* 0x000fea0003800000 */
.L_x_51:
[C---:B-1----:R-:W-:Y:S01]  /*4010*/  FMUL.FTZ R22, R0.reuse, R3 ;  /* 0x0000000300167220 */ /* 0x042fe20000410000 */
[----:B------:R-:W-:-:S03]  /*4020*/  FMUL.FTZ R0, R0, 0.5 ;  /* 0x3f00000000007820 */ /* 0x000fc60000410000 */
[----:B------:R-:W-:-:S04]  /*4030*/  FFMA R3, -R22, R22, R3 ;  /* 0x0000001616037223 */ /* 0x000fc80000000103 */
[----:B------:R-:W-:-:S07]  /*4040*/  FFMA R22, R3, R0, R22 ;  /* 0x0000000003167223 */ /* 0x000fce0000000016 */
.L_x_52:
[----:B------:R-:W-:Y:S05]  /*4050*/  BSYNC.RECONVERGENT B0 ;  /* 0x0000000000007941 */ /* 0x000fea0003800200 */
.L_x_50:
[----:B------:R-:W0:Y:S01]  /*4060*/  LDCU UR9, c[0x0][0x3b8] ;  /* 0x00007700ff0977ac */ /* 0x000e220008000800 */
[----:B------:R-:W-:Y:S01]  /*4070*/  BSSY.RECONVERGENT B2, `(.L_x_53) ;  /* 0x0000012000027945 */ /* 0x000fe20003800200 */
[----:B0-----:R-:W-:Y:S01]  /*4080*/  FADD R17, R7, UR9 ;  /* 0x0000000907117e21 */ /* 0x001fe20008000000 */
[----:B------:R-:W-:-:S03]  /*4090*/  FADD R14, R15, UR9 ;  /* 0x000000090f0e7e21 */ /* 0x000fc60008000000 */
[----:B------:R-:W0:Y:S08]  /*40a0*/  MUFU.RCP R0, R17 ;  /* 0x0000001100007308 */ /* 0x000e300000001000 */
[----:B------:R-:W1:Y:S01]  /*40b0*/  FCHK P0, R2, R17 ;  /* 0x0000001102007302 */ /* 0x000e620000000000 */
[----:B0-----:R-:W-:-:S04]  /*40c0*/  FFMA R3, -R17, R0, 1 ;  /* 0x3f80000011037423 */ /* 0x001fc80000000100 */
[----:B------:R-:W-:-:S04]  /*40d0*/  FFMA R3, R0, R3, R0 ;  /* 0x0000000300037223 */ /* 0x000fc80000000000 */
[----:B------:R-:W-:-:S04]  /*40e0*/  FFMA R0, R2, R3, RZ ;  /* 0x0000000302007223 */ /* 0x000fc800000000ff */
[----:B------:R-:W-:-:S04]  /*40f0*/  FFMA R7, -R17, R0, R2 ;  /* 0x0000000011077223 */ /* 0x000fc80000000102 */
[----:B------:R-:W-:Y:S01]  /*4100*/  FFMA R15, R3, R7, R0 ;  /* 0x00000007030f7223 */ /* 0x000fe20000000000 */
[----:B------:R-:W-:Y:S01]  /*4110*/  FADD R7, R16, UR9 ;  /* 0x0000000910077e21 */ /* 0x000fe20008000000 */
[----:B------:R-:W-:Y:S01]  /*4120*/  FADD R3, R22, UR9 ;  /* 0x0000000916037e21 */ /* 0x000fe20008000000 */
[----:B-1----:R-:W-:Y:S06]  /*4130*/  @!P0 BRA `(.L_x_54) ;  /* 0x0000000000148947 */ /* 0x002fec0003800000 */
[----:B------:R-:W-:Y:S02]  /*4140*/  MOV R0, R2 ;  /* 0x0000000200007202 */ /* 0x000fe40000000f00 */
[----:B------:R-:W-:Y:S02]  /*4150*/  MOV R24, R17 ;  /* 0x0000001100187202 */ /* 0x000fe40000000f00 */
[----:B------:R-:W-:-:S07]  /*4160*/  MOV R18, 0x4180 ;  /* 0x0000418000127802 */ /* 0x000fce0000000f00 */
[----:B-----5:R-:W-:Y:S05]  /*4170*/  CALL.REL.NOINC `($__internal_1_$__cuda_sm3x_div_rn_noftz_f32_slowpath) ;  /* 0x0000000400507944 */ /* 0x020fea0003c00000 */
[----:B------:R-:W-:-:S07]  /*4180*/  MOV R15, R0 ;  /* 0x00000000000f7202 */ /* 0x000fce0000000f00 */
.L_x_54:
[----:B------:R-:W-:Y:S05]  /*4190*/  BSYNC.RECONVERGENT B2 ;  /* 0x0000000000027941 */ /* 0x000fea0003800200 */
.L_x_53:
        /* <DEDUP_REMOVED lines=12> */
[----:B-----5:R-:W-:Y:S05]  /*4260*/  CALL.REL.NOINC `($__internal_1_$__cuda_sm3x_div_rn_noftz_f32_slowpath) ;  /* 0x0000000400147944 */ /* 0x020fea0003c00000 */
[----:B------:R-:W-:-:S07]  /*4270*/  MOV R2, R0 ;  /* 0x0000000000027202 */ /* 0x000fce0000000f00 */
.L_x_56:
[----:B------:R-:W-:Y:S05]  /*4280*/  BSYNC.RECONVERGENT B2 ;  /* 0x0000000000027941 */ /* 0x000fea0003800200 */
.L_x_55:
        /* <DEDUP_REMOVED lines=14> */
.L_x_58:
[----:B------:R-:W-:Y:S05]  /*4370*/  BSYNC.RECONVERGENT B2 ;  /* 0x0000000000027941 */ /* 0x000fea0003800200 */
.L_x_57:
        /* <DEDUP_REMOVED lines=13> */
.L_x_60:
[----:B------:R-:W-:Y:S05]  /*4450*/  BSYNC.RECONVERGENT B2 ;  /* 0x0000000000027941 */ /* 0x000fea0003800200 */
.L_x_59:
[----:B------:R-:W0:Y:S01]  /*4460*/  LDCU UR9, c[0x0][0x3bc] ;  /* 0x00007780ff0977ac */ /* 0x000e220008000800 */
[----:B-----5:R-:W-:Y:S01]  /*4470*/  FADD R16, R8, -R15 ;  /* 0x8000000f08107221 */ /* 0x020fe20000000000 */
[----:B------:R-:W-:Y:S01]  /*4480*/  FADD R17, R9, -R2 ;  /* 0x8000000209117221 */ /* 0x000fe20000000000 */
[----:B------:R-:W-:Y:S01]  /*4490*/  FADD R18, R10, -R4 ;  /* 0x800000040a127221 */ /* 0x000fe20000000000 */
[----:B------:R-:W-:-:S05]  /*44a0*/  FADD R19, R11, -R0 ;  /* 0x800000000b137221 */ /* 0x000fca0000000000 */
[----:B------:R1:W-:Y:S01]  /*44b0*/  STG.E.128 desc[UR4][R12.64], R16 ;  /* 0x000000100c007986 */ /* 0x0003e2000c101d04 */
[----:B0-----:R-:W-:-:S13]  /*44c0*/  FSETP.NEU.AND P0, PT, RZ, UR9, PT ;  /* 0x00000009ff007c0b */ /* 0x001fda000bf0d000 */
[----:B-1----:R-:W-:Y:S05]  /*44d0*/  @!P0 EXIT ;  /* 0x000000000000894d */ /* 0x002fea0003800000 */
[----:B------:R-:W0:Y:S02]  /*44e0*/  LDC R0, c[0x0][0x3ac] ;  /* 0x0000eb00ff007b82 */ /* 0x000e240000000800 */
[----:B0-----:R-:W-:-:S04]  /*44f0*/  FMUL R3, R0, UR9 ;  /* 0x0000000900037c20 */ /* 0x001fc80008400000 */
[C---:B------:R-:W-:Y:S01]  /*4500*/  FFMA R8, -R3.reuse, R8, R16 ;  /* 0x0000000803087223 */ /* 0x040fe20000000110 */
[C---:B------:R-:W-:Y:S01]  /*4510*/  FFMA R9, -R3.reuse, R9, R17 ;  /* 0x0000000903097223 */ /* 0x040fe20000000111 */
[C---:B------:R-:W-:Y:S01]  /*4520*/  FFMA R10, -R3.reuse, R10, R18 ;  /* 0x0000000a030a7223 */ /* 0x040fe20000000112 */
[----:B------:R-:W-:-:S05]  /*4530*/  FFMA R11, -R3, R11, R19 ;  /* 0x0000000b030b7223 */ /* 0x000fca0000000113 */
[----:B------:R-:W-:Y:S01]  /*4540*/  STG.E.128 desc[UR4][R12.64], R8 ;  /* 0x000000080c007986 */ /* 0x000fe2000c101d04 */
[----:B------:R-:W-:Y:S05]  /*4550*/  EXIT ;  /* 0x000000000000794d */ /* 0x000fea0003800000 */
        .weak           $__internal_0_$__cuda_sm20_sqrt_rn_f32_slowpath
        .type           $__internal_0_$__cuda_sm20_sqrt_rn_f32_slowpath,@function
        .size           $__internal_0_$__cuda_sm20_sqrt_rn_f32_slowpath,($__internal_1_$__cuda_sm3x_div_rn_noftz_f32_slowpath - $__internal_0_$__cuda_sm20_sqrt_rn_f32_slowpath)
$__internal_0_$__cuda_sm20_sqrt_rn_f32_slowpath:
[----:B------:R-:W-:-:S13]  /*4560*/  LOP3.LUT P0, RZ, R18, 0x7fffffff, RZ, 0xc0, !PT ;  /* 0x7fffffff12ff7812 */ /* 0x000fda000780c0ff */
[----:B------:R-:W-:Y:S01]  /*4570*/  @!P0 MOV R22, R18 ;  /* 0x0000001200168202 */ /* 0x000fe20000000f00 */
[----:B------:R-:W-:Y:S06]  /*4580*/  @!P0 BRA `(.L_x_61) ;  /* 0x0000000000408947 */ /* 0x000fec0003800000 */
[----:B------:R-:W-:-:S13]  /*4590*/  FSETP.GEU.FTZ.AND P0, PT, R18, RZ, PT ;  /* 0x000000ff1200720b */ /* 0x000fda0003f1e000 */
[----:B------:R-:W-:Y:S01]  /*45a0*/  @!P0 MOV R22, 0x7fffffff ;  /* 0x7fffffff00168802 */ /* 0x000fe20000000f00 */
[----:B------:R-:W-:Y:S06]  /*45b0*/  @!P0 BRA `(.L_x_61) ;  /* 0x0000000000348947 */ /* 0x000fec0003800000 */
[----:B------:R-:W-:-:S13]  /*45c0*/  FSETP.GTU.FTZ.AND P0, PT, |R18|, +INF , PT ;  /* 0x7f8000001200780b */ /* 0x000fda0003f1c200 */
[----:B------:R-:W-:Y:S01]  /*45d0*/  @P0 FADD.FTZ R22, R18, 1 ;  /* 0x3f80000012160421 */ /* 0x000fe20000010000 */
[----:B------:R-:W-:Y:S06]  /*45e0*/  @P0 BRA `(.L_x_61) ;  /* 0x0000000000280947 */ /* 0x000fec0003800000 */
[----:B------:R-:W-:-:S13]  /*45f0*/  FSETP.NEU.FTZ.AND P0, PT, |R18|, +INF , PT ;  /* 0x7f8000001200780b */ /* 0x000fda0003f1d200 */
[----:B------:R-:W-:-:S04]  /*4600*/  @P0 FFMA R22, R18, 1.84467440737095516160e+19, RZ ;  /* 0x5f80000012160823 */ /* 0x000fc800000000ff */
[----:B------:R-:W0:Y:S02]  /*4610*/  @P0 MUFU.RSQ R19, R22 ;  /* 0x0000001600130308 */ /* 0x000e240000001400 */
[----:B0-----:R-:W-:Y:S01]  /*4620*/  @P0 FMUL.FTZ R21, R22, R19 ;  /* 0x0000001316150220 */ /* 0x001fe20000410000 */
[----:B------:R-:W-:-:S03]  /*4630*/  @P0 FMUL.FTZ R19, R19, 0.5 ;  /* 0x3f00000013130820 */ /* 0x000fc60000410000 */
[----:B------:R-:W-:-:S04]  /*4640*/  @P0 FADD.FTZ R20, -R21, -RZ ;  /* 0x800000ff15140221 */ /* 0x000fc80000010100 */
[----:B------:R-:W-:Y:S01]  /*4650*/  @P0 FFMA R20, R21, R20, R22 ;  /* 0x0000001415140223 */ /* 0x000fe20000000016 */
[----:B------:R-:W-:-:S03]  /*4660*/  @!P0 MOV R22, R18 ;  /* 0x0000001200168202 */ /* 0x000fc60000000f00 */
[----:B------:R-:W-:-:S04]  /*4670*/  @P0 FFMA R19, R20, R19, R21 ;  /* 0x0000001314130223 */ /* 0x000fc80000000015 */
[----:B------:R-:W-:-:S07]  /*4680*/  @P0 FMUL.FTZ R22, R19, 2.3283064365386962891e-10 ;  /* 0x2f80000013160820 */ /* 0x000fce0000410000 */
.L_x_61:
[----:B------:R-:W-:Y:S01]  /*4690*/  HFMA2 R19, -RZ, RZ, 0, 0 ;  /* 0x00000000ff137431 */ /* 0x000fe200000001ff */
[----:B------:R-:W-:-:S04]  /*46a0*/  MOV R18, R0 ;  /* 0x0000000000127202 */ /* 0x000fc80000000f00 */
[----:B------:R-:W-:Y:S05]  /*46b0*/  RET.REL.NODEC R18 `(adamw_kernel) ;  /* 0xffffffb812507950 */ /* 0x000fea0003c3ffff */
        .weak           $__internal_1_$__cuda_sm3x_div_rn_noftz_f32_slowpath
        .type           $__internal_1_$__cuda_sm3x_div_rn_noftz_f32_slowpath,@function
        .size           $__internal_1_$__cuda_sm3x_div_rn_noftz_f32_slowpath,(.L_x_410 - $__internal_1_$__cuda_sm3x_div_rn_noftz_f32_slowpath)
$__internal_1_$__cuda_sm3x_div_rn_noftz_f32_slowpath:
[----:B------:R-:W-:Y:S01]  /*46c0*/  SHF.R.U32.HI R19, RZ, 0x17, R24 ;  /* 0x00000017ff137819 */ /* 0x000fe20000011618 */
[----:B------:R-:W-:Y:S01]  /*46d0*/  BSSY.RECONVERGENT B0, `(.L_x_62) ;  /* 0x0000063000007945 */ /* 0x000fe20003800200 */
[----:B------:R-:W-:Y:S02]  /*46e0*/  SHF.R.U32.HI R23, RZ, 0x17, R0 ;  /* 0x00000017ff177819 */ /* 0x000fe40000011600 */
[----:B------:R-:W-:Y:S02]  /*46f0*/  LOP3.LUT R19, R19, 0xff, RZ, 0xc0, !PT ;  /* 0x000000ff13137812 */ /* 0x000fe400078ec0ff */
[----:B------:R-:W-:Y:S02]  /*4700*/  LOP3.LUT R23, R23, 0xff, RZ, 0xc0, !PT ;  /* 0x000000ff17177812 */ /* 0x000fe400078ec0ff */
[----:B------:R-:W-:Y:S02]  /*4710*/  IADD3 R21, PT, PT, R19, -0x1, RZ ;  /* 0xffffffff13157810 */ /* 0x000fe40007ffe0ff */
[----:B------:R-:W-:-:S02]  /*4720*/  IADD3 R22, PT, PT, R23, -0x1, RZ ;  /* 0xffffffff17167810 */ /* 0x000fc40007ffe0ff */
[----:B------:R-:W-:-:S04]  /*4730*/  ISETP.GT.U32.AND P0, PT, R21, 0xfd, PT ;  /* 0x000000fd1500780c */ /* 0x000fc80003f04070 */
[----:B------:R-:W-:-:S13]  /*4740*/  ISETP.GT.U32.OR P0, PT, R22, 0xfd, P0 ;  /* 0x000000fd1600780c */ /* 0x000fda0000704470 */
[----:B------:R-:W-:Y:S01]  /*4750*/  @!P0 MOV R20, RZ ;  /* 0x000000ff00148202 */ /* 0x000fe20000000f00 */
[----:B------:R-:W-:Y:S06]  /*4760*/  @!P0 BRA `(.L_x_63) ;  /* 0x00000000005c8947 */ /* 0x000fec0003800000 */
[----:B------:R-:W-:Y:S02]  /*4770*/  FSETP.GTU.FTZ.AND P0, PT, |R0|, +INF , PT ;  /* 0x7f8000000000780b */ /* 0x000fe40003f1c200 */
[----:B------:R-:W-:-:S04]  /*4780*/  FSETP.GTU.FTZ.AND P1, PT, |R24|, +INF , PT ;  /* 0x7f8000001800780b */ /* 0x000fc80003f3c200 */
[----:B------:R-:W-:-:S13]  /*4790*/  PLOP3.LUT P0, PT, P0, P1, PT, 0xf8, 0x8f ;  /* 0x00000000008f781c */ /* 0x000fda0000703f70 */
[----:B------:R-:W-:Y:S05]  /*47a0*/  @P0 BRA `(.L_x_64) ;  /* 0x0000000400500947 */ /* 0x000fea0003800000 */
[----:B------:R-:W-:-:S13]  /*47b0*/  LOP3.LUT P0, RZ, R24, 0x7fffffff, R0, 0xc8, !PT ;  /* 0x7fffffff18ff7812 */ /* 0x000fda000780c800 */
[----:B------:R-:W-:Y:S05]  /*47c0*/  @!P0 BRA `(.L_x_65) ;  /* 0x0000000400408947 */ /* 0x000fea0003800000 */
[----:B------:R-:W-:Y:S02]  /*47d0*/  FSETP.NEU.FTZ.AND P0, PT, |R0|, +INF , PT ;  /* 0x7f8000000000780b */ /* 0x000fe40003f1d200 */
[----:B------:R-:W-:Y:S02]  /*47e0*/  FSETP.NEU.FTZ.AND P3, PT, |R24|, +INF , PT ;  /* 0x7f8000001800780b */ /* 0x000fe40003f7d200 */
[----:B------:R-:W-:-:S11]  /*47f0*/  FSETP.NEU.FTZ.AND P1, PT, |R0|, +INF , PT ;  /* 0x7f8000000000780b */ /* 0x000fd60003f3d200 */
[----:B------:R-:W-:Y:S05]  /*4800*/  @!P3 BRA !P0, `(.L_x_65) ;  /* 0x000000040030b947 */ /* 0x000fea0004000000 */
[----:B------:R-:W-:-:S04]  /*4810*/  LOP3.LUT P0, RZ, R0, 0x7fffffff, RZ, 0xc0, !PT ;  /* 0x7fffffff00ff7812 */ /* 0x000fc8000780c0ff */
[----:B------:R-:W-:-:S13]  /*4820*/  PLOP3.LUT P0, PT, P3, P0, PT, 0x2f, 0xf2 ;  /* 0x0000000000f2781c */ /* 0x000fda0001f00577 */
[----:B------:R-:W-:Y:S05]  /*4830*/  @P0 BRA `(.L_x_66) ;  /* 0x00000004001c0947 */ /* 0x000fea0003800000 */
[----:B------:R-:W-:-:S04]  /*4840*/  LOP3.LUT P0, RZ, R24, 0x7fffffff, RZ, 0xc0, !PT ;  /* 0x7fffffff18ff7812 */ /* 0x000fc8000780c0ff */
[----:B------:R-:W-:-:S13]  /*4850*/  PLOP3.LUT P0, PT, P1, P0, PT, 0x2f, 0xf2 ;  /* 0x0000000000f2781c */ /* 0x000fda0000f00577 */
[----:B------:R-:W-:Y:S05]  /*4860*/  @P0 BRA `(.L_x_67) ;  /* 0x0000000400040947 */ /* 0x000fea0003800000 */
[----:B------:R-:W-:Y:S02]  /*4870*/  ISETP.GE.AND P0, PT, R22, RZ, PT ;  /* 0x000000ff1600720c */ /* 0x000fe40003f06270 */
[----:B------:R-:W-:-:S11]  /*4880*/  ISETP.GE.AND P1, PT, R21, RZ, PT ;  /* 0x000000ff1500720c */ /* 0x000fd60003f26270 */
[----:B------:R-:W-:Y:S01]  /*4890*/  @P0 MOV R20, RZ ;  /* 0x000000ff00140202 */ /* 0x000fe20000000f00 */
[----:B------:R-:W-:Y:S01]  /*48a0*/  @!P0 FFMA R0, R0, 1.84467440737095516160e+19, RZ ;  /* 0x5f80000000008823 */ /* 0x000fe200000000ff */
[----:B------:R-:W-:Y:S01]  /*48b0*/  @!P0 MOV R20, 0xffffffc0 ;  /* 0xffffffc000148802 */ /* 0x000fe20000000f00 */
[----:B------:R-:W-:-:S03]  /*48c0*/  @!P1 FFMA R24, R24, 1.84467440737095516160e+19, RZ ;  /* 0x5f80000018189823 */ /* 0x000fc600000000ff */
[----:B------:R-:W-:-:S07]  /*48d0*/  @!P1 IADD3 R20, PT, PT, R20, 0x40, RZ ;  /* 0x0000004014149810 */ /* 0x000fce0007ffe0ff */
.L_x_63:
[----:B------:R-:W-:Y:S01]  /*48e0*/  LEA R22, R19, 0xc0800000, 0x17 ;  /* 0xc080000013167811 */ /* 0x000fe200078eb8ff */
[----:B------:R-:W-:Y:S01]  /*48f0*/  BSSY.RECONVERGENT B1, `(.L_x_68) ;  /* 0x0000036000017945 */ /* 0x000fe20003800200 */
[----:B------:R-:W-:Y:S02]  /*4900*/  IADD3 R23, PT, PT, R23, -0x7f, RZ ;  /* 0xffffff8117177810 */ /* 0x000fe40007ffe0ff */
[----:B------:R-:W-:-:S03]  /*4910*/  IADD3 R22, PT, PT, -R22, R24, RZ ;  /* 0x0000001816167210 */ /* 0x000fc60007ffe1ff */
[C---:B------:R-:W-:Y:S01]  /*4920*/  IMAD R0, R23.reuse, -0x800000, R0 ;  /* 0xff80000017007824 */ /* 0x040fe200078e0200 */
[----:B------:R0:W1:Y:S01]  /*4930*/  MUFU.RCP R21, R22 ;  /* 0x0000001600157308 */ /* 0x0000620000001000 */
[----:B------:R-:W-:-:S04]  /*4940*/  IADD3 R23, PT, PT, R23, 0x7f, -R19 ;  /* 0x0000007f17177810 */ /* 0x000fc80007ffe813 */
[----:B------:R-:W-:Y:S01]  /*4950*/  IADD3 R20, PT, PT, R23, R20, RZ ;  /* 0x0000001417147210 */ /* 0x000fe20007ffe0ff */
[----:B0-----:R-:W-:-:S04]  /*4960*/  FADD.FTZ R22, -R22, -RZ ;  /* 0x800000ff16167221 */ /* 0x001fc80000010100 */
[----:B-1----:R-:W-:-:S04]  /*4970*/  FFMA R24, R21, R22, 1 ;  /* 0x3f80000015187423 */ /* 0x002fc80000000016 */
[----:B------:R-:W-:-:S04]  /*4980*/  FFMA R21, R21, R24, R21 ;  /* 0x0000001815157223 */ /* 0x000fc80000000015 */
[----:B------:R-:W-:-:S04]  /*4990*/  FFMA R24, R0, R21, RZ ;  /* 0x0000001500187223 */ /* 0x000fc800000000ff */
[----:B------:R-:W-:-:S04]  /*49a0*/  FFMA R25, R22, R24, R0 ;  /* 0x0000001816197223 */ /* 0x000fc80000000000 */
[----:B------:R-:W-:-:S04]  /*49b0*/  FFMA R25, R21, R25, R24 ;  /* 0x0000001915197223 */ /* 0x000fc80000000018 */
[----:B------:R-:W-:-:S04]  /*49c0*/  FFMA R0, R22, R25, R0 ;  /* 0x0000001916007223 */ /* 0x000fc80000000000 */
[----:B------:R-:W-:-:S05]  /*49d0*/  FFMA R22, R21, R0, R25 ;  /* 0x0000000015167223 */ /* 0x000fca0000000019 */
[----:B------:R-:W-:-:S04]  /*49e0*/  SHF.R.U32.HI R19, RZ, 0x17, R22 ;  /* 0x00000017ff137819 */ /* 0x000fc80000011616 */
[----:B------:R-:W-:-:S04]  /*49f0*/  LOP3.LUT R19, R19, 0xff, RZ, 0xc0, !PT ;  /* 0x000000ff13137812 */ /* 0x000fc800078ec0ff */
[----:B------:R-:W-:-:S04]  /*4a00*/  IADD3 R19, PT, PT, R19, R20, RZ ;  /* 0x0000001413137210 */ /* 0x000fc80007ffe0ff */
[----:B------:R-:W-:-:S04]  /*4a10*/  IADD3 R23, PT, PT, R19, -0x1, RZ ;  /* 0xffffffff13177810 */ /* 0x000fc80007ffe0ff */
[----:B------:R-:W-:-:S13]  /*4a20*/  ISETP.GE.U32.AND P0, PT, R23, 0xfe, PT ;  /* 0x000000fe1700780c */ /* 0x000fda0003f06070 */
[----:B------:R-:W-:Y:S05]  /*4a30*/  @!P0 BRA `(.L_x_69) ;  /* 0x0000000000808947 */ /* 0x000fea0003800000 */
[----:B------:R-:W-:-:S13]  /*4a40*/  ISETP.GT.AND P0, PT, R19, 0xfe, PT ;  /* 0x000000fe1300780c */ /* 0x000fda0003f04270 */
[----:B------:R-:W-:Y:S05]  /*4a50*/  @P0 BRA `(.L_x_70) ;  /* 0x00000000006c0947 */ /* 0x000fea0003800000 */
[----:B------:R-:W-:-:S13]  /*4a60*/  ISETP.GE.AND P0, PT, R19, 0x1, PT ;  /* 0x000000011300780c */ /* 0x000fda0003f06270 */
[----:B------:R-:W-:Y:S05]  /*4a70*/  @P0 BRA `(.L_x_71) ;  /* 0x0000000000740947 */ /* 0x000fea0003800000 */
[----:B------:R-:W-:Y:S02]  /*4a80*/  ISETP.GE.AND P0, PT, R19, -0x18, PT ;  /* 0xffffffe81300780c */ /* 0x000fe40003f06270 */
[----:B------:R-:W-:-:S11]  /*4a90*/  LOP3.LUT R22, R22, 0x80000000, RZ, 0xc0, !PT ;  /* 0x8000000016167812 */ /* 0x000fd600078ec0ff */
[----:B------:R-:W-:Y:S05]  /*4aa0*/  @!P0 BRA `(.L_x_71) ;  /* 0x0000000000688947 */ /* 0x000fea0003800000 */
[CCC-:B------:R-:W-:Y:S01]  /*4ab0*/  FFMA.RZ R20, R21.reuse, R0.reuse, R25.reuse ;  /* 0x0000000015147223 */ /* 0x1c0fe2000000c019 */
[CCC-:B------:R-:W-:Y:S01]  /*4ac0*/  FFMA.RP R23, R21.reuse, R0.reuse, R25.reuse ;  /* 0x0000000015177223 */ /* 0x1c0fe20000008019 */
[----:B------:R-:W-:Y:S01]  /*4ad0*/  FFMA.RM R21, R21, R0, R25 ;  /* 0x0000000015157223 */ /* 0x000fe20000004019 */
[C---:B------:R-:W-:Y:S02]  /*4ae0*/  IADD3 R0, PT, PT, R19.reuse, 0x20, RZ ;  /* 0x0000002013007810 */ /* 0x040fe40007ffe0ff */
[----:B------:R-:W-:Y:S02]  /*4af0*/  LOP3.LUT R20, R20, 0x7fffff, RZ, 0xc0, !PT ;  /* 0x007fffff14147812 */ /* 0x000fe400078ec0ff */
[C---:B------:R-:W-:Y:S02]  /*4b00*/  ISETP.NE.AND P3, PT, R19.reuse, RZ, PT ;  /* 0x000000ff1300720c */ /* 0x040fe40003f65270 */
[----:B------:R-:W-:Y:S02]  /*4b10*/  LOP3.LUT R20, R20, 0x800000, RZ, 0xfc, !PT ;  /* 0x0080000014147812 */ /* 0x000fe400078efcff */
[----:B------:R-:W-:-:S02]  /*4b20*/  ISETP.NE.AND P1, PT, R19, RZ, PT ;  /* 0x000000ff1300720c */ /* 0x000fc40003f25270 */
[----:B------:R-:W-:Y:S02]  /*4b30*/  IADD3 R19, PT, PT, -R19, RZ, RZ ;  /* 0x000000ff13137210 */ /* 0x000fe40007ffe1ff */
[----:B------:R-:W-:Y:S02]  /*4b40*/  SHF.L.U32 R0, R20, R0, RZ ;  /* 0x0000000014007219 */ /* 0x000fe400000006ff */
[----:B------:R-:W-:Y:S02]  /*4b50*/  FSETP.NEU.FTZ.AND P0, PT, R23, R21, PT ;  /* 0x000000151700720b */ /* 0x000fe40003f1d000 */
[----:B------:R-:W-:Y:S02]  /*4b60*/  SEL R19, R19, RZ, P3 ;  /* 0x000000ff13137207 */ /* 0x000fe40001800000 */
[----:B------:R-:W-:Y:S02]  /*4b70*/  ISETP.NE.AND P1, PT, R0, RZ, P1 ;  /* 0x000000ff0000720c */ /* 0x000fe40000f25270 */
[----:B------:R-:W-:-:S02]  /*4b80*/  SHF.R.U32.HI R20, RZ, R19, R20 ;  /* 0x00000013ff147219 */ /* 0x000fc40000011614 */
[----:B------:R-:W-:Y:S02]  /*4b90*/  PLOP3.LUT P0, PT, P0, P1, PT, 0xf8, 0x8f ;  /* 0x00000000008f781c */ /* 0x000fe40000703f70 */
[----:B------:R-:W-:Y:S02]  /*4ba0*/  SHF.R.U32.HI R19, RZ, 0x1, R20 ;  /* 0x00000001ff137819 */ /* 0x000fe40000011614 */
[----:B------:R-:W-:-:S04]  /*4bb0*/  SEL R0, RZ, 0x1, !P0 ;  /* 0x00000001ff007807 */ /* 0x000fc80004000000 */
[----:B------:R-:W-:-:S04]  /*4bc0*/  LOP3.LUT R0, R0, 0x1, R19, 0xf8, !PT ;  /* 0x0000000100007812 */ /* 0x000fc800078ef813 */
[----:B------:R-:W-:-:S04]  /*4bd0*/  LOP3.LUT R0, R0, R20, RZ, 0xc0, !PT ;  /* 0x0000001400007212 */ /* 0x000fc800078ec0ff */
[----:B------:R-:W-:-:S04]  /*4be0*/  IADD3 R0, PT, PT, R19, R0, RZ ;  /* 0x0000000013007210 */ /* 0x000fc80007ffe0ff */
[----:B------:R-:W-:Y:S01]  /*4bf0*/  LOP3.LUT R22, R0, R22, RZ, 0xfc, !PT ;  /* 0x0000001600167212 */ /* 0x000fe200078efcff */
[----:B------:R-:W-:Y:S06]  /*4c00*/  BRA `(.L_x_71) ;  /* 0x0000000000107947 */ /* 0x000fec0003800000 */
.L_x_70:
[----:B------:R-:W-:-:S04]  /*4c10*/  LOP3.LUT R22, R22, 0x80000000, RZ, 0xc0, !PT ;  /* 0x8000000016167812 */ /* 0x000fc800078ec0ff */
[----:B------:R-:W-:Y:S01]  /*4c20*/  LOP3.LUT R22, R22, 0x7f800000, RZ, 0xfc, !PT ;  /* 0x7f80000016167812 */ /* 0x000fe200078efcff */
[----:B------:R-:W-:Y:S06]  /*4c30*/  BRA `(.L_x_71) ;  /* 0x0000000000047947 */ /* 0x000fec0003800000 */
.L_x_69:
[----:B------:R-:W-:-:S07]  /*4c40*/  LEA R22, R20, R22, 0x17 ;  /* 0x0000001614167211 */ /* 0x000fce00078eb8ff */
.L_x_71:
[----:B------:R-:W-:Y:S05]  /*4c50*/  BSYNC.RECONVERGENT B1 ;  /* 0x0000000000017941 */ /* 0x000fea0003800200 */
.L_x_68:
[----:B------:R-:W-:Y:S01]  /*4c60*/  MOV R0, R22 ;  /* 0x0000001600007202 */ /* 0x000fe20000000f00 */
[----:B------:R-:W-:Y:S06]  /*4c70*/  BRA `(.L_x_72) ;  /* 0x0000000000207947 */ /* 0x000fec0003800000 */
.L_x_67:
[----:B------:R-:W-:-:S04]  /*4c80*/  LOP3.LUT R0, R24, 0x80000000, R0, 0x48, !PT ;  /* 0x8000000018007812 */ /* 0x000fc800078e4800 */
[----:B------:R-:W-:Y:S01]  /*4c90*/  LOP3.LUT R0, R0, 0x7f800000, RZ, 0xfc, !PT ;  /* 0x7f80000000007812 */ /* 0x000fe200078efcff */
[----:B------:R-:W-:Y:S06]  /*4ca0*/  BRA `(.L_x_72) ;  /* 0x0000000000147947 */ /* 0x000fec0003800000 */
.L_x_66:
[----:B------:R-:W-:Y:S01]  /*4cb0*/  LOP3.LUT R0, R24, 0x80000000, R0, 0x48, !PT ;  /* 0x8000000018007812 */ /* 0x000fe200078e4800 */
[----:B------:R-:W-:Y:S06]  /*4cc0*/  BRA `(.L_x_72) ;  /* 0x00000000000c7947 */ /* 0x000fec0003800000 */
.L_x_65:
[----:B------:R-:W0:Y:S01]  /*4cd0*/  MUFU.RSQ R0, -QNAN ;  /* 0xffc0000000007908 */ /* 0x000e220000001400 */
[----:B------:R-:W-:Y:S05]  /*4ce0*/  BRA `(.L_x_72) ;  /* 0x0000000000047947 */ /* 0x000fea0003800000 */
.L_x_64:
[----:B------:R-:W-:-:S07]  /*4cf0*/  FADD.FTZ R0, R0, R24 ;  /* 0x0000001800007221 */ /* 0x000fce0000010000 */
.L_x_72:
[----:B------:R-:W-:Y:S05]  /*4d00*/  BSYNC.RECONVERGENT B0 ;  /* 0x0000000000007941 */ /* 0x000fea0003800200 */
.L_x_62:
[----:B------:R-:W-:-:S04]  /*4d10*/  HFMA2 R19, -RZ, RZ, 0, 0 ;  /* 0x00000000ff137431 */ /* 0x000fc800000001ff */
[----:B0-----:R-:W-:Y:S05]  /*4d20*/  RET.REL.NODEC R18 `(adamw_kernel) ;  /* 0xffffffb012b47950 */ /* 0x001fea0003c3ffff */
.L_x_73:
[----:B------:R-:W-:-:S00]  /*4d30*/  BRA `(.L_x_73) ;  /* 0xfffffffc00fc7947 */ /* 0x000fc0000383ffff */
[----:B------:R-:W-:-:S00]  /*4d40*/  NOP ;  /* 0x0000000000007918 */ /* 0x000fc00000000000 */
        /* <DEDUP_REMOVED lines=11> */
.L_x_410:


//--------------------- .text.adam_kernel         --------------------------
	.section	.text.adam_kernel,"ax",@progbits
	.align	128
        .global         adam_kernel
        .type           adam_kernel,@function
        .size           adam_kernel,(.L_x_412 - adam_kernel)
        .other          adam_kernel,@"STO_CUDA_ENTRY STV_DEFAULT"
adam_kernel:
.text.adam_kernel:
        /* <DEDUP_REMOVED lines=20> */
[----:B------:R-:W-:-:S04]  /*0140*/  ISETP.GT.U32.AND P0, PT, R5, 0x3, PT ;  /* 0x000000030500780c */ /* 0x000fc80003f04070 */
[----:B------:R-:W-:-:S13]  /*0150*/  ISETP.GT.U32.AND.EX P0, PT, R4, RZ, PT, P0 ;  /* 0x000000ff0400720c */ /* 0x000fda0003f04100 */
[----:B012---:R-:W-:Y:S05]  /*0160*/  @P0 BRA `(.L_x_74) ;  /* 0x0000001400100947 */ /* 0x007fea0003800000 */
[----:B------:R-:W-:-:S04]  /*0170*/  ISETP.NE.U32.AND P0, PT, R5, RZ, PT ;  /* 0x000000ff0500720c */ /* 0x000fc80003f05070 */
[----:B------:R-:W-:-:S13]  /*0180*/  ISETP.NE.AND.EX P0, PT, R4, RZ, PT, P0 ;  /* 0x000000ff0400720c */ /* 0x000fda0003f05300 */
[----:B------:R-:W-:Y:S05]  /*0190*/  @!P0 EXIT ;  /* 0x000000000000894d */ /* 0x000fea0003800000 */
[----:B------:R-:W0:Y:S08]  /*01a0*/  LDC.64 R2, c[0x0][0x3b0] ;  /* 0x0000ec00ff027b82 */ /* 0x000e300000000a00 */
[----:B------:R-:W1:Y:S01]  /*01b0*/  LDC.64 R26, c[0x0][0x380] ;  /* 0x0000e000ff1a7b82 */ /* 0x000e620000000a00 */
[C---:B0-----:R-:W-:Y:S01]  /*01c0*/  FMUL R7, |R2|.reuse, 16777216 ;  /* 0x4b80000002077820 */ /* 0x041fe20000400200 */
[----:B------:R-:W-:-:S02]  /*01d0*/  FSETP.GEU.AND P0, PT, |R2|, 1.175494350822287508e-38, PT ;  /* 0x008000000200780b */ /* 0x000fc40003f0e200 */
        /* <DEDUP_REMOVED lines=33> */
[----:B------:R-:W2:Y:S01]  /*03f0*/  LDC R0, c[0x0][0x3a8] ;  /* 0x0000ea00ff007b82 */ /* 0x000ea20000000800 */
[----:B------:R-:W-:Y:S01]  /*0400*/  FFMA R18, R12, 1.4426950216293334961, R13 ;  /* 0x3fb8aa3b0c127823 */ /* 0x000fe2000000000d */
[----:B------:R-:W-:Y:S01]  /*0410*/  FMUL R16, R16, R15 ;  /* 0x0000000f10107220 */ /* 0x000fe20000400000 */
[----:B------:R-:W-:-:S02]  /*0420*/  FADD R15, R10, -1 ;  /* 0xbf8000000a0f7421 */ /* 0x000fc40000000000 */
[----:B------:R-:W-:Y:S01]  /*0430*/  FFMA R13, R9, 1.9251366722983220825e-08, R18 ;  /* 0x32a55e34090d7823 */ /* 0x000fe20000000012 */
[----:B------:R-:W-:Y:S01]  /*0440*/  FMUL R17, R16, 3 ;  /* 0x4040000010117820 */ /* 0x000fe20000400000 */
[----:B------:R-:W-:-:S03]  /*0450*/  FADD R10, R15, R15 ;  /* 0x0000000f0f0a7221 */ /* 0x000fc60000000000 */
[----:B------:R-:W-:-:S04]  /*0460*/  FFMA R12, R12, R17, R13 ;  /* 0x000000110c0c7223 */ /* 0x000fc8000000000d */
        /* <DEDUP_REMOVED lines=11> */
[----:B--2---:R-:W-:Y:S01]  /*0520*/  FMUL R9, R16, R0 ;  /* 0x0000000010097220 */ /* 0x004fe20000400000 */
        /* <DEDUP_REMOVED lines=15> */
[----:B------:R-:W2:Y:S01]  /*0620*/  FRND.TRUNC R7, R7 ;  /* 0x0000000700077307 */ /* 0x000ea2000020d000 */
[----:B------:R-:W-:-:S02]  /*0630*/  FSETP.GT.AND P3, PT, |R9|, 152, PT ;  /* 0x431800000900780b */ /* 0x000fc40003f64200 */
[----:B------:R-:W-:Y:S01]  /*0640*/  FFMA R17, R20, R11, R17 ;  /* 0x0000000b14117223 */ /* 0x000fe20000000011 */
[----:B------:R-:W-:Y:S01]  /*0650*/  FFMA R11, R13, R0, R16 ;  /* 0x000000000d0b7223 */ /* 0x000fe20000000010 */
[C---:B------:R-:W-:Y:S02]  /*0660*/  FSETP.GEU.AND P4, PT, R9.reuse, RZ, PT ;  /* 0x000000ff0900720b */ /* 0x040fe40003f8e000 */
[----:B------:R-:W-:Y:S01]  /*0670*/  FFMA R17, R12, R15, R17 ;  /* 0x0000000f0c117223 */ /* 0x000fe20000000011 */
[----:B0-----:R-:W-:Y:S01]  /*0680*/  FADD R16, R9, -R8 ;  /* 0x8000000809107221 */ /* 0x001fe20000000000 */
[----:B------:R0:W3:Y:S01]  /*0690*/  F2I.NTZ R13, R9 ;  /* 0x00000009000d7305 */ /* 0x0000e20000203100 */
[----:B------:R-:W-:Y:S01]  /*06a0*/  FSETP.GT.AND P0, PT, R8, RZ, PT ;  /* 0x000000ff0800720b */ /* 0x000fe20003f04000 */
[----:B------:R-:W-:Y:S01]  /*06b0*/  FADD R15, R10, R17 ;  /* 0x000000110a0f7221 */ /* 0x000fe20000000000 */
[----:B------:R-:W-:Y:S01]  /*06c0*/  FADD R11, R11, R16 ;  /* 0x000000100b0b7221 */ /* 0x000fe20000000000 */
[----:B------:R-:W-:Y:S01]  /*06d0*/  FSETP.GEU.AND P2, PT, R0, RZ, PT ;  /* 0x000000ff0000720b */ /* 0x000fe20003f4e000 */
[----:B--2---:R-:W-:Y:S01]  /*06e0*/  FADD R7, R7, R7 ;  /* 0x0000000707077221 */ /* 0x004fe20000000000 */
[----:B------:R-:W-:Y:S01]  /*06f0*/  FADD R10, -R10, R15 ;  /* 0x0000000f0a0a7221 */ /* 0x000fe20000000100 */
[----:B------:R-:W-:Y:S01]  /*0700*/  FFMA R16, R11, R6, 0.0013391353422775864601 ;  /* 0x3aaf85ed0b107423 */ /* 0x000fe20000000006 */
[----:B------:R-:W-:Y:S01]  /*0710*/  SEL R8, RZ, 0x83000000, P0 ;  /* 0x83000000ff087807 */ /* 0x000fe20000000000 */
[----:B------:R-:W-:Y:S01]  /*0720*/  FADD R12, -R7, R0 ;  /* 0x00000000070c7221 */ /* 0x000fe20000000100 */
[----:B------:R-:W-:Y:S01]  /*0730*/  FMUL R7, R15, R0 ;  /* 0x000000000f077220 */ /* 0x000fe20000400000 */
[----:B------:R-:W-:Y:S01]  /*0740*/  FADD R17, R17, -R10 ;  /* 0x8000000a11117221 */ /* 0x000fe20000000000 */
[C---:B------:R-:W-:Y:S01]  /*0750*/  FFMA R16, R11.reuse, R16, 0.0096188392490148544312 ;  /* 0x3c1d98560b107423 */ /* 0x040fe20000000010 */
[----:B0-----:R-:W-:Y:S01]  /*0760*/  IADD3 R9, PT, PT, R8, 0x7f000000, RZ ;  /* 0x7f00000008097810 */ /* 0x001fe20007ffe0ff */
[----:B------:R-:W0:Y:S01]  /*0770*/  FRND R10, R7 ;  /* 0x00000007000a7307 */ /* 0x000e220000201000 */
[----:B------:R-:W-:Y:S01]  /*0780*/  FSETP.NEU.AND P5, PT, |R12|, 1, PT ;  /* 0x3f8000000c00780b */ /* 0x000fe20003fad200 */
[----:B------:R-:W-:Y:S01]  /*0790*/  FFMA R16, R11, R16, 0.055503588169813156128 ;  /* 0x3d6357bb0b107423 */ /* 0x000fe20000000010 */
[----:B------:R-:W-:Y:S01]  /*07a0*/  FFMA R12, R15, R0, -R7 ;  /* 0x000000000f0c7223 */ /* 0x000fe20000000807 */
[----:B------:R-:W-:-:S02]  /*07b0*/  FSETP.NEU.AND P0, PT, |R2|, +INF , PT ;  /* 0x7f8000000200780b */ /* 0x000fc40003f0d200 */
[----:B------:R-:W-:Y:S01]  /*07c0*/  FFMA R16, R11, R16, 0.24022644758224487305 ;  /* 0x3e75fdec0b107423 */ /* 0x000fe20000000010 */
[----:B------:R-:W-:Y:S01]  /*07d0*/  FFMA R17, R17, R0, R12 ;  /* 0x0000000011117223 */ /* 0x000fe2000000000c */
[----:B---3--:R-:W-:Y:S01]  /*07e0*/  LEA R12, R13, -R8, 0x17 ;  /* 0x800000080d0c7211 */ /* 0x008fe200078eb8ff */
[C---:B------:R-:W-:Y:S01]  /*07f0*/  FADD R13, R2.reuse, R2 ;  /* 0x00000002020d7221 */ /* 0x040fe20000000000 */
[C---:B------:R-:W-:Y:S01]  /*0800*/  FFMA R16, R11.reuse, R16, 0.69314718246459960938 ;  /* 0x3f3172180b107423 */ /* 0x040fe20000000010 */
[----:B------:R-:W-:Y:S02]  /*0810*/  FSETP.EQ.OR P0, PT, R2, RZ, !P0 ;  /* 0x000000ff0200720b */ /* 0x000fe40004702400 */
[----:B------:R-:W-:Y:S01]  /*0820*/  FSETP.NEU.AND P1, PT, |R0|, +INF , PT ;  /* 0x7f8000000000780b */ /* 0x000fe20003f2d200 */
[----:B------:R-:W-:Y:S01]  /*0830*/  FFMA R16, R11, R16, 1 ;  /* 0x3f8000000b107423 */ /* 0x000fe20000000010 */
[----:B0-----:R-:W-:Y:S01]  /*0840*/  FADD R8, R7, -R10 ;  /* 0x8000000a07087221 */ /* 0x001fe20000000000 */
[----:B------:R-:W0:Y:S01]  /*0850*/  FRND.FLOOR R11, R0 ;  /* 0x00000000000b7307 */ /* 0x000e220000205000 */
[----:B------:R-:W-:Y:S01]  /*0860*/  @!P2 LOP3.LUT R13, R13, 0x7f800000, RZ, 0x3c, !PT ;  /* 0x7f8000000d0da812 */ /* 0x000fe200078e3cff */
[----:B------:R-:W-:Y:S01]  /*0870*/  FMUL R9, R16, R9 ;  /* 0x0000000910097220 */ /* 0x000fe20000400000 */
[----:B------:R-:W-:Y:S01]  /*0880*/  FADD R17, R17, R8 ;  /* 0x0000000811117221 */ /* 0x000fe20000000000 */
[----:B------:R-:W-:-:S02]  /*0890*/  FSETP.EQ.AND P6, PT, R2, -1, !P1 ;  /* 0xbf8000000200780b */ /* 0x000fc40004fc2000 */
[----:B------:R-:W-:Y:S01]  /*08a0*/  FMUL R9, R9, R12 ;  /* 0x0000000c09097220 */ /* 0x000fe20000400000 */
[----:B------:R-:W-:Y:S01]  /*08b0*/  FFMA R6, R17, R6, 0.0013391353422775864601 ;  /* 0x3aaf85ed11067423 */ /* 0x000fe20000000006 */
[----:B------:R-:W-:Y:S01]  /*08c0*/  @P3 FSEL R9, RZ, +INF , !P4 ;  /* 0x7f800000ff093808 */ /* 0x000fe20006000000 */
[----:B------:R-:W2:Y:S01]  /*08d0*/  F2I.NTZ R12, R7 ;  /* 0x00000007000c7305 */ /* 0x000ea20000203100 */
[----:B------:R-:W-:Y:S01]  /*08e0*/  @P5 LOP3.LUT R13, R13, 0x7fffffff, RZ, 0xc0, !PT ;  /* 0x7fffffff0d0d5812 */ /* 0x000fe200078ec0ff */
[----:B------:R-:W-:Y:S01]  /*08f0*/  FFMA R6, R17, R6, 0.0096188392490148544312 ;  /* 0x3c1d985611067423 */ /* 0x000fe20000000006 */
[----:B------:R-:W-:Y:S02]  /*0900*/  FSETP.GT.AND P3, PT, R10, RZ, PT ;  /* 0x000000ff0a00720b */ /* 0x000fe40003f64000 */
[----:B------:R-:W-:Y:S01]  /*0910*/  @!P0 FSEL R13, R9, 1, !P6 ;  /* 0x3f800000090d8808 */ /* 0x000fe20007000000 */
[----:B------:R-:W-:Y:S01]  /*0920*/  FFMA R6, R17, R6, 0.055503588169813156128 ;  /* 0x3d6357bb11067423 */ /* 0x000fe20000000006 */
[----:B0-----:R-:W-:-:S02]  /*0930*/  FSETP.NEU.AND P4, PT, R11, R0, PT ;  /* 0x000000000b00720b */ /* 0x001fc40003f8d000 */
[----:B------:R-:W-:Y:S01]  /*0940*/  FSEL R9, R9, -R9, P5 ;  /* 0x8000000909097208 */ /* 0x000fe20002800000 */
[C---:B------:R-:W-:Y:S01]  /*0950*/  FFMA R8, R17.reuse, R6, 0.24022644758224487305 ;  /* 0x3e75fdec11087423 */ /* 0x040fe20000000006 */
[----:B------:R-:W-:Y:S02]  /*0960*/  SEL R11, RZ, 0x83000000, P3 ;  /* 0x83000000ff0b7807 */ /* 0x000fe40001800000 */
[----:B------:R-:W-:Y:S01]  /*0970*/  FSETP.GEU.AND P3, PT, R2, RZ, PT ;  /* 0x000000ff0200720b */ /* 0x000fe20003f6e000 */
[----:B------:R-:W-:Y:S01]  /*0980*/  FFMA R8, R17, R8, 0.69314718246459960938 ;  /* 0x3f31721811087423 */ /* 0x000fe20000000008 */
[----:B------:R-:W-:Y:S02]  /*0990*/  FSEL R6, R9, +QNAN , !P4 ;  /* 0x7fffffff09067808 */ /* 0x000fe40006000000 */
[----:B--2---:R-:W-:Y:S01]  /*09a0*/  LEA R9, R12, -R11, 0x17 ;  /* 0x8000000b0c097211 */ /* 0x004fe200078eb8ff */
[----:B------:R-:W-:Y:S01]  /*09b0*/  FFMA R8, R17, R8, 1 ;  /* 0x3f80000011087423 */ /* 0x000fe20000000008 */
[----:B------:R-:W-:Y:S01]  /*09c0*/  FSEL R6, R13, R6, P3 ;  /* 0x000000060d067208 */ /* 0x000fe20001800000 */
[----:B------:R-:W-:Y:S01]  /*09d0*/  FADD R12, R3, R3 ;  /* 0x00000003030c7221 */ /* 0x000fe20000000000 */
[----:B------:R-:W-:Y:S01]  /*09e0*/  FSETP.GT.AND P3, PT, |R7|, 152, PT ;  /* 0x431800000700780b */ /* 0x000fe20003f64200 */
[----:B------:R-:W0:Y:S01]  /*09f0*/  LDC.64 R16, c[0x0][0x388] ;  /* 0x0000e200ff107b82 */ /* 0x000e220000000a00 */
[----:B------:R-:W-:-:S02]  /*0a00*/  @!P0 FSEL R13, R13, R6, P6 ;  /* 0x000000060d0d8208 */ /* 0x000fc40003000000 */
[----:B------:R-:W-:Y:S02]  /*0a10*/  FSETP.NEU.AND P0, PT, |R3|, +INF , PT ;  /* 0x7f8000000300780b */ /* 0x000fe40003f0d200 */
[----:B------:R-:W-:Y:S02]  /*0a20*/  IADD3 R11, PT, PT, R11, 0x7f000000, RZ ;  /* 0x7f0000000b0b7810 */ /* 0x000fe40007ffe0ff */
[----:B------:R-:W-:Y:S01]  /*0a30*/  FSETP.EQ.OR P0, PT, R3, RZ, !P0 ;  /* 0x000000ff0300720b */ /* 0x000fe20004702400 */
[----:B------:R-:W2:Y:S01]  /*0a40*/  LDC R6, c[0x0][0x3b0] ;  /* 0x0000ec00ff067b82 */ /* 0x000ea20000000800 */
[----:B------:R-:W-:Y:S01]  /*0a50*/  FSETP.GEU.AND P6, PT, R7, RZ, PT ;  /* 0x000000ff0700720b */ /* 0x000fe20003fce000 */
[----:B------:R-:W-:Y:S01]  /*0a60*/  FMUL R8, R8, R11 ;  /* 0x0000000b08087220 */ /* 0x000fe20000400000 */
[----:B------:R-:W-:Y:S02]  /*0a70*/  @!P2 LOP3.LUT R12, R12, 0x7f800000, RZ, 0x3c, !PT ;  /* 0x7f8000000c0ca812 */ /* 0x000fe400078e3cff */
[----:B------:R-:W-:Y:S01]  /*0a80*/  FSETP.NEU.AND P2, PT, R0, RZ, PT ;  /* 0x000000ff0000720b */ /* 0x000fe20003f4d000 */
[----:B------:R-:W-:Y:S01]  /*0a90*/  FMUL R8, R8, R9 ;  /* 0x0000000908087220 */ /* 0x000fe20000400000 */
[----:B------:R-:W-:Y:S01]  /*0aa0*/  FSETP.EQ.AND P1, PT, R3, -1, !P1 ;  /* 0xbf8000000300780b */ /* 0x000fe20004f22000 */
[----:B------:R-:W3:Y:S01]  /*0ab0*/  LDC R7, c[0x0][0x3b4] ;  /* 0x0000ed00ff077b82 */ /* 0x000ee20000000800 */
[----:B------:R-:W-:-:S02]  /*0ac0*/  @P3 FSEL R8, RZ, +INF , !P6 ;  /* 0x7f800000ff083808 */ /* 0x000fc40007000000 */
[----:B------:R-:W-:Y:S02]  /*0ad0*/  FSETP.EQ.OR P6, PT, R2, 1, !P2 ;  /* 0x3f8000000200780b */ /* 0x000fe400057c2400 */
[C---:B------:R-:W-:Y:S02]  /*0ae0*/  FSETP.EQ.OR P2, PT, R3.reuse, 1, !P2 ;  /* 0x3f8000000300780b */ /* 0x040fe40005742400 */
[----:B------:R-:W-:Y:S02]  /*0af0*/  @P5 LOP3.LUT R12, R12, 0x7fffffff, RZ, 0xc0, !PT ;  /* 0x7fffffff0c0c5812 */ /* 0x000fe400078ec0ff */
[C---:B------:R-:W-:Y:S02]  /*0b00*/  @!P0 FSEL R12, R8.reuse, 1, !P1 ;  /* 0x3f800000080c8808 */ /* 0x040fe40004800000 */
[----:B------:R-:W-:Y:S02]  /*0b10*/  FSEL R8, R8, -R8, P5 ;  /* 0x8000000808087208 */ /* 0x000fe40002800000 */
[----:B------:R-:W-:Y:S01]  /*0b20*/  FSETP.NAN.OR P3, PT, |R2|, |R2|, P6 ;  /* 0x400000020200720b */ /* 0x000fe20003768600 */
[----:B------:R-:W-:Y:S01]  /*0b30*/  FADD R2, R0, R2 ;  /* 0x0000000200027221 */ /* 0x000fe20000000000 */
[----:B------:R-:W-:-:S02]  /*0b40*/  FSETP.NAN.OR P5, PT, |R3|, |R3|, P2 ;  /* 0x400000030300720b */ /* 0x000fc400017a8600 */
[CC--:B------:R-:W-:Y:S02]  /*0b50*/  FSETP.NAN.OR P3, PT, |R0|.reuse, |R0|.reuse, P3 ;  /* 0x400000000000720b */ /* 0x0c0fe40001f68600 */
[C---:B------:R-:W-:Y:S01]  /*0b60*/  FSETP.NAN.OR P5, PT, |R0|.reuse, |R0|, P5 ;  /* 0x400000000000720b */ /* 0x040fe20002fa8600 */
[----:B------:R-:W-:Y:S01]  /*0b70*/  FADD R0, R0, R3 ;  /* 0x0000000300007221 */ /* 0x000fe20000000000 */
[----:B------:R-:W-:Y:S02]  /*0b80*/  FSEL R9, R8, +QNAN , !P4 ;  /* 0x7fffffff08097808 */ /* 0x000fe40006000000 */
[----:B------:R-:W-:-:S04]  /*0b90*/  FSETP.GEU.AND P4, PT, R3, RZ, PT ;  /* 0x000000ff0300720b */ /* 0x000fc80003f8e000 */
[----:B------:R-:W-:-:S03]  /*0ba0*/  FSEL R9, R12, R9, P4 ;  /* 0x000000090c097208 */ /* 0x000fc60002000000 */
[----:B------:R-:W-:Y:S02]  /*0bb0*/  @P3 FSEL R13, R2, 1, !P6 ;  /* 0x3f800000020d3808 */ /* 0x000fe40007000000 */
[----:B------:R-:W-:Y:S02]  /*0bc0*/  @!P0 FSEL R12, R12, R9, P1 ;  /* 0x000000090c0c8208 */ /* 0x000fe40000800000 */
[----:B------:R-:W-:Y:S02]  /*0bd0*/  CS2R R8, SRZ ;  /* 0x0000000000087805 */ /* 0x000fe4000001ff00 */
[----:B01----:R-:W-:-:S07]  /*0be0*/  @P5 FSEL R12, R0, 1, !P2 ;  /* 0x3f800000000c5808 */ /* 0x003fce0005000000 */
.L_x_86:
[----:B------:R-:W0:Y:S01]  /*0bf0*/  LDC.64 R2, c[0x0][0x390] ;  /* 0x0000e400ff027b82 */ /* 0x000e220000000a00 */
[----:B------:R-:W-:-:S05]  /*0c00*/  IMAD.WIDE.U32 R20, R14, 0x4, R26 ;  /* 0x000000040e147825 */ /* 0x000fca00078e001a */
[----:B------:R-:W4:Y:S02]  /*0c10*/  LDG.E R0, desc[UR4][R20.64] ;  /* 0x0000000414007981 */ /* 0x000f24000c1e1900 */
[----:B------:R-:W1:Y:S01]  /*0c20*/  LDC.64 R18, c[0x0][0x398] ;  /* 0x0000e600ff127b82 */ /* 0x000e620000000a00 */
[----:B0-----:R-:W-:-:S05]  /*0c30*/  IMAD.WIDE.U32 R2, R14, 0x4, R2 ;  /* 0x000000040e027825 */ /* 0x001fca00078e0002 */
[----:B------:R-:W3:Y:S01]  /*0c40*/  LDG.E R11, desc[UR4][R2.64] ;  /* 0x00000004020b7981 */ /* 0x000ee2000c1e1900 */
[----:B--2---:R-:W-:Y:S01]  /*0c50*/  FADD R15, -R6, 1 ;  /* 0x3f800000060f7421 */ /* 0x004fe20000000100 */
[----:B-1----:R-:W-:-:S04]  /*0c60*/  IMAD.WIDE.U32 R18, R14, 0x4, R18 ;  /* 0x000000040e127825 */ /* 0x002fc800078e0012 */
[----:B----4-:R-:W-:-:S04]  /*0c70*/  FMUL R0, R0, R15 ;  /* 0x0000000f00007220 */ /* 0x010fc80000400000 */
        /* <DEDUP_REMOVED lines=22> */
[----:B------:R-:W-:Y:S02]  /*0de0*/  FSETP.NEU.AND P0, PT, |R0|, +INF , PT ;  /* 0x7f8000000000780b */ /* 0x000fe40003f0d200 */
[----:B------:R-:W-:Y:S01]  /*0df0*/  FFMA R24, R24, 1.1920928955078125e-07, R21 ;  /* 0x3400000018187823 */ /* 0x000fe20000000015 */
[----:B------:R-:W-:Y:S01]  /*0e00*/  FADD R15, R22, R22 ;  /* 0x00000016160f7221 */ /* 0x000fe20000000000 */
[----:B------:R-:W0:Y:S01]  /*0e10*/  MUFU.RCP R20, R20 ;  /* 0x0000001400147308 */ /* 0x000e220000001000 */
        /* <DEDUP_REMOVED lines=8> */
[----:B------:R-:W-:Y:S02]  /*0ea0*/  HFMA2 R23, -RZ, RZ, 0.771484375, 0.21533203125 ;  /* 0x3a2c32e4ff177431 */ /* 0x000fe400000001ff */
[----:B------:R-:W-:-:S04]  /*0eb0*/  FFMA R20, R15, 1.4426950216293334961, R24 ;  /* 0x3fb8aa3b0f147823 */ /* 0x000fc80000000018 */
[----:B------:R-:W-:-:S04]  /*0ec0*/  FADD R24, R24, -R20 ;  /* 0x8000001418187221 */ /* 0x000fc80000000000 */
[----:B------:R-:W-:Y:S01]  /*0ed0*/  FFMA R24, R15, 1.4426950216293334961, R24 ;  /* 0x3fb8aa3b0f187823 */ /* 0x000fe20000000018 */
[----:B------:R-:W-:-:S03]  /*0ee0*/  FFMA R23, R22, R23, 0.0032181653659790754318 ;  /* 0x3b52e7db16177423 */ /* 0x000fc60000000017 */
[----:B------:R-:W-:Y:S01]  /*0ef0*/  FFMA R24, R21, 1.4426950216293334961, R24 ;  /* 0x3fb8aa3b15187823 */ /* 0x000fe20000000018 */
[----:B------:R-:W-:-:S04]  /*0f00*/  FFMA R23, R22, R23, 0.018033718690276145935 ;  /* 0x3c93bb7316177423 */ /* 0x000fc80000000017 */
[----:B------:R-:W-:-:S04]  /*0f10*/  FFMA R23, R22, R23, 0.12022458761930465698 ;  /* 0x3df6384f16177423 */ /* 0x000fc80000000017 */
[----:B------:R-:W-:Y:S01]  /*0f20*/  FMUL R22, R22, R23 ;  /* 0x0000001716167220 */ /* 0x000fe20000400000 */
[----:B------:R-:W-:-:S03]  /*0f30*/  FFMA R23, R15, 1.9251366722983220825e-08, R24 ;  /* 0x32a55e340f177823 */ /* 0x000fc60000000018 */
        /* <DEDUP_REMOVED lines=9> */
[----:B------:R-:W-:Y:S02]  /*0fd0*/  MOV R23, 0x391fcb8e ;  /* 0x391fcb8e00177802 */ /* 0x000fe40000000f00 */
[----:B------:R-:W-:Y:S01]  /*0fe0*/  FSETP.GT.AND P2, PT, |R22|, 152, PT ;  /* 0x431800001600780b */ /* 0x000fe20003f44200 */
        /* <DEDUP_REMOVED lines=13> */
[----:B------:R-:W-:-:S04]  /*10c0*/  FFMA R21, R20, R21, 0.69314718246459960938 ;  /* 0x3f31721814157423 */ /* 0x000fc80000000015 */
[----:B------:R-:W-:Y:S01]  /*10d0*/  FFMA R21, R20, R21, 1 ;  /* 0x3f80000014157423 */ /* 0x000fe20000000015 */
[----:B------:R-:W-:-:S05]  /*10e0*/  IADD3 R20, PT, PT, R15, 0x7f000000, RZ ;  /* 0x7f0000000f147810 */ /* 0x000fca0007ffe0ff */
[----:B------:R-:W-:-:S04]  /*10f0*/  FMUL R21, R20, R21 ;  /* 0x0000001514157220 */ /* 0x000fc80000400000 */
[----:B------:R-:W-:Y:S01]  /*1100*/  @!P2 FMUL R22, R24, R21 ;  /* 0x000000151816a220 */ /* 0x000fe20000400000 */
[----:B------:R-:W-:-:S07]  /*1110*/  @!P0 LOP3.LUT R22, R0, 0x7fffffff, RZ, 0xc0, !PT ;  /* 0x7fffffff00168812 */ /* 0x000fce00078ec0ff */
.L_x_76:
[----:B------:R-:W-:Y:S05]  /*1120*/  BSYNC.RECONVERGENT B0 ;  /* 0x0000000000007941 */ /* 0x000fea0003800200 */
.L_x_75:
[----:B------:R-:W-:-:S04]  /*1130*/  FMUL R11, R11, R22 ;  /* 0x000000160b0b7220 */ /* 0x000fc80000400000 */
[----:B-----5:R-:W-:-:S05]  /*1140*/  FFMA R11, R10, R7, R11 ;  /* 0x000000070a0b7223 */ /* 0x020fca000000000b */
[----:B------:R0:W-:Y:S04]  /*1150*/  STG.E desc[UR4][R18.64], R11 ;  /* 0x0000000b12007986 */ /* 0x0001e8000c101904 */
[----:B------:R1:W2:Y:S01]  /*1160*/  LDG.E R0, desc[UR4][R2.64] ;  /* 0x0000000402007981 */ /* 0x0002a2000c1e1900 */
[----:B------:R-:W-:Y:S01]  /*1170*/  BSSY.RECONVERGENT B2, `(.L_x_77) ;  /* 0x000000d000027945 */ /* 0x000fe20003800200 */
[----:B-1----:R-:W-:-:S04]  /*1180*/  FADD R3, -R13, 1 ;  /* 0x3f8000000d037421 */ /* 0x002fc80000000100 */
[----:B------:R-:W1:Y:S02]  /*1190*/  MUFU.RCP R10, R3 ;  /* 0x00000003000a7308 */ /* 0x000e640000001000 */
[----:B-1----:R-:W-:-:S04]  /*11a0*/  FFMA R15, -R3, R10, 1 ;  /* 0x3f800000030f7423 */ /* 0x002fc8000000010a */
[----:B------:R-:W-:Y:S02]  /*11b0*/  FFMA R15, R10, R15, R10 ;  /* 0x0000000f0a0f7223 */ /* 0x000fe4000000000a */
[----:B--2---:R-:W1:Y:S02]  /*11c0*/  FCHK P0, R0, R3 ;  /* 0x0000000300007302 */ /* 0x004e640000000000 */
[----:B------:R-:W-:-:S04]  /*11d0*/  FFMA R10, R0, R15, RZ ;  /* 0x0000000f000a7223 */ /* 0x000fc800000000ff */
[----:B------:R-:W-:-:S04]  /*11e0*/  FFMA R20, -R3, R10, R0 ;  /* 0x0000000a03147223 */ /* 0x000fc80000000100 */
[----:B------:R-:W-:Y:S01]  /*11f0*/  FFMA R10, R15, R20, R10 ;  /* 0x000000140f0a7223 */ /* 0x000fe2000000000a */
[----:B01----:R-:W-:Y:S06]  /*1200*/  @!P0 BRA `(.L_x_78) ;  /* 0x00000000000c8947 */ /* 0x003fec0003800000 */
[----:B------:R-:W-:-:S07]  /*1210*/  MOV R2, 0x1230 ;  /* 0x0000123000027802 */ /* 0x000fce0000000f00 */
[----:B------:R-:W-:Y:S05]  /*1220*/  CALL.REL.NOINC `($__internal_3_$__cuda_sm3x_div_rn_noftz_f32_slowpath) ;  /* 0x0000003000d07944 */ /* 0x000fea0003c00000 */
[----:B------:R-:W-:-:S07]  /*1230*/  MOV R10, R0 ;  /* 0x00000000000a7202 */ /* 0x000fce0000000f00 */
.L_x_78:
[----:B------:R-:W-:Y:S05]  /*1240*/  BSYNC.RECONVERGENT B2 ;  /* 0x0000000000027941 */ /* 0x000fea0003800200 */
.L_x_77:
        /* <DEDUP_REMOVED lines=11> */
[----:B------:R-:W-:-:S07]  /*1300*/  MOV R2, 0x1320 ;  /* 0x0000132000027802 */ /* 0x000fce0000000f00 */
[----:B------:R-:W-:Y:S05]  /*1310*/  CALL.REL.NOINC `($__internal_3_$__cuda_sm3x_div_rn_noftz_f32_slowpath) ;  /* 0x0000003000947944 */ /* 0x000fea0003c00000 */
.L_x_80:
[----:B------:R-:W-:Y:S05]  /*1320*/  BSYNC.RECONVERGENT B2 ;  /* 0x0000000000027941 */ /* 0x000fea0003800200 */
.L_x_79:
[----:B------:R-:W-:-:S05]  /*1330*/  IMAD.WIDE.U32 R28, R14, 0x4, R16 ;  /* 0x000000040e1c7825 */ /* 0x000fca00078e0010 */
[----:B------:R0:W5:Y:S01]  /*1340*/  LDG.E R11, desc[UR4][R28.64] ;  /* 0x000000041c0b7981 */ /* 0x000162000c1e1900 */
[----:B------:R-:W-:Y:S01]  /*1350*/  IADD3 R2, PT, PT, R0, -0xd000000, RZ ;  /* 0xf300000000027810 */ /* 0x000fe20007ffe0ff */
[----:B------:R0:W1:Y:S01]  /*1360*/  MUFU.RSQ R19, R0 ;  /* 0x0000000000137308 */ /* 0x0000620000001400 */
[----:B------:R-:W-:Y:S01]  /*1370*/  BSSY.RECONVERGENT B0, `(.L_x_81) ;  /* 0x000000b000007945 */ /* 0x000fe20003800200 */
[----:B------:R-:W-:Y:S01]  /*1380*/  FMUL R15, R10, UR6 ;  /* 0x000000060a0f7c20 */ /* 0x000fe20008400000 */
[----:B------:R-:W-:-:S13]  /*1390*/  ISETP.GT.U32.AND P0, PT, R2, 0x727fffff, PT ;  /* 0x727fffff0200780c */ /* 0x000fda0003f04070 */
[----:B0-----:R-:W-:Y:S05]  /*13a0*/  @!P0 BRA `(.L_x_82) ;  /* 0x00000000000c8947 */ /* 0x001fea0003800000 */
[----:B------:R-:W-:-:S07]  /*13b0*/  MOV R2, 0x13d0 ;  /* 0x000013d000027802 */ /* 0x000fce0000000f00 */
[----:B-1---5:R-:W-:Y:S05]  /*13c0*/  CALL.REL.NOINC `($__internal_2_$__cuda_sm20_sqrt_rn_f32_slowpath) ;  /* 0x0000003000147944 */ /* 0x022fea0003c00000 */
[----:B------:R-:W-:Y:S05]  /*13d0*/  BRA `(.L_x_83) ;  /* 0x0000000000107947 */ /* 0x000fea0003800000 */
.L_x_82:
[C---:B-1----:R-:W-:Y:S01]  /*13e0*/  FMUL.FTZ R3, R19.reuse, R0 ;  /* 0x0000000013037220 */ /* 0x042fe20000410000 */
[----:B------:R-:W-:-:S03]  /*13f0*/  FMUL.FTZ R20, R19, 0.5 ;  /* 0x3f00000013147820 */ /* 0x000fc60000410000 */
[----:B------:R-:W-:-:S04]  /*1400*/  FFMA R0, -R3, R3, R0 ;  /* 0x0000000303007223 */ /* 0x000fc80000000100 */
[----:B------:R-:W-:-:S07]  /*1410*/  FFMA R20, R0, R20, R3 ;  /* 0x0000001400147223 */ /* 0x000fce0000000003 */
.L_x_83:
[----:B------:R-:W-:Y:S05]  /*1420*/  BSYNC.RECONVERGENT B0 ;  /* 0x0000000000007941 */ /* 0x000fea0003800200 */
.L_x_81:
[----:B------:R-:W-:Y:S01]  /*1430*/  FADD R20, R20, UR7 ;  /* 0x0000000714147e21 */ /* 0x000fe20008000000 */
        /* <DEDUP_REMOVED lines=12> */
[----:B-----5:R-:W-:Y:S05]  /*1500*/  CALL.REL.NOINC `($__internal_3_$__cuda_sm3x_div_rn_noftz_f32_slowpath) ;  /* 0x0000003000187944 */ /* 0x020fea0003c00000 */
.L_x_85:
[----:B------:R-:W-:Y:S05]  /*1510*/  BSYNC.RECONVERGENT B2 ;  /* 0x0000000000027941 */ /* 0x000fea0003800200 */
.L_x_84:
[----:B-----5:R-:W-:Y:S01]  /*1520*/  FADD R11, R11, -R0 ;  /* 0x800000000b0b7221 */ /* 0x020fe20000000000 */
[----:B------:R-:W-:Y:S02]  /*1530*/  IADD3 R8, P0, PT, R8, 0x1, RZ ;  /* 0x0000000108087810 */ /* 0x000fe40007f1e0ff */
[----:B------:R-:W-:Y:S02]  /*1540*/  IADD3 R14, PT, PT, R14, 0x1, RZ ;  /* 0x000000010e0e7810 */ /* 0x000fe40007ffe0ff */
[----:B------:R0:W-:Y:S01]  /*1550*/  STG.E desc[UR4][R28.64], R11 ;  /* 0x0000000b1c007986 */ /* 0x0001e2000c101904 */
[----:B------:R-:W-:Y:S02]  /*1560*/  IADD3.X R9, PT, PT, RZ, R9, RZ, P0, !PT ;  /* 0x00000009ff097210 */ /* 0x000fe400007fe4ff */
[----:B------:R-:W-:-:S04]  /*1570*/  ISETP.GT.U32.AND P0, PT, R5, R8, PT ;  /* 0x000000080500720c */ /* 0x000fc80003f04070 */
[----:B------:R-:W-:-:S13]  /*1580*/  ISETP.GT.U32.AND.EX P0, PT, R4, R9, PT, P0 ;  /* 0x000000090400720c */ /* 0x000fda0003f04100 */
[----:B0-----:R-:W-:Y:S05]  /*1590*/  @P0 BRA `(.L_x_86) ;  /* 0xfffffff400940947 */ /* 0x001fea000383ffff */
[----:B------:R-:W-:Y:S05]  /*15a0*/  EXIT ;  /* 0x000000000000794d */ /* 0x000fea0003800000 */
.L_x_74:
        /* <DEDUP_REMOVED lines=18> */
[----:B------:R-:W-:Y:S01]  /*16d0*/  FMUL R13, R3, R8 ;  /* 0x00000008030d7220 */ /* 0x000fe20000400000 */
        /* <DEDUP_REMOVED lines=20> */
[----:B------:R-:W-:-:S04]  /*1820*/  FADD R22, R21, -R2 ;  /* 0x8000000215167221 */ /* 0x000fc80000000000 */
[----:B------:R-:W-:-:S04]  /*1830*/  FADD R22, R22, R22 ;  /* 0x0000001616167221 */ /* 0x000fc80000000000 */
[-C--:B------:R-:W-:Y:S01]  /*1840*/  FFMA R21, R21, -R2.reuse, R22 ;  /* 0x8000000215157223 */ /* 0x080fe20000000016 */
[----:B------:R-:W-:Y:S02]  /*1850*/  FSEL R22, RZ, -24, P0 ;  /* 0xc1c00000ff167808 */ /* 0x000fe40000000000 */
[----:B------:R-:W-:Y:S01]  /*1860*/  FSETP.NEU.AND P0, PT, |R8|, +INF , PT ;  /* 0x7f8000000800780b */ /* 0x000fe20003f0d200 */
[----:B------:R-:W-:Y:S01]  /*1870*/  FMUL R20, R20, R21 ;  /* 0x0000001514147220 */ /* 0x000fe20000400000 */
[----:B------:R-:W-:Y:S01]  /*1880*/  FMUL R21, R2, R2 ;  /* 0x0000000202157220 */ /* 0x000fe20000400000 */
[----:B------:R-:W-:Y:S01]  /*1890*/  FFMA R15, R15, 1.1920928955078125e-07, R22 ;  /* 0x340000000f0f7823 */ /* 0x000fe20000000016 */
[----:B------:R-:W-:Y:S02]  /*18a0*/  MOV R22, 0x3a2c32e4 ;  /* 0x3a2c32e400167802 */ /* 0x000fe40000000f00 */
[----:B------:R-:W-:-:S03]  /*18b0*/  FSETP.NEU.AND P0, PT, R8, RZ, P0 ;  /* 0x000000ff0800720b */ /* 0x000fc6000070d000 */
[----:B------:R-:W-:-:S04]  /*18c0*/  FFMA R22, R21, R22, 0.0032181653659790754318 ;  /* 0x3b52e7db15167423 */ /* 0x000fc80000000016 */
[----:B------:R-:W-:-:S04]  /*18d0*/  FFMA R22, R21, R22, 0.018033718690276145935 ;  /* 0x3c93bb7315167423 */ /* 0x000fc80000000016 */
[C---:B------:R-:W-:Y:S02]  /*18e0*/  FFMA R22, R21.reuse, R22, 0.12022458761930465698 ;  /* 0x3df6384f15167423 */ /* 0x040fe40000000016 */
[----:B------:R-:W-:Y:S02]  /*18f0*/  @!P0 FADD R8, R8, R8 ;  /* 0x0000000808088221 */ /* 0x000fe40000000000 */
[----:B------:R-:W-:Y:S01]  /*1900*/  FMUL R21, R21, R22 ;  /* 0x0000001615157220 */ /* 0x000fe20000400000 */
[----:B------:R-:W-:-:S04]  /*1910*/  FFMA R22, R2, 1.4426950216293334961, R15 ;  /* 0x3fb8aa3b02167823 */ /* 0x000fc8000000000f */
[----:B------:R-:W-:-:S04]  /*1920*/  FADD R15, R15, -R22 ;  /* 0x800000160f0f7221 */ /* 0x000fc80000000000 */
[----:B------:R-:W-:-:S04]  /*1930*/  FFMA R15, R2, 1.4426950216293334961, R15 ;  /* 0x3fb8aa3b020f7823 */ /* 0x000fc8000000000f */
[----:B------:R-:W-:-:S04]  /*1940*/  FFMA R15, R20, 1.4426950216293334961, R15 ;  /* 0x3fb8aa3b140f7823 */ /* 0x000fc8000000000f */
        /* <DEDUP_REMOVED lines=17> */
[----:B------:R-:W-:Y:S01]  /*1a60*/  HFMA2 R21, -RZ, RZ, 0.64013671875, -15.109375 ;  /* 0x391fcb8eff157431 */ /* 0x000fe200000001ff */
[----:B------:R-:W-:-:S04]  /*1a70*/  SEL R2, RZ, 0x83000000, P6 ;  /* 0x83000000ff027807 */ /* 0x000fc80003000000 */
[----:B------:R-:W-:-:S04]  /*1a80*/  FFMA R21, R20, R21, 0.0013391353422775864601 ;  /* 0x3aaf85ed14157423 */ /* 0x000fc80000000015 */
[----:B------:R-:W-:-:S04]  /*1a90*/  FFMA R21, R20, R21, 0.0096188392490148544312 ;  /* 0x3c1d985614157423 */ /* 0x000fc80000000015 */
[----:B------:R-:W-:-:S04]  /*1aa0*/  FFMA R21, R20, R21, 0.055503588169813156128 ;  /* 0x3d6357bb14157423 */ /* 0x000fc80000000015 */
[----:B------:R-:W-:-:S04]  /*1ab0*/  FFMA R21, R20, R21, 0.24022644758224487305 ;  /* 0x3e75fdec14157423 */ /* 0x000fc80000000015 */
[----:B------:R-:W-:-:S04]  /*1ac0*/  FFMA R21, R20, R21, 0.69314718246459960938 ;  /* 0x3f31721814157423 */ /* 0x000fc80000000015 */
[----:B------:R-:W-:Y:S01]  /*1ad0*/  FFMA R22, R20, R21, 1 ;  /* 0x3f80000014167423 */ /* 0x000fe20000000015 */
[----:B------:R-:W-:Y:S02]  /*1ae0*/  IADD3 R21, PT, PT, R2, 0x7f000000, RZ ;  /* 0x7f00000002157810 */ /* 0x000fe40007ffe0ff */
[----:B0-----:R-:W-:Y:S02]  /*1af0*/  LEA R20, R15, -R2, 0x17 ;  /* 0x800000020f147211 */ /* 0x001fe400078eb8ff */
[----:B------:R-:W-:Y:S01]  /*1b00*/  FSEL R2, RZ, +INF , !P4 ;  /* 0x7f800000ff027808 */ /* 0x000fe20006000000 */
[----:B------:R-:W-:-:S04]  /*1b10*/  FMUL R21, R21, R22 ;  /* 0x0000001615157220 */ /* 0x000fc80000400000 */
[----:B------:R-:W-:Y:S01]  /*1b20*/  @!P5 FMUL R2, R20, R21 ;  /* 0x000000151402d220 */ /* 0x000fe20000400000 */
[----:B------:R-:W-:-:S07]  /*1b30*/  @!P0 LOP3.LUT R2, R8, 0x7fffffff, RZ, 0xc0, !PT ;  /* 0x7fffffff08028812 */ /* 0x000fce00078ec0ff */
.L_x_88:
[----:B------:R-:W-:Y:S05]  /*1b40*/  BSYNC.RECONVERGENT B0 ;  /* 0x0000000000007941 */ /* 0x000fea0003800200 */
.L_x_87:
        /* <DEDUP_REMOVED lines=70> */
.L_x_90:
[----:B------:R-:W-:Y:S05]  /*1fb0*/  BSYNC.RECONVERGENT B0 ;  /* 0x0000000000007941 */ /* 0x000fea0003800200 */
.L_x_89:
        /* <DEDUP_REMOVED lines=68> */
.L_x_92:
[----:B------:R-:W-:Y:S05]  /*2400*/  BSYNC.RECONVERGENT B0 ;  /* 0x0000000000007941 */ /* 0x000fea0003800200 */
.L_x_91:
        /* <DEDUP_REMOVED lines=9> */
[----:B------:R-:W-:Y:S01]  /*24a0*/  FSETP.GEU.AND P0, PT, |R11|, 1.175494350822287508e-38, PT ;  /* 0x008000000b00780b */ /* 0x000fe20003f0e200 */
[----:B------:R-:W-:-:S03]  /*24b0*/  HFMA2 R24, -RZ, RZ, 0.771484375, 0.21533203125 ;  /* 0x3a2c32e4ff187431 */ /* 0x000fc600000001ff */
        /* <DEDUP_REMOVED lines=10> */
[----:B------:R-:W-:-:S04]  /*2560*/  FADD R15, R15, R15 ;  /* 0x0000000f0f0f7221 */ /* 0x000fc80000000000 */
[----:B------:R-:W-:Y:S01]  /*2570*/  FFMA R21, R22, -R3, R15 ;  /* 0x8000000316157223 */ /* 0x000fe2000000000f */
[----:B------:R-:W-:Y:S02]  /*2580*/  I2FP.F32.S32 R22, R10 ;  /* 0x0000000a00167245 */ /* 0x000fe40000201400 */
[----:B------:R-:W-:Y:S01]  /*2590*/  FSEL R15, RZ, -24, P0 ;  /* 0xc1c00000ff0f7808 */ /* 0x000fe20000000000 */
[----:B------:R-:W-:Y:S01]  /*25a0*/  FMUL R10, R8, R21 ;  /* 0x00000015080a7220 */ /* 0x000fe20000400000 */
[----:B------:R-:W-:-:S03]  /*25b0*/  FSETP.NEU.AND P0, PT, |R11|, +INF , PT ;  /* 0x7f8000000b00780b */ /* 0x000fc60003f0d200 */
[----:B------:R-:W-:Y:S01]  /*25c0*/  FFMA R22, R22, 1.1920928955078125e-07, R15 ;  /* 0x3400000016167823 */ /* 0x000fe2000000000f */
[----:B------:R-:W-:Y:S01]  /*25d0*/  FMUL R15, R3, R3 ;  /* 0x00000003030f7220 */ /* 0x000fe20000400000 */
[----:B------:R-:W-:Y:S02]  /*25e0*/  FSETP.NEU.AND P0, PT, R11, RZ, P0 ;  /* 0x000000ff0b00720b */ /* 0x000fe4000070d000 */
[----:B------:R-:W-:Y:S01]  /*25f0*/  FFMA R8, R3, 1.4426950216293334961, R22 ;  /* 0x3fb8aa3b03087823 */ /* 0x000fe20000000016 */
[----:B------:R-:W-:-:S03]  /*2600*/  FFMA R24, R15, R24, 0.0032181653659790754318 ;  /* 0x3b52e7db0f187423 */ /* 0x000fc60000000018 */
[----:B------:R-:W-:Y:S01]  /*2610*/  FADD R22, R22, -R8 ;  /* 0x8000000816167221 */ /* 0x000fe20000000000 */
[----:B------:R-:W-:-:S03]  /*2620*/  FFMA R24, R15, R24, 0.018033718690276145935 ;  /* 0x3c93bb730f187423 */ /* 0x000fc60000000018 */
[----:B------:R-:W-:Y:S01]  /*2630*/  FFMA R21, R3, 1.4426950216293334961, R22 ;  /* 0x3fb8aa3b03157823 */ /* 0x000fe20000000016 */
[----:B------:R-:W-:Y:S02]  /*2640*/  FFMA R24, R15, R24, 0.12022458761930465698 ;  /* 0x3df6384f0f187423 */ /* 0x000fe40000000018 */
[----:B------:R-:W-:Y:S01]  /*2650*/  @!P0 FADD R11, R11, R11 ;  /* 0x0000000b0b0b8221 */ /* 0x000fe20000000000 */
        /* <DEDUP_REMOVED lines=33> */
.L_x_94:
[----:B------:R-:W-:Y:S05]  /*2870*/  BSYNC.RECONVERGENT B0 ;  /* 0x0000000000007941 */ /* 0x000fea0003800200 */
.L_x_93:
        /* <DEDUP_REMOVED lines=8> */
[----:B------:R-:W-:-:S05]  /*2900*/  IADD3 R8, PT, PT, R8, -R11, RZ ;  /* 0x8000000b08087210 */ /* 0x000fca0007ffe0ff */
[C---:B------:R-:W-:Y:S01]  /*2910*/  FADD R15, R8.reuse, 1 ;  /* 0x3f800000080f7421 */ /* 0x040fe20000000000 */
[----:B------:R-:W-:-:S03]  /*2920*/  FADD R3, R8, -1 ;  /* 0xbf80000008037421 */ /* 0x000fc60000000000 */
[----:B------:R0:W1:Y:S01]  /*2930*/  MUFU.RCP R22, R15 ;  /* 0x0000000f00167308 */ /* 0x0000620000001000 */
[----:B------:R-:W-:Y:S01]  /*2940*/  FADD R21, R3, R3 ;  /* 0x0000000303157221 */ /* 0x000fe20000000000 */
[----:B0-----:R-:W-:-:S03]  /*2950*/  FSEL R15, RZ, -24, P0 ;  /* 0xc1c00000ff0f7808 */ /* 0x001fc60000000000 */
[----:B-1----:R-:W-:-:S04]  /*2960*/  FMUL R8, R22, R21 ;  /* 0x0000001516087220 */ /* 0x002fc80000400000 */
[----:B------:R-:W-:Y:S01]  /*2970*/  FADD R21, R3, -R8 ;  /* 0x8000000803157221 */ /* 0x000fe20000000000 */
[----:B------:R-:W-:-:S03]  /*2980*/  FMUL R20, R8, R8 ;  /* 0x0000000808147220 */ /* 0x000fc60000400000 */
[----:B------:R-:W-:-:S04]  /*2990*/  FADD R24, R21, R21 ;  /* 0x0000001515187221 */ /* 0x000fc80000000000 */
[----:B------:R-:W-:Y:S01]  /*29a0*/  FFMA R21, R3, -R8, R24 ;  /* 0x8000000803157223 */ /* 0x000fe20000000018 */
[----:B------:R-:W-:Y:S01]  /*29b0*/  I2FP.F32.S32 R24, R11 ;  /* 0x0000000b00187245 */ /* 0x000fe20000201400 */
[----:B------:R-:W0:Y:S02]  /*29c0*/  LDC R3, c[0x0][0x3b4] ;  /* 0x0000ed00ff037b82 */ /* 0x000e240000000800 */
[----:B------:R-:W-:Y:S02]  /*29d0*/  FMUL R22, R22, R21 ;  /* 0x0000001516167220 */ /* 0x000fe40000400000 */
[----:B------:R-:W-:Y:S01]  /*29e0*/  FFMA R11, R24, 1.1920928955078125e-07, R15 ;  /* 0x34000000180b7823 */ /* 0x000fe2000000000f */
[----:B------:R-:W-:-:S04]  /*29f0*/  FFMA R15, R20, R13, 0.0032181653659790754318 ;  /* 0x3b52e7db140f7423 */ /* 0x000fc8000000000d */
[----:B------:R-:W-:Y:S01]  /*2a00*/  FFMA R21, R20, R15, 0.018033718690276145935 ;  /* 0x3c93bb7314157423 */ /* 0x000fe2000000000f */
[----:B------:R-:W-:-:S03]  /*2a10*/  FFMA R15, R8, 1.4426950216293334961, R11 ;  /* 0x3fb8aa3b080f7823 */ /* 0x000fc6000000000b */
[----:B------:R-:W-:Y:S01]  /*2a20*/  FFMA R21, R20, R21, 0.12022458761930465698 ;  /* 0x3df6384f14157423 */ /* 0x000fe20000000015 */
[----:B------:R-:W-:-:S03]  /*2a30*/  FADD R23, R11, -R15 ;  /* 0x8000000f0b177221 */ /* 0x000fc60000000000 */
[----:B------:R-:W-:Y:S01]  /*2a40*/  FMUL R11, R20, R21 ;  /* 0x00000015140b7220 */ /* 0x000fe20000400000 */
[----:B------:R-:W-:-:S04]  /*2a50*/  FFMA R23, R8, 1.4426950216293334961, R23 ;  /* 0x3fb8aa3b08177823 */ /* 0x000fc80000000017 */
[----:B------:R-:W-:Y:S01]  /*2a60*/  FFMA R25, R22, 1.4426950216293334961, R23 ;  /* 0x3fb8aa3b16197823 */ /* 0x000fe20000000017 */
[----:B0-----:R-:W-:-:S03]  /*2a70*/  FADD R20, -R3, 1 ;  /* 0x3f80000003147421 */ /* 0x001fc60000000100 */
[----:B------:R-:W-:Y:S01]  /*2a80*/  FFMA R25, R8, 1.9251366722983220825e-08, R25 ;  /* 0x32a55e3408197823 */ /* 0x000fe20000000019 */
[C---:B------:R-:W-:Y:S01]  /*2a90*/  FMUL R21, R20.reuse, R2 ;  /* 0x0000000214157220 */ /* 0x040fe20000400000 */
[----:B------:R-:W-:Y:S01]  /*2aa0*/  FMUL R2, R11, 3 ;  /* 0x404000000b027820 */ /* 0x000fe20000400000 */
        /* <DEDUP_REMOVED lines=9> */
[----:B0-----:R-:W-:-:S04]  /*2b40*/  FMUL R9, R22, R2 ;  /* 0x0000000216097220 */ /* 0x001fc80000400000 */
[----:B------:R-:W0:Y:S01]  /*2b50*/  FRND R8, R9 ;  /* 0x0000000900087307 */ /* 0x000e220000201000 */
[-C--:B------:R-:W-:Y:S01]  /*2b60*/  FFMA R22, R22, R2.reuse, -R9 ;  /* 0x0000000216167223 */ /* 0x080fe20000000809 */
[C---:B------:R-:W-:Y:S02]  /*2b70*/  FSETP.GT.AND P1, PT, |R9|.reuse, 152, PT ;  /* 0x431800000900780b */ /* 0x040fe40003f24200 */
[----:B------:R-:W-:Y:S01]  /*2b80*/  FSETP.GEU.AND P2, PT, R9, RZ, PT ;  /* 0x000000ff0900720b */ /* 0x000fe20003f4e000 */
[----:B------:R-:W-:Y:S01]  /*2b90*/  FFMA R10, R15, R2, R22 ;  /* 0x000000020f0a7223 */ /* 0x000fe20000000016 */
[----:B------:R-:W-:Y:S01]  /*2ba0*/  MOV R15, 0x391fcb8e ;  /* 0x391fcb8e000f7802 */ /* 0x000fe20000000f00 */
        /* <DEDUP_REMOVED lines=18> */
[----:B------:R0:W1:Y:S03]  /*2cd0*/  FRND.TRUNC R10, R11 ;  /* 0x0000000b000a7307 */ /* 0x000066000020d000 */
[----:B------:R-:W-:Y:S01]  /*2ce0*/  FMUL R22, R22, R8 ;  /* 0x0000000816167220 */ /* 0x000fe20000400000 */
[-C--:B------:R-:W-:Y:S01]  /*2cf0*/  FFMA R8, R16, R3.reuse, R21 ;  /* 0x0000000310087223 */ /* 0x080fe20000000015 */
[----:B------:R-:W-:Y:S01]  /*2d00*/  HFMA2 R16, -RZ, RZ, 1.875, 0 ;  /* 0x3f800000ff107431 */ /* 0x000fe200000001ff */
        /* <DEDUP_REMOVED lines=19> */
.L_x_96:
[----:B------:R-:W-:Y:S02]  /*2e40*/  FSETP.NEU.AND P0, PT, |R2|, +INF , PT ;  /* 0x7f8000000200780b */ /* 0x000fe40003f0d200 */
[----:B------:R-:W-:-:S13]  /*2e50*/  FSETP.EQ.AND P1, PT, R0, -1, PT ;  /* 0xbf8000000000780b */ /* 0x000fda0003f22000 */
[----:B------:R-:W-:Y:S05]  /*2e60*/  @!P0 BRA P1, `(.L_x_95) ;  /* 0x00000000001c8947 */ /* 0x000fea0000800000 */
[----:B------:R-:W-:Y:S02]  /*2e70*/  FSETP.GEU.AND P0, PT, R0, RZ, PT ;  /* 0x000000ff0000720b */ /* 0x000fe40003f0e000 */
[----:B------:R-:W-:-:S11]  /*2e80*/  MOV R16, R22 ;  /* 0x0000001600107202 */ /* 0x000fd60000000f00 */
[----:B------:R-:W0:Y:S01]  /*2e90*/  @!P0 FRND.FLOOR R17, R2 ;  /* 0x0000000200118307 */ /* 0x000e220000205000 */
[----:B------:R-:W-:-:S04]  /*2ea0*/  @!P0 FSETP.NEU.AND P1, PT, |R14|, 1, PT ;  /* 0x3f8000000e00880b */ /* 0x000fc80003f2d200 */
[----:B------:R-:W-:Y:S02]  /*2eb0*/  @!P0 FSEL R0, R22, -R22, P1 ;  /* 0x8000001616008208 */ /* 0x000fe40000800000 */
[----:B0-----:R-:W-:-:S04]  /*2ec0*/  @!P0 FSETP.NEU.AND P2, PT, R17, R2, PT ;  /* 0x000000021100820b */ /* 0x001fc80003f4d000 */
[----:B------:R-:W-:-:S09]  /*2ed0*/  @!P0 FSEL R16, R0, +QNAN , !P2 ;  /* 0x7fffffff00108808 */ /* 0x000fd20005000000 */
.L_x_95:
[C---:B------:R-:W-:Y:S01]  /*2ee0*/  FMUL R0, |R3|.reuse, 16777216 ;  /* 0x4b80000003007820 */ /* 0x040fe20000400200 */
[----:B------:R-:W-:-:S04]  /*2ef0*/  FSETP.GEU.AND P0, PT, |R3|, 1.175494350822287508e-38, PT ;  /* 0x008000000300780b */ /* 0x000fc80003f0e200 */
[----:B------:R-:W-:Y:S02]  /*2f00*/  FSEL R0, R0, |R3|, !P0 ;  /* 0x4000000300007208 */ /* 0x000fe40004000000 */
[----:B------:R-:W-:Y:S02]  /*2f10*/  FSEL R19, RZ, -24, P0 ;  /* 0xc1c00000ff137808 */ /* 0x000fe40000000000 */
[----:B------:R-:W-:-:S04]  /*2f20*/  IADD3 R17, PT, PT, R0, -0x3f3504f3, RZ ;  /* 0xc0cafb0d00117810 */ /* 0x000fc80007ffe0ff */
[----:B------:R-:W-:-:S04]  /*2f30*/  LOP3.LUT R21, R17, 0xff800000, RZ, 0xc0, !PT ;  /* 0xff80000011157812 */ /* 0x000fc800078ec0ff */
        /* <DEDUP_REMOVED lines=8> */
[----:B------:R-:W-:Y:S01]  /*2fc0*/  FADD R21, R18, -R17 ;  /* 0x8000001112157221 */ /* 0x000fe20000000000 */
[----:B------:R-:W-:-:S03]  /*2fd0*/  FMUL R20, R17, R17 ;  /* 0x0000001111147220 */ /* 0x000fc60000400000 */
[----:B------:R-:W-:Y:S01]  /*2fe0*/  FADD R21, R21, R21 ;  /* 0x0000001515157221 */ /* 0x000fe20000000000 */
[----:B------:R-:W-:-:S03]  /*2ff0*/  FFMA R13, R20, R13, 0.0032181653659790754318 ;  /* 0x3b52e7db140d7423 */ /* 0x000fc6000000000d */
[----:B------:R-:W-:Y:S01]  /*3000*/  FFMA R21, R18, -R17, R21 ;  /* 0x8000001112157223 */ /* 0x000fe20000000015 */
[----:B------:R-:W-:Y:S01]  /*3010*/  FFMA R18, R17, 1.4426950216293334961, R22 ;  /* 0x3fb8aa3b11127823 */ /* 0x000fe20000000016 */
[----:B------:R-:W-:Y:S02]  /*3020*/  FFMA R13, R20, R13, 0.018033718690276145935 ;  /* 0x3c93bb73140d7423 */ /* 0x000fe4000000000d */
[----:B------:R-:W-:Y:S01]  /*3030*/  FMUL R0, R0, R21 ;  /* 0x0000001500007220 */ /* 0x000fe20000400000 */
[----:B------:R-:W-:Y:S01]  /*3040*/  FADD R22, R22, -R18 ;  /* 0x8000001216167221 */ /* 0x000fe20000000000 */
[----:B------:R-:W-:-:S03]  /*3050*/  FFMA R13, R20, R13, 0.12022458761930465698 ;  /* 0x3df6384f140d7423 */ /* 0x000fc6000000000d */
[----:B------:R-:W-:Y:S01]  /*3060*/  FFMA R19, R17, 1.4426950216293334961, R22 ;  /* 0x3fb8aa3b11137823 */ /* 0x000fe20000000016 */
[----:B------:R-:W-:-:S03]  /*3070*/  FMUL R20, R20, R13 ;  /* 0x0000000d14147220 */ /* 0x000fc60000400000 */
[----:B------:R-:W-:Y:S01]  /*3080*/  FFMA R22, R0, 1.4426950216293334961, R19 ;  /* 0x3fb8aa3b00167823 */ /* 0x000fe20000000013 */
[----:B------:R-:W-:-:S03]  /*3090*/  FMUL R19, R20, 3 ;  /* 0x4040000014137820 */ /* 0x000fc60000400000 */
        /* <DEDUP_REMOVED lines=13> */
[----:B------:R-:W-:-:S03]  /*3170*/  FSETP.GT.AND P0, PT, R0, RZ, PT ;  /* 0x000000ff0000720b */ /* 0x000fc60003f04000 */
[----:B------:R-:W-:Y:S01]  /*3180*/  FADD R18, R17, R18 ;  /* 0x0000001211127221 */ /* 0x000fe20000000000 */
[----:B------:R-:W-:Y:S01]  /*3190*/  SEL R0, RZ, 0x83000000, P0 ;  /* 0x83000000ff007807 */ /* 0x000fe20000000000 */
[----:B------:R0:W1:Y:S01]  /*31a0*/  F2I.NTZ R17, R13 ;  /* 0x0000000d00117305 */ /* 0x0000620000203100 */
[----:B------:R-:W-:Y:S01]  /*31b0*/  FSETP.NEU.AND P0, PT, R3, 1, PT ;  /* 0x3f8000000300780b */ /* 0x000fe20003f0d000 */
[----:B------:R-:W-:Y:S01]  /*31c0*/  FFMA R15, R18, R15, 0.0013391353422775864601 ;  /* 0x3aaf85ed120f7423 */ /* 0x000fe2000000000f */
[----:B------:R-:W-:Y:S02]  /*31d0*/  IADD3 R20, PT, PT, R0, 0x7f000000, RZ ;  /* 0x7f00000000147810 */ /* 0x000fe40007ffe0ff */
[----:B------:R-:W-:Y:S01]  /*31e0*/  FSETP.EQ.OR P0, PT, R2, RZ, !P0 ;  /* 0x000000ff0200720b */ /* 0x000fe20004702400 */
[----:B------:R-:W-:Y:S01]  /*31f0*/  FFMA R15, R18, R15, 0.0096188392490148544312 ;  /* 0x3c1d9856120f7423 */ /* 0x000fe2000000000f */
[----:B0-----:R-:W-:-:S03]  /*3200*/  FADD R13, -R16, 1 ;  /* 0x3f800000100d7421 */ /* 0x001fc60000000100 */
[----:B------:R-:W-:-:S04]  /*3210*/  FFMA R15, R18, R15, 0.055503588169813156128 ;  /* 0x3d6357bb120f7423 */ /* 0x000fc8000000000f */
[----:B------:R-:W-:Y:S01]  /*3220*/  FFMA R15, R18, R15, 0.24022644758224487305 ;  /* 0x3e75fdec120f7423 */ /* 0x000fe2000000000f */
[----:B-1----:R-:W-:-:S03]  /*3230*/  LEA R0, R17, -R0, 0x17 ;  /* 0x8000000011007211 */ /* 0x002fc600078eb8ff */
[----:B------:R-:W-:-:S04]  /*3240*/  FFMA R15, R18, R15, 0.69314718246459960938 ;  /* 0x3f317218120f7423 */ /* 0x000fc8000000000f */
[----:B------:R-:W-:-:S04]  /*3250*/  FFMA R15, R18, R15, 1 ;  /* 0x3f800000120f7423 */ /* 0x000fc8000000000f */
[----:B------:R-:W-:-:S04]  /*3260*/  FMUL R15, R15, R20 ;  /* 0x000000140f0f7220 */ /* 0x000fc80000400000 */
[----:B------:R-:W-:Y:S01]  /*3270*/  FMUL R15, R15, R0 ;  /* 0x000000000f0f7220 */ /* 0x000fe20000400000 */
[----:B------:R-:W-:Y:S02]  /*3280*/  MOV R0, 0x3f800000 ;  /* 0x3f80000000007802 */ /* 0x000fe40000000f00 */
        /* <DEDUP_REMOVED lines=15> */
.L_x_98:
        /* <DEDUP_REMOVED lines=10> */
.L_x_97:
        /* <DEDUP_REMOVED lines=13> */
[----:B------:R-:W-:-:S07]  /*34f0*/  MOV R14, R0 ;  /* 0x00000000000e7202 */ /* 0x000fce0000000f00 */
.L_x_100:
[----:B------:R-:W-:Y:S05]  /*3500*/  BSYNC.RECONVERGENT B2 ;  /* 0x0000000000027941 */ /* 0x000fea0003800200 */
.L_x_99:
        /* <DEDUP_REMOVED lines=13> */
.L_x_102:
[----:B------:R-:W-:Y:S05]  /*35e0*/  BSYNC.RECONVERGENT B2 ;  /* 0x0000000000027941 */ /* 0x000fea0003800200 */
.L_x_101:
        /* <DEDUP_REMOVED lines=13> */
.L_x_104:
[----:B------:R-:W-:Y:S05]  /*36c0*/  BSYNC.RECONVERGENT B2 ;  /* 0x0000000000027941 */ /* 0x000fea0003800200 */
.L_x_103:
        /* <DEDUP_REMOVED lines=13> */
.L_x_106:
[----:B------:R-:W-:Y:S05]  /*37a0*/  BSYNC.RECONVERGENT B2 ;  /* 0x0000000000027941 */ /* 0x000fea0003800200 */
.L_x_105:
[----:B------:R-:W0:Y:S01]  /*37b0*/  MUFU.RCP R0, R13 ;  /* 0x0000000d00007308 */ /* 0x000e220000001000 */
[----:B------:R-:W1:Y:S01]  /*37c0*/  LDCU.64 UR8, c[0x0][0x388] ;  /* 0x00007100ff0877ac */ /* 0x000e620008000a00 */
[----:B------:R-:W-:Y:S01]  /*37d0*/  STG.E.128 desc[UR4][R28.64], R4 ;  /* 0x000000041c007986 */ /* 0x000fe2000c101d04 */
[----:B------:R-:W-:Y:S03]  /*37e0*/  BSSY.RECONVERGENT B2, `(.L_x_107) ;  /* 0x000000f000027945 */ /* 0x000fe60003800200 */
[----:B------:R1:W-:Y:S02]  /*37f0*/  STG.E.128 desc[UR4][R26.64], R8 ;  /* 0x000000081a007986 */ /* 0x0003e4000c101d04 */
[----:B------:R-:W2:Y:S01]  /*3800*/  FCHK P0, R4, R13 ;  /* 0x0000000d04007302 */ /* 0x000ea20000000000 */
[----:B0-----:R-:W-:-:S04]  /*3810*/  FFMA R3, -R13, R0, 1 ;  /* 0x3f8000000d037423 */ /* 0x001fc80000000100 */
[----:B------:R-:W-:Y:S01]  /*3820*/  FFMA R3, R0, R3, R0 ;  /* 0x0000000300037223 */ /* 0x000fe20000000000 */
[----:B-1----:R-:W-:-:S03]  /*3830*/  LEA R26, P1, R12, UR8, 0x4 ;  /* 0x000000080c1a7c11 */ /* 0x002fc6000f8220ff */
[----:B------:R-:W-:Y:S01]  /*3840*/  FFMA R0, R4, R3, RZ ;  /* 0x0000000304007223 */ /* 0x000fe200000000ff */
[----:B------:R-:W-:-:S03]  /*3850*/  LEA.HI.X R27, R12, UR9, RZ, 0x4, P1 ;  /* 0x000000090c1b7c11 */ /* 0x000fc600088f24ff */
[----:B------:R-:W-:-:S04]  /*3860*/  FFMA R2, -R13, R0, R4 ;  /* 0x000000000d027223 */ /* 0x000fc80000000104 */
[----:B------:R-:W-:Y:S01]  /*3870*/  FFMA R0, R3, R2, R0 ;  /* 0x0000000203007223 */ /* 0x000fe20000000000 */
[----:B--2---:R-:W-:Y:S06]  /*3880*/  @!P0 BRA `(.L_x_108) ;  /* 0x0000000000108947 */ /* 0x004fec0003800000 */
[----:B------:R-:W-:Y:S02]  /*3890*/  MOV R0, R4 ;  /* 0x0000000400007202 */ /* 0x000fe40000000f00 */
[----:B------:R-:W-:Y:S02]  /*38a0*/  MOV R3, R13 ;  /* 0x0000000d00037202 */ /* 0x000fe40000000f00 */
[----:B------:R-:W-:-:S07]  /*38b0*/  MOV R2, 0x38d0 ;  /* 0x000038d000027802 */ /* 0x000fce0000000f00 */
[----:B------:R-:W-:Y:S05]  /*38c0*/  CALL.REL.NOINC `($__internal_3_$__cuda_sm3x_div_rn_noftz_f32_slowpath) ;  /* 0x0000000c00287944 */ /* 0x000fea0003c00000 */
.L_x_108:
[----:B------:R-:W-:Y:S05]  /*38d0*/  BSYNC.RECONVERGENT B2 ;  /* 0x0000000000027941 */ /* 0x000fea0003800200 */
.L_x_107:
[----:B------:R-:W0:Y:S01]  /*38e0*/  MUFU.RCP R2, R13 ;  /* 0x0000000d00027308 */ /* 0x000e220000001000 */
[----:B------:R-:W1:Y:S01]  /*38f0*/  LDCU UR8, c[0x0][0x3ac] ;  /* 0x00007580ff0877ac */ /* 0x000e620008000800 */
[----:B------:R-:W-:Y:S06]  /*3900*/  BSSY.RECONVERGENT B2, `(.L_x_109) ;  /* 0x000000d000027945 */ /* 0x000fec0003800200 */
[----:B------:R-:W2:Y:S01]  /*3910*/  FCHK P0, R5, R13 ;  /* 0x0000000d05007302 */ /* 0x000ea20000000000 */
[----:B0-----:R-:W-:Y:S01]  /*3920*/  FFMA R3, -R13, R2, 1 ;  /* 0x3f8000000d037423 */ /* 0x001fe20000000102 */
[----:B-1----:R-:W-:-:S03]  /*3930*/  FMUL R4, R0, UR8 ;  /* 0x0000000800047c20 */ /* 0x002fc60008400000 */
        /* <DEDUP_REMOVED lines=8> */
[----:B------:R-:W-:Y:S05]  /*39c0*/  CALL.REL.NOINC `($__internal_3_$__cuda_sm3x_div_rn_noftz_f32_slowpath) ;  /* 0x0000000800e87944 */ /* 0x000fea0003c00000 */
.L_x_110:
[----:B------:R-:W-:Y:S05]  /*39d0*/  BSYNC.RECONVERGENT B2 ;  /* 0x0000000000027941 */ /* 0x000fea0003800200 */
.L_x_109:
        /* <DEDUP_REMOVED lines=15> */
.L_x_112:
[----:B------:R-:W-:Y:S05]  /*3ad0*/  BSYNC.RECONVERGENT B2 ;  /* 0x0000000000027941 */ /* 0x000fea0003800200 */
.L_x_111:
        /* <DEDUP_REMOVED lines=15> */
.L_x_114:
[----:B------:R-:W-:Y:S05]  /*3bd0*/  BSYNC.RECONVERGENT B2 ;  /* 0x0000000000027941 */ /* 0x000fea0003800200 */
.L_x_113:
        /* <DEDUP_REMOVED lines=9> */
[----:B------:R-:W-:Y:S05]  /*3c70*/  CALL.REL.NOINC `($__internal_2_$__cuda_sm20_sqrt_rn_f32_slowpath) ;  /* 0x0000000400e87944 */ /* 0x000fea0003c00000 */
[----:B------:R-:W-:Y:S01]  /*3c80*/  MOV R8, R20 ;  /* 0x0000001400087202 */ /* 0x000fe20000000f00 */
[----:B------:R-:W-:Y:S06]  /*3c90*/  BRA `(.L_x_117) ;  /* 0x0000000000107947 */ /* 0x000fec0003800000 */
.L_x_116:
[C---:B------:R-:W-:Y:S01]  /*3ca0*/  FMUL.FTZ R3, R9.reuse, R14 ;  /* 0x0000000e09037220 */ /* 0x040fe20000410000 */
[----:B------:R-:W-:-:S03]  /*3cb0*/  FMUL.FTZ R0, R9, 0.5 ;  /* 0x3f00000009007820 */ /* 0x000fc60000410000 */
[----:B------:R-:W-:-:S04]  /*3cc0*/  FFMA R8, -R3, R3, R14 ;  /* 0x0000000303087223 */ /* 0x000fc8000000010e */
[----:B------:R-:W-:-:S07]  /*3cd0*/  FFMA R8, R8, R0, R3 ;  /* 0x0000000008087223 */ /* 0x000fce0000000003 */
.L_x_117:
[----:B------:R-:W-:Y:S05]  /*3ce0*/  BSYNC.RECONVERGENT B0 ;  /* 0x0000000000007941 */ /* 0x000fea0003800200 */
.L_x_115:
[----:B------:R-:W-:Y:S01]  /*3cf0*/  IADD3 R0, PT, PT, R15, -0xd000000, RZ ;  /* 0xf30000000f007810 */ /* 0x000fe20007ffe0ff */
[----:B------:R0:W1:Y:S01]  /*3d00*/  MUFU.RSQ R2, R15 ;  /* 0x0000000f00027308 */ /* 0x0000620000001400 */
[----:B------:R-:W-:Y:S02]  /*3d10*/  BSSY.RECONVERGENT B0, `(.L_x_118) ;  /* 0x000000c000007945 */ /* 0x000fe40003800200 */
[----:B------:R-:W-:-:S13]  /*3d20*/  ISETP.GT.U32.AND P0, PT, R0, 0x727fffff, PT ;  /* 0x727fffff0000780c */ /* 0x000fda0003f04070 */
[----:B0-----:R-:W-:Y:S05]  /*3d30*/  @!P0 BRA `(.L_x_119) ;  /* 0x0000000000148947 */ /* 0x001fea0003800000 */
[----:B------:R-:W-:Y:S02]  /*3d40*/  MOV R0, R15 ;  /* 0x0000000f00007202 */ /* 0x000fe40000000f00 */
[----:B-1----:R-:W-:-:S07]  /*3d50*/  MOV R2, 0x3d70 ;  /* 0x00003d7000027802 */ /* 0x002fce0000000f00 */
[----:B------:R-:W-:Y:S05]  /*3d60*/  CALL.REL.NOINC `($__internal_2_$__cuda_sm20_sqrt_rn_f32_slowpath) ;  /* 0x0000000400ac7944 */ /* 0x000fea0003c00000 */
[----:B------:R-:W-:Y:S01]  /*3d70*/  MOV R9, R20 ;  /* 0x0000001400097202 */ /* 0x000fe20000000f00 */
[----:B------:R-:W-:Y:S06]  /*3d80*/  BRA `(.L_x_120) ;  /* 0x0000000000107947 */ /* 0x000fec0003800000 */
.L_x_119:
[C---:B-1----:R-:W-:Y:S01]  /*3d90*/  FMUL.FTZ R0, R2.reuse, R15 ;  /* 0x0000000f02007220 */ /* 0x042fe20000410000 */
[----:B------:R-:W-:-:S03]  /*3da0*/  FMUL.FTZ R2, R2, 0.5 ;  /* 0x3f00000002027820 */ /* 0x000fc60000410000 */
[----:B------:R-:W-:-:S04]  /*3db0*/  FFMA R9, -R0, R0, R15 ;  /* 0x0000000000097223 */ /* 0x000fc8000000010f */
[----:B------:R-:W-:-:S07]  /*3dc0*/  FFMA R9, R9, R2, R0 ;  /* 0x0000000209097223 */ /* 0x000fce0000000000 */
.L_x_120:
[----:B------:R-:W-:Y:S05]  /*3dd0*/  BSYNC.RECONVERGENT B0 ;  /* 0x0000000000007941 */ /* 0x000fea0003800200 */
.L_x_118:
[----:B------:R-:W-:Y:S01]  /*3de0*/  IADD3 R0, PT, PT, R16, -0xd000000, RZ ;  /* 0xf300000010007810 */ /* 0x000fe20007ffe0ff */
[----:B------:R0:W1:Y:S01]  /*3df0*/  MUFU.RSQ R11, R16 ;  /* 0x00000010000b7308 */ /* 0x0000620000001400 */
[----:B------:R-:W-:Y:S02]  /*3e00*/  BSSY.RECONVERGENT B0, `(.L_x_121) ;  /* 0x000000c000007945 */ /* 0x000fe40003800200 */
[----:B------:R-:W-:-:S13]  /*3e10*/  ISETP.GT.U32.AND P0, PT, R0, 0x727fffff, PT ;  /* 0x727fffff0000780c */ /* 0x000fda0003f04070 */
[----:B0-----:R-:W-:Y:S05]  /*3e20*/  @!P0 BRA `(.L_x_122) ;  /* 0x0000000000148947 */ /* 0x001fea0003800000 */
[----:B------:R-:W-:Y:S02]  /*3e30*/  MOV R0, R16 ;  /* 0x0000001000007202 */ /* 0x000fe40000000f00 */
[----:B------:R-:W-:-:S07]  /*3e40*/  MOV R2, 0x3e60 ;  /* 0x00003e6000027802 */ /* 0x000fce0000000f00 */
[----:B-1----:R-:W-:Y:S05]  /*3e50*/  CALL.REL.NOINC `($__internal_2_$__cuda_sm20_sqrt_rn_f32_slowpath) ;  /* 0x0000000400707944 */ /* 0x002fea0003c00000 */
[----:B------:R-:W-:Y:S01]  /*3e60*/  MOV R12, R20 ;  /* 0x00000014000c7202 */ /* 0x000fe20000000f00 */
[----:B------:R-:W-:Y:S06]  /*3e70*/  BRA `(.L_x_123) ;  /* 0x0000000000107947 */ /* 0x000fec0003800000 */
.L_x_122:
[C---:B-1----:R-:W-:Y:S01]  /*3e80*/  FMUL.FTZ R3, R11.reuse, R16 ;  /* 0x000000100b037220 */ /* 0x042fe20000410000 */
[----:B------:R-:W-:-:S03]  /*3e90*/  FMUL.FTZ R0, R11, 0.5 ;  /* 0x3f0000000b007820 */ /* 0x000fc60000410000 */
[----:B------:R-:W-:-:S04]  /*3ea0*/  FFMA R12, -R3, R3, R16 ;  /* 0x00000003030c7223 */ /* 0x000fc80000000110 */
[----:B------:R-:W-:-:S07]  /*3eb0*/  FFMA R12, R12, R0, R3 ;  /* 0x000000000c0c7223 */ /* 0x000fce0000000003 */
.L_x_123:
[----:B------:R-:W-:Y:S05]  /*3ec0*/  BSYNC.RECONVERGENT B0 ;  /* 0x0000000000007941 */ /* 0x000fea0003800200 */
.L_x_121:
[----:B------:R-:W-:Y:S01]  /*3ed0*/  IADD3 R2, PT, PT, R17, -0xd000000, RZ ;  /* 0xf300000011027810 */ /* 0x000fe20007ffe0ff */
[----:B------:R0:W1:Y:S01]  /*3ee0*/  MUFU.RSQ R0, R17 ;  /* 0x0000001100007308 */ /* 0x0000620000001400 */
[----:B------:R-:W-:Y:S02]  /*3ef0*/  BSSY.RECONVERGENT B0, `(.L_x_124) ;  /* 0x000000b000007945 */ /* 0x000fe40003800200 */
[----:B------:R-:W-:-:S13]  /*3f00*/  ISETP.GT.U32.AND P0, PT, R2, 0x727fffff, PT ;  /* 0x727fffff0200780c */ /* 0x000fda0003f04070 */
[----:B0-----:R-:W-:Y:S05]  /*3f10*/  @!P0 BRA `(.L_x_125) ;  /* 0x0000000000108947 */ /* 0x001fea0003800000 */
[----:B-1----:R-:W-:Y:S02]  /*3f20*/  MOV R0, R17 ;  /* 0x0000001100007202 */ /* 0x002fe40000000f00 */
[----:B------:R-:W-:-:S07]  /*3f30*/  MOV R2, 0x3f50 ;  /* 0x00003f5000027802 */ /* 0x000fce0000000f00 */
[----:B------:R-:W-:Y:S05]  /*3f40*/  CALL.REL.NOINC `($__internal_2_$__cuda_sm20_sqrt_rn_f32_slowpath) ;  /* 0x0000000400347944 */ /* 0x000fea0003c00000 */
[----:B------:R-:W-:Y:S05]  /*3f50*/  BRA `(.L_x_126) ;  /* 0x0000000000107947 */ /* 0x000fea0003800000 */
.L_x_125:
[C---:B-1----:R-:W-:Y:S01]  /*3f60*/  FMUL.FTZ R20, R0.reuse, R17 ;  /* 0x0000001100147220 */ /* 0x042fe20000410000 */
[----:B------:R-:W-:-:S03]  /*3f70*/  FMUL.FTZ R0, R0, 0.5 ;  /* 0x3f00000000007820 */ /* 0x000fc60000410000 */
[----:B------:R-:W-:-:S04]  /*3f80*/  FFMA R17, -R20, R20, R17 ;  /* 0x0000001414117223 */ /* 0x000fc80000000111 */
[----:B------:R-:W-:-:S07]  /*3f90*/  FFMA R20, R17, R0, R20 ;  /* 0x0000000011147223 */ /* 0x000fce0000000014 */
.L_x_126:
[----:B------:R-:W-:Y:S05]  /*3fa0*/  BSYNC.RECONVERGENT B0 ;  /* 0x0000000000007941 */ /* 0x000fea0003800200 */
.L_x_124:
[----:B------:R-:W0:Y:S01]  /*3fb0*/  LDCU UR8, c[0x0][0x3b8] ;  /* 0x00007700ff0877ac */ /* 0x000e220008000800 */
[----:B------:R-:W-:Y:S01]  /*3fc0*/  BSSY.RECONVERGENT B2, `(.L_x_127) ;  /* 0x0000012000027945 */ /* 0x000fe20003800200 */
[----:B0-----:R-:W-:Y:S01]  /*3fd0*/  FADD R13, R8, UR8 ;  /* 0x00000008080d7e21 */ /* 0x001fe20008000000 */
[----:B------:R-:W-:Y:S01]  /*3fe0*/  FADD R10, R9, UR8 ;  /* 0x00000008090a7e21 */ /* 0x000fe20008000000 */
[----:B------:R-:W-:Y:S01]  /*3ff0*/  FADD R9, R12, UR8 ;  /* 0x000000080c097e21 */ /* 0x000fe20008000000 */
[----:B------:R-:W-:Y:S01]  /*4000*/  FADD R8, R20, UR8 ;  /* 0x0000000814087e21 */ /* 0x000fe20008000000 */
        /* <DEDUP_REMOVED lines=11> */
[----:B------:R-:W-:Y:S05]  /*40c0*/  CALL.REL.NOINC `($__internal_3_$__cuda_sm3x_div_rn_noftz_f32_slowpath) ;  /* 0x0000000400287944 */ /* 0x000fea0003c00000 */
[----:B------:R-:W-:-:S07]  /*40d0*/  MOV R11, R0 ;  /* 0x00000000000b7202 */ /* 0x000fce0000000f00 */
.L_x_128:
[----:B------:R-:W-:Y:S05]  /*40e0*/  BSYNC.RECONVERGENT B2 ;  /* 0x0000000000027941 */ /* 0x000fea0003800200 */
.L_x_127:
        /* <DEDUP_REMOVED lines=14> */
.L_x_130:
[----:B------:R-:W-:Y:S05]  /*41d0*/  BSYNC.RECONVERGENT B2 ;  /* 0x0000000000027941 */ /* 0x000fea0003800200 */
.L_x_129:
        /* <DEDUP_REMOVED lines=14> */
.L_x_132:
[----:B------:R-:W-:Y:S05]  /*42c0*/  BSYNC.RECONVERGENT B2 ;  /* 0x0000000000027941 */ /* 0x000fea0003800200 */
.L_x_131:
        /* <DEDUP_REMOVED lines=13> */
.L_x_134:
[----:B------:R-:W-:Y:S05]  /*43a0*/  BSYNC.RECONVERGENT B2 ;  /* 0x0000000000027941 */ /* 0x000fea0003800200 */
.L_x_133:
[----:B------:R-:W2:Y:S02]  /*43b0*/  LDG.E.128 R12, desc[UR4][R26.64] ;  /* 0x000000041a0c7981 */ /* 0x000ea4000c1e1d00 */
[----:B--2---:R-:W-:Y:S01]  /*43c0*/  FADD R12, R12, -R11 ;  /* 0x8000000b0c0c7221 */ /* 0x004fe20000000000 */
[----:B------:R-:W-:Y:S01]  /*43d0*/  FADD R13, R13, -R4 ;  /* 0x800000040d0d7221 */ /* 0x000fe20000000000 */
[----:B------:R-:W-:Y:S01]  /*43e0*/  FADD R14, R14, -R5 ;  /* 0x800000050e0e7221 */ /* 0x000fe20000000000 */
[----:B------:R-:W-:-:S05]  /*43f0*/  FADD R15, R15, -R0 ;  /* 0x800000000f0f7221 */ /* 0x000fca0000000000 */
[----:B------:R-:W-:Y:S01]  /*4400*/  STG.E.128 desc[UR4][R26.64], R12 ;  /* 0x0000000c1a007986 */ /* 0x000fe2000c101d04 */
[----:B------:R-:W-:Y:S05]  /*4410*/  EXIT ;  /* 0x000000000000794d */ /* 0x000fea0003800000 */
        .weak           $__internal_2_$__cuda_sm20_sqrt_rn_f32_slowpath
        .type           $__internal_2_$__cuda_sm20_sqrt_rn_f32_slowpath,@function
        .size           $__internal_2_$__cuda_sm20_sqrt_rn_f32_slowpath,($__internal_3_$__cuda_sm3x_div_rn_noftz_f32_slowpath - $__internal_2_$__cuda_sm20_sqrt_rn_f32_slowpath)
$__internal_2_$__cuda_sm20_sqrt_rn_f32_slowpath:
        /* <DEDUP_REMOVED lines=10> */
[----:B------:R-:W-:Y:S01]  /*44c0*/  @P0 FFMA R19, R0, 1.84467440737095516160e+19, RZ ;  /* 0x5f80000000130823 */ /* 0x000fe200000000ff */
[----:B------:R-:W-:-:S03]  /*44d0*/  @!P0 MOV R20, R0 ;  /* 0x0000000000148202 */ /* 0x000fc60000000f00 */
[----:B------:R-:W0:Y:S02]  /*44e0*/  @P0 MUFU.RSQ R10, R19 ;  /* 0x00000013000a0308 */ /* 0x000e240000001400 */
[----:B0-----:R-:W-:Y:S01]  /*44f0*/  @P0 FMUL.FTZ R18, R19, R10 ;  /* 0x0000000a13120220 */ /* 0x001fe20000410000 */
[----:B------:R-:W-:-:S03]  /*4500*/  @P0 FMUL.FTZ R10, R10, 0.5 ;  /* 0x3f0000000a0a0820 */ /* 0x000fc60000410000 */
[----:B------:R-:W-:-:S04]  /*4510*/  @P0 FADD.FTZ R3, -R18, -RZ ;  /* 0x800000ff12030221 */ /* 0x000fc80000010100 */
[----:B------:R-:W-:-:S04]  /*4520*/  @P0 FFMA R3, R18, R3, R19 ;  /* 0x0000000312030223 */ /* 0x000fc80000000013 */
[----:B------:R-:W-:-:S04]  /*4530*/  @P0 FFMA R3, R3, R10, R18 ;  /* 0x0000000a03030223 */ /* 0x000fc80000000012 */
[----:B------:R-:W-:-:S07]  /*4540*/  @P0 FMUL.FTZ R20, R3, 2.3283064365386962891e-10 ;  /* 0x2f80000003140820 */ /* 0x000fce0000410000 */
.L_x_135:
[----:B------:R-:W-:-:S04]  /*4550*/  HFMA2 R3, -RZ, RZ, 0, 0 ;  /* 0x00000000ff037431 */ /* 0x000fc800000001ff */
[----:B------:R-:W-:Y:S05]  /*4560*/  RET.REL.NODEC R2 `(adam_kernel) ;  /* 0xffffffb802a47950 */ /* 0x000fea0003c3ffff */
        .weak           $__internal_3_$__cuda_sm3x_div_rn_noftz_f32_slowpath
        .type           $__internal_3_$__cuda_sm3x_div_rn_noftz_f32_slowpath,@function
        .size           $__internal_3_$__cuda_sm3x_div_rn_noftz_f32_slowpath,(.L_x_412 - $__internal_3_$__cuda_sm3x_div_rn_noftz_f32_slowpath)
$__internal_3_$__cuda_sm3x_div_rn_noftz_f32_slowpath:
[----:B------:R-:W-:Y:S01]  /*4570*/  SHF.R.U32.HI R18, RZ, 0x17, R3 ;  /* 0x00000017ff127819 */ /* 0x000fe20000011603 */
[----:B------:R-:W-:Y:S01]  /*4580*/  BSSY.RECONVERGENT B0, `(.L_x_136) ;  /* 0x0000063000007945 */ /* 0x000fe20003800200 */
[----:B------:R-:W-:Y:S02]  /*4590*/  SHF.R.U32.HI R20, RZ, 0x17, R0 ;  /* 0x00000017ff147819 */ /* 0x000fe40000011600 */
[----:B------:R-:W-:Y:S02]  /*45a0*/  LOP3.LUT R18, R18, 0xff, RZ, 0xc0, !PT ;  /* 0x000000ff12127812 */ /* 0x000fe400078ec0ff */
[----:B------:R-:W-:Y:S02]  /*45b0*/  LOP3.LUT R20, R20, 0xff, RZ, 0xc0, !PT ;  /* 0x000000ff14147812 */ /* 0x000fe400078ec0ff */
[----:B------:R-:W-:Y:S02]  /*45c0*/  IADD3 R21, PT, PT, R18, -0x1, RZ ;  /* 0xffffffff12157810 */ /* 0x000fe40007ffe0ff */
[----:B------:R-:W-:-:S02]  /*45d0*/  IADD3 R22, PT, PT, R20, -0x1, RZ ;  /* 0xffffffff14167810 */ /* 0x000fc40007ffe0ff */
[----:B------:R-:W-:Y:S02]  /*45e0*/  ISETP.GT.U32.AND P0, PT, R21, 0xfd, PT ;  /* 0x000000fd1500780c */ /* 0x000fe40003f04070 */
[----:B------:R-:W-:Y:S02]  /*45f0*/  MOV R23, R3 ;  /* 0x0000000300177202 */ /* 0x000fe40000000f00 */
        /* <DEDUP_REMOVED lines=9> */
[C---:B------:R-:W-:Y:S02]  /*4690*/  FSETP.NEU.FTZ.AND P0, PT, |R0|.reuse, +INF , PT ;  /* 0x7f8000000000780b */ /* 0x040fe40003f1d200 */
        /* <DEDUP_REMOVED lines=16> */
.L_x_137:
[----:B------:R-:W-:Y:S01]  /*47a0*/  LEA R24, R18, 0xc0800000, 0x17 ;  /* 0xc080000012187811 */ /* 0x000fe200078eb8ff */
[----:B------:R-:W-:Y:S03]  /*47b0*/  BSSY.RECONVERGENT B1, `(.L_x_142) ;  /* 0x0000036000017945 */ /* 0x000fe60003800200 */
[----:B------:R-:W-:Y:S02]  /*47c0*/  IADD3 R24, PT, PT, -R24, R23, RZ ;  /* 0x0000001718187210 */ /* 0x000fe40007ffe1ff */
[----:B------:R-:W-:Y:S02]  /*47d0*/  IADD3 R23, PT, PT, R20, -0x7f, RZ ;  /* 0xffffff8114177810 */ /* 0x000fe40007ffe0ff */
[----:B------:R-:W0:Y:S01]  /*47e0*/  MUFU.RCP R22, R24 ;  /* 0x0000001800167308 */ /* 0x000e220000001000 */
[----:B------:R-:W-:Y:S02]  /*47f0*/  FADD.FTZ R21, -R24, -RZ ;  /* 0x800000ff18157221 */ /* 0x000fe40000010100 */
[----:B------:R-:W-:-:S02]  /*4800*/  IMAD R0, R23, -0x800000, R0 ;  /* 0xff80000017007824 */ /* 0x000fc400078e0200 */
[----:B0-----:R-:W-:-:S04]  /*4810*/  FFMA R25, R22, R21, 1 ;  /* 0x3f80000016197423 */ /* 0x001fc80000000015 */
[----:B------:R-:W-:-:S04]  /*4820*/  FFMA R25, R22, R25, R22 ;  /* 0x0000001916197223 */ /* 0x000fc80000000016 */
[----:B------:R-:W-:-:S04]  /*4830*/  FFMA R20, R0, R25, RZ ;  /* 0x0000001900147223 */ /* 0x000fc800000000ff */
[----:B------:R-:W-:-:S04]  /*4840*/  FFMA R22, R21, R20, R0 ;  /* 0x0000001415167223 */ /* 0x000fc80000000000 */
[----:B------:R-:W-:Y:S01]  /*4850*/  FFMA R22, R25, R22, R20 ;  /* 0x0000001619167223 */ /* 0x000fe20000000014 */
[----:B------:R-:W-:-:S03]  /*4860*/  IADD3 R20, PT, PT, R23, 0x7f, -R18 ;  /* 0x0000007f17147810 */ /* 0x000fc60007ffe812 */
[----:B------:R-:W-:Y:S01]  /*4870*/  FFMA R21, R21, R22, R0 ;  /* 0x0000001615157223 */ /* 0x000fe20000000000 */
[----:B------:R-:W-:-:S03]  /*4880*/  IADD3 R19, PT, PT, R20, R19, RZ ;  /* 0x0000001314137210 */ /* 0x000fc60007ffe0ff */
        /* <DEDUP_REMOVED lines=36> */
.L_x_144:
[----:B------:R-:W-:-:S04]  /*4ad0*/  LOP3.LUT R0, R0, 0x80000000, RZ, 0xc0, !PT ;  /* 0x8000000000007812 */ /* 0x000fc800078ec0ff */
[----:B------:R-:W-:Y:S01]  /*4ae0*/  LOP3.LUT R0, R0, 0x7f800000, RZ, 0xfc, !PT ;  /* 0x7f80000000007812 */ /* 0x000fe200078efcff */
[----:B------:R-:W-:Y:S06]  /*4af0*/  BRA `(.L_x_145) ;  /* 0x0000000000047947 */ /* 0x000fec0003800000 */
.L_x_143:
[----:B------:R-:W-:-:S07]  /*4b00*/  LEA R0, R19, R0, 0x17 ;  /* 0x0000000013007211 */ /* 0x000fce00078eb8ff */
.L_x_145:
[----:B------:R-:W-:Y:S05]  /*4b10*/  BSYNC.RECONVERGENT B1 ;  /* 0x0000000000017941 */ /* 0x000fea0003800200 */
.L_x_142:
[----:B------:R-:W-:Y:S05]  /*4b20*/  BRA `(.L_x_146) ;  /* 0x0000000000207947 */ /* 0x000fea0003800000 */
.L_x_141:
[----:B------:R-:W-:-:S04]  /*4b30*/  LOP3.LUT R0, R23, 0x80000000, R0, 0x48, !PT ;  /* 0x8000000017007812 */ /* 0x000fc800078e4800 */
[----:B------:R-:W-:Y:S01]  /*4b40*/  LOP3.LUT R0, R0, 0x7f800000, RZ, 0xfc, !PT ;  /* 0x7f80000000007812 */ /* 0x000fe200078efcff */
[----:B------:R-:W-:Y:S06]  /*4b50*/  BRA `(.L_x_146) ;  /* 0x0000000000147947 */ /* 0x000fec0003800000 */
.L_x_140:
[----:B------:R-:W-:Y:S01]  /*4b60*/  LOP3.LUT R0, R23, 0x80000000, R0, 0x48, !PT ;  /* 0x8000000017007812 */ /* 0x000fe200078e4800 */
[----:B------:R-:W-:Y:S06]  /*4b70*/  BRA `(.L_x_146) ;  /* 0x00000000000c7947 */ /* 0x000fec0003800000 */
.L_x_139:
[----:B------:R-:W0:Y:S01]  /*4b80*/  MUFU.RSQ R0, -QNAN ;  /* 0xffc0000000007908 */ /* 0x000e220000001400 */
[----:B------:R-:W-:Y:S05]  /*4b90*/  BRA `(.L_x_146) ;  /* 0x0000000000047947 */ /* 0x000fea0003800000 */
.L_x_138:
[----:B------:R-:W-:-:S07]  /*4ba0*/  FADD.FTZ R0, R0, R3 ;  /* 0x0000000300007221 */ /* 0x000fce0000010000 */
.L_x_146:
[----:B------:R-:W-:Y:S05]  /*4bb0*/  BSYNC.RECONVERGENT B0 ;  /* 0x0000000000007941 */ /* 0x000fea0003800200 */
.L_x_136:
[----:B------:R-:W-:Y:S01]  /*4bc0*/  HFMA2 R19, -RZ, RZ, 0, 0 ;  /* 0x00000000ff137431 */ /* 0x000fe200000001ff */
[----:B------:R-:W-:-:S04]  /*4bd0*/  MOV R18, R2 ;  /* 0x0000000200127202 */ /* 0x000fc80000000f00 */
[----:B0-----:R-:W-:Y:S05]  /*4be0*/  RET.REL.NODEC R18 `(adam_kernel) ;  /* 0xffffffb412047950 */ /* 0x001fea0003c3ffff */
.L_x_147:
        /* <DEDUP_REMOVED lines=9> */
.L_x_412:


//--------------------- .text.find_matching       --------------------------
	.section	.text.find_matching,"ax",@progbits
	.align	128
        .global         find_matching
        .type           find_matching,@function
        .size           find_matching,(.L_x_420 - find_matching)
        .other          find_matching,@"STO_CUDA_ENTRY STV_DEFAULT"
find_matching:
.text.find_matching:
[----:B------:R-:W-:Y:S01]  /*0000*/  LDC R1, c[0x0][0x37c] ;  /* 0x0000df00ff017b82 */ /* 0x000fe20000000800 */
[----:B------:R-:W0:Y:S07]  /*0010*/  S2R R0, SR_TID.X ;  /* 0x0000000000007919 */ /* 0x000e2e0000002100 */
[----:B------:R-:W0:Y:S01]  /*0020*/  S2UR UR4, SR_CTAID.X ;  /* 0x00000000000479c3 */ /* 0x000e220000002500 */
[----:B------:R-:W1:Y:S07]  /*0030*/  LDCU.64 UR6, c[0x0][0x3a0] ;  /* 0x00007400ff0677ac */ /* 0x000e6e0008000a00 */
[----:B------:R-:W0:Y:S02]  /*0040*/  LDC R3, c[0x0][0x360] ;  /* 0x0000d800ff037b82 */ /* 0x000e240000000800 */
[----:B0-----:R-:W-:-:S05]  /*0050*/  IMAD R0, R3, UR4, R0 ;  /* 0x0000000403007c24 */ /* 0x001fca000f8e0200 */
[----:B-1----:R-:W-:-:S04]  /*0060*/  ISETP.GE.U32.AND P0, PT, R0, UR6, PT ;  /* 0x0000000600007c0c */ /* 0x002fc8000bf06070 */
[----:B------:R-:W-:-:S13]  /*0070*/  ISETP.GE.U32.AND.EX P0, PT, RZ, UR7, PT, P0 ;  /* 0x00000007ff007c0c */ /* 0x000fda000bf06100 */
[----:B------:R-:W-:Y:S05]  /*0080*/  @P0 EXIT ;  /* 0x000000000000094d */ /* 0x000fea0003800000 */
[----:B------:R-:W0:Y:S01]  /*0090*/  LDCU.64 UR6, c[0x0][0x398] ;  /* 0x00007300ff0677ac */ /* 0x000e220008000a00 */
[----:B------:R-:W-:Y:S01]  /*00a0*/  CS2R R6, SRZ ;  /* 0x0000000000067805 */ /* 0x000fe2000001ff00 */
[----:B------:R-:W1:Y:S01]  /*00b0*/  LDCU.64 UR8, c[0x0][0x358] ;  /* 0x00006b00ff0877ac */ /* 0x000e620008000a00 */
[----:B0-----:R-:W-:-:S04]  /*00c0*/  UISETP.GE.U32.AND UP0, UPT, UR6, 0x2, UPT ;  /* 0x000000020600788c */ /* 0x001fc8000bf06070 */
[----:B------:R-:W-:-:S09]  /*00d0*/  UISETP.GE.U32.AND.EX UP0, UPT, UR7, URZ, UPT, UP0 ;  /* 0x000000ff0700728c */ /* 0x000fd2000bf06100 */
[----:B-1----:R-:W-:Y:S05]  /*00e0*/  BRA.U !UP0, `(.L_x_148) ;  /* 0x0000000908f87547 */ /* 0x002fea000b800000 */
[----:B------:R-:W0:Y:S01]  /*00f0*/  LDCU.64 UR10, c[0x0][0x380] ;  /* 0x00007000ff0a77ac */ /* 0x000e220008000a00 */
[----:B------:R-:W-:-:S04]  /*0100*/  IMAD.WIDE.U32 R2, R0, UR6, RZ ;  /* 0x0000000600027c25 */ /* 0x000fc8000f8e00ff */
[----:B------:R-:W-:Y:S02]  /*0110*/  IMAD R9, R0, UR7, R3 ;  /* 0x0000000700097c24 */ /* 0x000fe4000f8e0203 */
[----:B------:R-:W-:-:S03]  /*0120*/  IMAD.SHL.U32 R7, R2, 0x4, RZ ;  /* 0x0000000402077824 */ /* 0x000fc600078e00ff */
[----:B------:R-:W-:Y:S02]  /*0130*/  SHF.L.U64.HI R9, R2, 0x2, R9 ;  /* 0x0000000202097819 */ /* 0x000fe40000010209 */
[----:B0-----:R-:W-:-:S04]  /*0140*/  IADD3 R2, P0, PT, R7, UR10, RZ ;  /* 0x0000000a07027c10 */ /* 0x001fc8000ff1e0ff */
[----:B------:R-:W-:-:S05]  /*0150*/  IADD3.X R3, PT, PT, R9, UR11, RZ, P0, !PT ;  /* 0x0000000b09037c10 */ /* 0x000fca00087fe4ff */
[----:B------:R0:W5:Y:S01]  /*0160*/  LDG.E R8, desc[UR8][R2.64] ;  /* 0x0000000802087981 */ /* 0x000162000c1e1900 */
[----:B------:R-:W-:Y:S01]  /*0170*/  UIADD3 UR4, UP2, UPT, UR6, -0x2, URZ ;  /* 0xfffffffe06047890 */ /* 0x000fe2000ff5e0ff */
[----:B------:R-:W-:Y:S01]  /*0180*/  IMAD.MOV.U32 R6, RZ, RZ, RZ ;  /* 0x000000ffff067224 */ /* 0x000fe200078e00ff */
[----:B------:R-:W-:Y:S01]  /*0190*/  UIADD3 UR5, UP1, UPT, UR6, -0x1, URZ ;  /* 0xffffffff06057890 */ /* 0x000fe2000ff3e0ff */
[----:B------:R-:W-:Y:S01]  /*01a0*/  IMAD.MOV.U32 R13, RZ, RZ, 0x1 ;  /* 0x00000001ff0d7424 */ /* 0x000fe200078e00ff */
[----:B------:R-:W-:Y:S01]  /*01b0*/  UISETP.GE.U32.AND UP0, UPT, UR4, 0xf, UPT ;  /* 0x0000000f0400788c */ /* 0x000fe2000bf06070 */
[----:B------:R-:W-:Y:S01]  /*01c0*/  IMAD.MOV.U32 R11, RZ, RZ, RZ ;  /* 0x000000ffff0b7224 */ /* 0x000fe200078e00ff */
[----:B------:R-:W-:Y:S02]  /*01d0*/  UIADD3.X UR6, UPT, UPT, UR7, -0x1, URZ, UP2, !UPT ;  /* 0xffffffff07067890 */ /* 0x000fe400097fe4ff */
[----:B------:R-:W-:Y:S02]  /*01e0*/  UIADD3.X UR4, UPT, UPT, UR7, -0x1, URZ, UP1, !UPT ;  /* 0xffffffff07047890 */ /* 0x000fe40008ffe4ff */
[----:B------:R-:W-:-:S02]  /*01f0*/  UISETP.GE.U32.AND.EX UP0, UPT, UR6, URZ, UPT, UP0 ;  /* 0x000000ff0600728c */ /* 0x000fc4000bf06100 */
[----:B------:R-:W-:-:S07]  /*0200*/  ULOP3.LUT UR7, UR5, 0xf, URZ, 0xc0, !UPT ;  /* 0x0000000f05077892 */ /* 0x000fce000f8ec0ff */
[----:B0-----:R-:W-:Y:S05]  /*0210*/  BRA.U !UP0, `(.L_x_149) ;  /* 0x00000005083c7547 */ /* 0x001fea000b800000 */
[----:B------:R-:W-:Y:S01]  /*0220*/  IMAD.MOV.U32 R6, RZ, RZ, RZ ;  /* 0x000000ffff067224 */ /* 0x000fe200078e00ff */
[----:B------:R-:W-:Y:S01]  /*0230*/  ULOP3.LUT UR6, UR5, 0xfffffff0, URZ, 0xc0, !UPT ;  /* 0xfffffff005067892 */ /* 0x000fe2000f8ec0ff */
[----:B------:R-:W-:Y:S02]  /*0240*/  IMAD.MOV.U32 R13, RZ, RZ, 0x1 ;  /* 0x00000001ff0d7424 */ /* 0x000fe400078e00ff */
[----:B------:R-:W-:-:S09]  /*0250*/  IMAD.MOV.U32 R11, RZ, RZ, RZ ;  /* 0x000000ffff0b7224 */ /* 0x000fd200078e00ff */
.L_x_150:
[----:B------:R-:W-:-:S04]  /*0260*/  LEA R4, P0, R13, R2, 0x2 ;  /* 0x000000020d047211 */ /* 0x000fc800078010ff */
[----:B------:R-:W-:-:S05]  /*0270*/  LEA.HI.X R5, R13, R3, R11, 0x2, P0 ;  /* 0x000000030d057211 */ /* 0x000fca00000f140b */
[----:B------:R-:W2:Y:S04]  /*0280*/  LDG.E R25, desc[UR8][R4.64] ;  /* 0x0000000804197981 */ /* 0x000ea8000c1e1900 */
[----:B------:R-:W3:Y:S04]  /*0290*/  LDG.E R27, desc[UR8][R4.64+0x4] ;  /* 0x00000408041b7981 */ /* 0x000ee8000c1e1900 */
[----:B------:R-:W4:Y:S04]  /*02a0*/  LDG.E R29, desc[UR8][R4.64+0x8] ;  /* 0x00000808041d7981 */ /* 0x000f28000c1e1900 */
        /* <DEDUP_REMOVED lines=12> */
[----:B------:R0:W4:Y:S01]  /*0370*/  LDG.E R24, desc[UR8][R4.64+0x3c] ;  /* 0x00003c0804187981 */ /* 0x000122000c1e1900 */
[----:B--2--5:R-:W-:-:S04]  /*0380*/  FSETP.GT.AND P4, PT, R25, R8, PT ;  /* 0x000000081900720b */ /* 0x024fc80003f84000 */
[----:B------:R-:W-:Y:S02]  /*0390*/  FSEL R8, R25, R8, P4 ;  /* 0x0000000819087208 */ /* 0x000fe40002000000 */
[----:B------:R-:W-:Y:S02]  /*03a0*/  SEL R6, R13, R6, P4 ;  /* 0x000000060d067207 */ /* 0x000fe40002000000 */
[----:B---3--:R-:W-:-:S04]  /*03b0*/  FSETP.GT.AND P2, PT, R27, R8, PT ;  /* 0x000000081b00720b */ /* 0x008fc80003f44000 */
[----:B------:R-:W-:-:S04]  /*03c0*/  FSEL R8, R27, R8, P2 ;  /* 0x000000081b087208 */ /* 0x000fc80001000000 */
[----:B----4-:R-:W-:-:S04]  /*03d0*/  FSETP.GT.AND P3, PT, R29, R8, PT ;  /* 0x000000081d00720b */ /* 0x010fc80003f64000 */
[----:B------:R-:W-:Y:S01]  /*03e0*/  FSEL R8, R29, R8, P3 ;  /* 0x000000081d087208 */ /* 0x000fe20001800000 */
[----:B------:R-:W-:-:S03]  /*03f0*/  @P2 VIADD R6, R13, 0x1 ;  /* 0x000000010d062836 */ /* 0x000fc60000000000 */
[----:B------:R-:W-:-:S04]  /*0400*/  FSETP.GT.AND P0, PT, R23, R8, PT ;  /* 0x000000081700720b */ /* 0x000fc80003f04000 */
        /* <DEDUP_REMOVED lines=16> */
[C---:B------:R-:W-:Y:S01]  /*0510*/  @P4 VIADD R6, R13.reuse, 0x7 ;  /* 0x000000070d064836 */ /* 0x040fe20000000000 */
[----:B0-----:R-:W-:Y:S02]  /*0520*/  IADD3 R4, P4, PT, R13, 0xf, RZ ;  /* 0x0000000f0d047810 */ /* 0x001fe40007f9e0ff */
[----:B------:R-:W-:-:S03]  /*0530*/  FSETP.GT.AND P3, PT, R14, R21, PT ;  /* 0x000000150e00720b */ /* 0x000fc60003f64000 */
[----:B------:R-:W-:Y:S01]  /*0540*/  IMAD.X R5, RZ, RZ, R11, P4 ;  /* 0x000000ffff057224 */ /* 0x000fe200020e060b */
[----:B------:R-:W-:Y:S01]  /*0550*/  FSEL R14, R14, R21, P3 ;  /* 0x000000150e0e7208 */ /* 0x000fe20001800000 */
[----:B------:R-:W-:-:S03]  /*0560*/  @P2 VIADD R6, R13, 0x8 ;  /* 0x000000080d062836 */ /* 0x000fc60000000000 */
[----:B------:R-:W-:-:S04]  /*0570*/  FSETP.GT.AND P0, PT, R15, R14, PT ;  /* 0x0000000e0f00720b */ /* 0x000fc80003f04000 */
[----:B------:R-:W-:Y:S01]  /*0580*/  FSEL R15, R15, R14, P0 ;  /* 0x0000000e0f0f7208 */ /* 0x000fe20000000000 */
[----:B------:R-:W-:-:S03]  /*0590*/  @P3 VIADD R6, R13, 0x9 ;  /* 0x000000090d063836 */ /* 0x000fc60000000000 */
[----:B------:R-:W-:-:S04]  /*05a0*/  FSETP.GT.AND P6, PT, R16, R15, PT ;  /* 0x0000000f1000720b */ /* 0x000fc80003fc4000 */
[----:B------:R-:W-:Y:S01]  /*05b0*/  FSEL R16, R16, R15, P6 ;  /* 0x0000000f10107208 */ /* 0x000fe20003000000 */
[----:B------:R-:W-:Y:S01]  /*05c0*/  @P0 VIADD R6, R13, 0xa ;  /* 0x0000000a0d060836 */ /* 0x000fe20000000000 */
[----:B------:R-:W-:Y:S02]  /*05d0*/  ISETP.NE.U32.AND P0, PT, R4, UR6, PT ;  /* 0x0000000604007c0c */ /* 0x000fe4000bf05070 */
[-C--:B------:R-:W-:Y:S02]  /*05e0*/  FSETP.GT.AND P5, PT, R17, R16.reuse, PT ;  /* 0x000000101100720b */ /* 0x080fe40003fa4000 */
[----:B------:R-:W-:Y:S02]  /*05f0*/  ISETP.NE.AND.EX P0, PT, R5, UR4, PT, P0 ;  /* 0x0000000405007c0c */ /* 0x000fe4000bf05300 */
        /* <DEDUP_REMOVED lines=8> */
[----:B------:R-:W-:Y:S02]  /*0680*/  IADD3 R4, P1, PT, R13, 0x10, RZ ;  /* 0x000000100d047810 */ /* 0x000fe40007f3e0ff */
[----:B------:R-:W-:-:S03]  /*0690*/  FSETP.GT.AND P3, PT, R24, R19, PT ;  /* 0x000000131800720b */ /* 0x000fc60003f64000 */
[----:B------:R-:W-:Y:S01]  /*06a0*/  IMAD.X R11, RZ, RZ, R11, P1 ;  /* 0x000000ffff0b7224 */ /* 0x000fe200008e060b */
[----:B------:R-:W-:Y:S01]  /*06b0*/  FSEL R8, R24, R19, P3 ;  /* 0x0000001318087208 */ /* 0x000fe20001800000 */
[----:B------:R-:W-:-:S08]  /*06c0*/  @P2 VIADD R6, R13, 0xe ;  /* 0x0000000e0d062836 */ /* 0x000fd00000000000 */
[----:B------:R-:W-:Y:S02]  /*06d0*/  @P3 VIADD R6, R13, 0xf ;  /* 0x0000000f0d063836 */ /* 0x000fe40000000000 */
[----:B------:R-:W-:Y:S01]  /*06e0*/  IMAD.MOV.U32 R13, RZ, RZ, R4 ;  /* 0x000000ffff0d7224 */ /* 0x000fe200078e0004 */
[----:B------:R-:W-:Y:S06]  /*06f0*/  @P0 BRA `(.L_x_150) ;  /* 0xfffffff800d80947 */ /* 0x000fec000383ffff */
[----:B------:R-:W-:-:S07]  /*0700*/  IMAD.MOV.U32 R13, RZ, RZ, R4 ;  /* 0x000000ffff0d7224 */ /* 0x000fce00078e0004 */
.L_x_149:
[----:B------:R-:W-:-:S04]  /*0710*/  UISETP.NE.U32.AND UP0, UPT, UR7, URZ, UPT ;  /* 0x000000ff0700728c */ /* 0x000fc8000bf05070 */
[----:B------:R-:W-:-:S09]  /*0720*/  UISETP.NE.AND.EX UP0, UPT, URZ, URZ, UPT, UP0 ;  /* 0x000000ffff00728c */ /* 0x000fd2000bf05300 */
[----:B------:R-:W-:Y:S05]  /*0730*/  BRA.U !UP0, `(.L_x_151) ;  /* 0x0000000508607547 */ /* 0x000fea000b800000 */
[----:B------:R-:W-:Y:S02]  /*0740*/  UISETP.GE.U32.AND UP0, UPT, UR7, 0x8, UPT ;  /* 0x000000080700788c */ /* 0x000fe4000bf06070 */
[----:B------:R-:W-:Y:S02]  /*0750*/  ULOP3.LUT UR4, UR5, 0x7, URZ, 0xc0, !UPT ;  /* 0x0000000705047892 */ /* 0x000fe4000f8ec0ff */
[----:B------:R-:W-:Y:S02]  /*0760*/  UISETP.GE.U32.AND.EX UP0, UPT, URZ, URZ, UPT, UP0 ;  /* 0x000000ffff00728c */ /* 0x000fe4000bf06100 */
[----:B------:R-:W-:-:S04]  /*0770*/  UISETP.NE.U32.AND UP1, UPT, UR4, URZ, UPT ;  /* 0x000000ff0400728c */ /* 0x000fc8000bf25070 */
[----:B------:R-:W-:-:S03]  /*0780*/  UISETP.NE.AND.EX UP1, UPT, URZ, URZ, UPT, UP1 ;  /* 0x000000ffff00728c */ /* 0x000fc6000bf25310 */
[----:B------:R-:W-:Y:S08]  /*0790*/  BRA.U !UP0, `(.L_x_152) ;  /* 0x0000000108907547 */ /* 0x000ff0000b800000 */
        /* <DEDUP_REMOVED lines=9> */
[----:B------:R-:W4:Y:S01]  /*0830*/  LDG.E R29, desc[UR8][R4.64+0x1c] ;  /* 0x00001c08041d7981 */ /* 0x000f22000c1e1900 */
        /* <DEDUP_REMOVED lines=22> */
[----:B------:R-:W-:-:S08]  /*09a0*/  @P2 VIADD R6, R13, 0x6 ;  /* 0x000000060d062836 */ /* 0x000fd00000000000 */
[C---:B------:R-:W-:Y:S01]  /*09b0*/  @P3 VIADD R6, R13.reuse, 0x7 ;  /* 0x000000070d063836 */ /* 0x040fe20000000000 */
[----:B------:R-:W-:-:S05]  /*09c0*/  IADD3 R13, P0, PT, R13, 0x8, RZ ;  /* 0x000000080d0d7810 */ /* 0x000fca0007f1e0ff */
[----:B------:R-:W-:-:S08]  /*09d0*/  IMAD.X R11, RZ, RZ, R11, P0 ;  /* 0x000000ffff0b7224 */ /* 0x000fd000000e060b */
.L_x_152:
[----:B------:R-:W-:Y:S05]  /*09e0*/  BRA.U !UP1, `(.L_x_151) ;  /* 0x0000000109b47547 */ /* 0x000fea000b800000 */
[----:B------:R-:W-:Y:S02]  /*09f0*/  UISETP.GE.U32.AND UP0, UPT, UR4, 0x4, UPT ;  /* 0x000000040400788c */ /* 0x000fe4000bf06070 */
[----:B------:R-:W-:Y:S02]  /*0a00*/  ULOP3.LUT UR5, UR5, 0x3, URZ, 0xc0, !UPT ;  /* 0x0000000305057892 */ /* 0x000fe4000f8ec0ff */
[----:B------:R-:W-:Y:S02]  /*0a10*/  UISETP.GE.U32.AND.EX UP0, UPT, URZ, URZ, UPT, UP0 ;  /* 0x000000ffff00728c */ /* 0x000fe4000bf06100 */
[----:B------:R-:W-:Y:S01]  /*0a20*/  UISETP.NE.U32.AND UP1, UPT, UR5, URZ, UPT ;  /* 0x000000ff0500728c */ /* 0x000fe2000bf25070 */
[----:B------:R-:W-:-:S03]  /*0a30*/  UMOV UR4, URZ ;  /* 0x000000ff00047c82 */ /* 0x000fc60008000000 */
[----:B------:R-:W-:-:S03]  /*0a40*/  UISETP.NE.AND.EX UP1, UPT, UR4, URZ, UPT, UP1 ;  /* 0x000000ff0400728c */ /* 0x000fc6000bf25310 */
[----:B------:R-:W-:Y:S08]  /*0a50*/  BRA.U !UP0, `(.L_x_153) ;  /* 0x0000000108507547 */ /* 0x000ff0000b800000 */
[----:B------:R-:W-:-:S04]  /*0a60*/  LEA R2, P0, R13, R2, 0x2 ;  /* 0x000000020d027211 */ /* 0x000fc800078010ff */
[----:B------:R-:W-:-:S05]  /*0a70*/  LEA.HI.X R3, R13, R3, R11, 0x2, P0 ;  /* 0x000000030d037211 */ /* 0x000fca00000f140b */
[----:B------:R-:W2:Y:S04]  /*0a80*/  LDG.E R5, desc[UR8][R2.64] ;  /* 0x0000000802057981 */ /* 0x000ea8000c1e1900 */
[----:B------:R-:W3:Y:S04]  /*0a90*/  LDG.E R4, desc[UR8][R2.64+0x4] ;  /* 0x0000040802047981 */ /* 0x000ee8000c1e1900 */
        /* <DEDUP_REMOVED lines=16> */
.L_x_153:
[----:B------:R-:W-:Y:S05]  /*0ba0*/  BRA.U !UP1, `(.L_x_151) ;  /* 0x0000000109447547 */ /* 0x000fea000b800000 */
[----:B------:R-:W-:-:S04]  /*0bb0*/  LEA R2, P0, R13, R7, 0x2 ;  /* 0x000000070d027211 */ /* 0x000fc800078010ff */
[----:B------:R-:W-:Y:S02]  /*0bc0*/  IADD3 R2, P1, PT, R2, UR10, RZ ;  /* 0x0000000a02027c10 */ /* 0x000fe4000ff3e0ff */
[----:B------:R-:W-:-:S04]  /*0bd0*/  LEA.HI.X R5, R13, R9, R11, 0x2, P0 ;  /* 0x000000090d057211 */ /* 0x000fc800000f140b */
[----:B------:R-:W-:-:S07]  /*0be0*/  IADD3.X R5, PT, PT, R5, UR11, RZ, P1, !PT ;  /* 0x0000000b05057c10 */ /* 0x000fce0008ffe4ff */
.L_x_154:
[----:B------:R-:W-:-:S06]  /*0bf0*/  IMAD.MOV.U32 R3, RZ, RZ, R5 ;  /* 0x000000ffff037224 */ /* 0x000fcc00078e0005 */
[----:B------:R0:W2:Y:S01]  /*0c00*/  LDG.E R3, desc[UR8][R2.64] ;  /* 0x0000000802037981 */ /* 0x0000a2000c1e1900 */
[----:B------:R-:W-:-:S04]  /*0c10*/  UIADD3 UR5, UP0, UPT, UR5, -0x1, URZ ;  /* 0xffffffff05057890 */ /* 0x000fc8000ff1e0ff */
[----:B------:R-:W-:Y:S02]  /*0c20*/  UIADD3.X UR4, UPT, UPT, UR4, -0x1, URZ, UP0, !UPT ;  /* 0xffffffff04047890 */ /* 0x000fe400087fe4ff */
[----:B------:R-:W-:Y:S01]  /*0c30*/  UISETP.NE.U32.AND UP0, UPT, UR5, URZ, UPT ;  /* 0x000000ff0500728c */ /* 0x000fe2000bf05070 */
[----:B0-----:R-:W-:-:S03]  /*0c40*/  IADD3 R2, P1, PT, R2, 0x4, RZ ;  /* 0x0000000402027810 */ /* 0x001fc60007f3e0ff */
[----:B------:R-:W-:Y:S02]  /*0c50*/  UISETP.NE.AND.EX UP0, UPT, UR4, URZ, UPT, UP0 ;  /* 0x000000ff0400728c */ /* 0x000fe4000bf05300 */
[----:B------:R-:W-:Y:S01]  /*0c60*/  IMAD.X R5, RZ, RZ, R5, P1 ;  /* 0x000000ffff057224 */ /* 0x000fe200008e0605 */
[----:B--2--5:R-:W-:-:S04]  /*0c70*/  FSETP.GT.AND P0, PT, R3, R8, PT ;  /* 0x000000080300720b */ /* 0x024fc80003f04000 */
[C---:B------:R-:W-:Y:S01]  /*0c80*/  SEL R6, R13.reuse, R6, P0 ;  /* 0x000000060d067207 */ /* 0x040fe20000000000 */
[----:B------:R-:W-:Y:S01]  /*0c90*/  VIADD R13, R13, 0x1 ;  /* 0x000000010d0d7836 */ /* 0x000fe20000000000 */
[----:B------:R-:W-:Y:S01]  /*0ca0*/  FSEL R8, R3, R8, P0 ;  /* 0x0000000803087208 */ /* 0x000fe20000000000 */
[----:B------:R-:W-:Y:S06]  /*0cb0*/  BRA.U UP0, `(.L_x_154) ;  /* 0xfffffffd00cc7547 */ /* 0x000fec000b83ffff */
.L_x_151:
[----:B------:R-:W-:-:S07]  /*0cc0*/  SHF.R.S32.HI R7, RZ, 0x1f, R6 ;  /* 0x0000001fff077819 */ /* 0x000fce0000011406 */
.L_x_148:
[----:B------:R-:W0:Y:S02]  /*0cd0*/  LDCU.64 UR4, c[0x0][0x388] ;  /* 0x00007100ff0477ac */ /* 0x000e240008000a00 */
[----:B0-----:R-:W-:-:S04]  /*0ce0*/  LEA R2, P0, R0, UR4, 0x3 ;  /* 0x0000000400027c11 */ /* 0x001fc8000f8018ff */
[C---:B------:R-:W-:Y:S01]  /*0cf0*/  LEA.HI.X R3, R0.reuse, UR5, RZ, 0x3, P0 ;  /* 0x0000000500037c11 */ /* 0x040fe200080f1cff */
[----:B------:R-:W0:Y:S05]  /*0d00*/  LDCU.64 UR4, c[0x0][0x390] ;  /* 0x00007200ff0477ac */ /* 0x000e2a0008000a00 */
[----:B------:R-:W2:Y:S01]  /*0d10*/  LDG.E.64 R2, desc[UR8][R2.64] ;  /* 0x0000000802027981 */ /* 0x000ea2000c1e1b00 */
[----:B0-----:R-:W-:-:S04]  /*0d20*/  LEA R4, P1, R0, UR4, 0x2 ;  /* 0x0000000400047c11 */ /* 0x001fc8000f8210ff */
[----:B------:R-:W-:Y:S02]  /*0d30*/  LEA.HI.X R5, R0, UR5, RZ, 0x2, P1 ;  /* 0x0000000500057c11 */ /* 0x000fe400088f14ff */
[----:B--2---:R-:W-:-:S04]  /*0d40*/  ISETP.NE.U32.AND P0, PT, R2, R6, PT ;  /* 0x000000060200720c */ /* 0x004fc80003f05070 */
[----:B------:R-:W-:-:S04]  /*0d50*/  ISETP.NE.AND.EX P0, PT, R3, R7, PT, P0 ;  /* 0x000000070300720c */ /* 0x000fc80003f05300 */
[----:B------:R-:W-:-:S05]  /*0d60*/  FSEL R7, RZ, 1, P0 ;  /* 0x3f800000ff077808 */ /* 0x000fca0000000000 */
[----:B------:R-:W-:Y:S01]  /*0d70*/  STG.E desc[UR8][R4.64], R7 ;  /* 0x0000000704007986 */ /* 0x000fe2000c101908 */
[----:B------:R-:W-:Y:S05]  /*0d80*/  EXIT ;  /* 0x000000000000794d */ /* 0x000fea0003800000 */
.L_x_155:
        /* <DEDUP_REMOVED lines=15> */
.L_x_420:


//--------------------- .text.mult_by_float       --------------------------
	.section	.text.mult_by_float,"ax",@progbits
	.align	128
        .global         mult_by_float
        .type           mult_by_float,@function
        .size           mult_by_float,(.L_x_421 - mult_by_float)
        .other          mult_by_float,@"STO_CUDA_ENTRY STV_DEFAULT"
mult_by_float:
.text.mult_by_float:
[----:B------:R-:W-:Y:S01]  /*0000*/  LDC R1, c[0x0][0x37c] ;  /* 0x0000df00ff017b82 */ /* 0x000fe20000000800 */
[----:B------:R-:W0:Y:S07]  /*0010*/  S2R R5, SR_TID.X ;  /* 0x0000000000057919 */ /* 0x000e2e0000002100 */
[----:B------:R-:W0:Y:S08]  /*0020*/  S2UR UR4, SR_CTAID.X ;  /* 0x00000000000479c3 */ /* 0x000e300000002500 */
[----:B------:R-:W0:Y:S08]  /*0030*/  LDC R0, c[0x0][0x360] ;  /* 0x0000d800ff007b82 */ /* 0x000e300000000800 */
[----:B------:R-:W1:Y:S01]  /*0040*/  LDC.64 R8, c[0x0][0x390] ;  /* 0x0000e400ff087b82 */ /* 0x000e620000000a00 */
[----:B0-----:R-:W-:-:S04]  /*0050*/  IMAD R5, R0, UR4, R5 ;  /* 0x0000000400057c24 */ /* 0x001fc8000f8e0205 */
[----:B------:R-:W-:-:S05]  /*0060*/  IMAD.SHL.U32 R7, R5, 0x4, RZ ;  /* 0x0000000405077824 */ /* 0x000fca00078e00ff */
[----:B-1----:R-:W-:-:S04]  /*0070*/  ISETP.GE.U32.AND P0, PT, R7, R8, PT ;  /* 0x000000080700720c */ /* 0x002fc80003f06070 */
[----:B------:R-:W-:-:S13]  /*0080*/  ISETP.GE.U32.AND.EX P0, PT, RZ, R9, PT, P0 ;  /* 0x00000009ff00720c */ /* 0x000fda0003f06100 */
[----:B------:R-:W-:Y:S05]  /*0090*/  @P0 EXIT ;  /* 0x000000000000094d */ /* 0x000fea0003800000 */
[----:B------:R-:W-:Y:S01]  /*00a0*/  IADD3 R0, P1, PT, -R7, R8, RZ ;  /* 0x0000000807007210 */ /* 0x000fe20007f3e1ff */
[----:B------:R-:W0:Y:S03]  /*00b0*/  LDCU.64 UR4, c[0x0][0x358] ;  /* 0x00006b00ff0477ac */ /* 0x000e260008000a00 */
[----:B------:R-:W-:Y:S01]  /*00c0*/  ISETP.GT.U32.AND P0, PT, R0, 0x3, PT ;  /* 0x000000030000780c */ /* 0x000fe20003f04070 */
[----:B------:R-:W1:Y:S01]  /*00d0*/  LDCU UR6, c[0x0][0x388] ;  /* 0x00007100ff0677ac */ /* 0x000e620008000800 */
[----:B------:R-:W-:-:S04]  /*00e0*/  IADD3.X R2, PT, PT, R9, -0x1, RZ, P1, !PT ;  /* 0xffffffff09027810 */ /* 0x000fc80000ffe4ff */
[----:B------:R-:W-:-:S13]  /*00f0*/  ISETP.GT.U32.AND.EX P0, PT, R2, RZ, PT, P0 ;  /* 0x000000ff0200720c */ /* 0x000fda0003f04100 */
[----:B01----:R-:W-:Y:S05]  /*0100*/  @P0 BRA `(.L_x_156) ;  /* 0x0000000400040947 */ /* 0x003fea0003800000 */
[----:B------:R-:W-:-:S04]  /*0110*/  ISETP.NE.U32.AND P0, PT, R0, RZ, PT ;  /* 0x000000ff0000720c */ /* 0x000fc80003f05070 */
[----:B------:R-:W-:-:S13]  /*0120*/  ISETP.NE.AND.EX P0, PT, R2, RZ, PT, P0 ;  /* 0x000000ff0200720c */ /* 0x000fda0003f05300 */
[----:B------:R-:W-:Y:S05]  /*0130*/  @!P0 EXIT ;  /* 0x000000000000894d */ /* 0x000fea0003800000 */
[----:B------:R-:W-:Y:S01]  /*0140*/  IADD3 R0, P1, PT, R7, -R8, RZ ;  /* 0x8000000807007210 */ /* 0x000fe20007f3e0ff */
[----:B------:R-:W-:Y:S01]  /*0150*/  BSSY.RECONVERGENT B0, `(.L_x_157) ;  /* 0x000002a000007945 */ /* 0x000fe20003800200 */
[----:B------:R-:W-:Y:S01]  /*0160*/  HFMA2 R2, -RZ, RZ, 0, 0 ;  /* 0x00000000ff027431 */ /* 0x000fe200000001ff */
[----:B------:R-:W-:Y:S02]  /*0170*/  LOP3.LUT R5, R8, 0x3, RZ, 0xc0, !PT ;  /* 0x0000000308057812 */ /* 0x000fe400078ec0ff */
[----:B------:R-:W-:Y:S01]  /*0180*/  ISETP.GT.U32.AND P0, PT, R0, -0x4, PT ;  /* 0xfffffffc0000780c */ /* 0x000fe20003f04070 */
[----:B------:R-:W-:-:S05]  /*0190*/  IMAD.X R0, RZ, RZ, ~R9, P1 ;  /* 0x000000ffff007224 */ /* 0x000fca00008e0e09 */
[----:B------:R-:W-:Y:S01]  /*01a0*/  ISETP.GT.U32.AND.EX P0, PT, R0, -0x1, PT, P0 ;  /* 0xffffffff0000780c */ /* 0x000fe20003f04100 */
[----:B------:R-:W-:-:S12]  /*01b0*/  IMAD.MOV.U32 R0, RZ, RZ, RZ ;  /* 0x000000ffff007224 */ /* 0x000fd800078e00ff */
[----:B------:R-:W-:Y:S05]  /*01c0*/  @P0 BRA `(.L_x_158) ;  /* 0x0000000000880947 */ /* 0x000fea0003800000 */
[----:B------:R-:W0:Y:S01]  /*01d0*/  LDC.64 R2, c[0x0][0x380] ;  /* 0x0000e000ff027b82 */ /* 0x000e220000000a00 */
[----:B------:R-:W-:Y:S01]  /*01e0*/  IADD3 R16, P0, P1, R7, -R8, R5 ;  /* 0x8000000807107210 */ /* 0x000fe2000791e005 */
[----:B------:R-:W-:Y:S01]  /*01f0*/  BSSY.RECONVERGENT B1, `(.L_x_159) ;  /* 0x000001e000017945 */ /* 0x000fe20003800200 */
[----:B------:R-:W-:Y:S02]  /*0200*/  IMAD.MOV.U32 R4, RZ, RZ, 0x1 ;  /* 0x00000001ff047424 */ /* 0x000fe400078e00ff */
[----:B------:R-:W-:Y:S01]  /*0210*/  IADD3.X R18, PT, PT, RZ, ~R9, R0, P0, P1 ;  /* 0x80000009ff127210 */ /* 0x000fe200007e2400 */
[----:B------:R-:W-:-:S08]  /*0220*/  IMAD.MOV.U32 R17, RZ, RZ, R7 ;  /* 0x000000ffff117224 */ /* 0x000fd000078e0007 */
.L_x_160:
[----:B01----:R-:W-:-:S05]  /*0230*/  IMAD.WIDE.U32 R12, R17, 0x4, R2 ;  /* 0x00000004110c7825 */ /* 0x003fca00078e0002 */
[----:B------:R-:W2:Y:S01]  /*0240*/  LDG.E R6, desc[UR4][R12.64] ;  /* 0x000000040c067981 */ /* 0x000ea2000c1e1900 */
[----:B------:R-:W-:-:S05]  /*0250*/  IADD3 R9, PT, PT, R17, 0x1, RZ ;  /* 0x0000000111097810 */ /* 0x000fca0007ffe0ff */
[----:B------:R-:W-:-:S04]  /*0260*/  IMAD.WIDE.U32 R8, R9, 0x4, R2 ;  /* 0x0000000409087825 */ /* 0x000fc800078e0002 */
[----:B--2---:R-:W-:-:S05]  /*0270*/  FMUL R19, R6, UR6 ;  /* 0x0000000606137c20 */ /* 0x004fca0008400000 */
[----:B------:R0:W-:Y:S04]  /*0280*/  STG.E desc[UR4][R12.64], R19 ;  /* 0x000000130c007986 */ /* 0x0001e8000c101904 */
[----:B------:R-:W2:Y:S01]  /*0290*/  LDG.E R6, desc[UR4][R8.64] ;  /* 0x0000000408067981 */ /* 0x000ea2000c1e1900 */
[----:B------:R-:W-:-:S04]  /*02a0*/  VIADD R11, R17, 0x2 ;  /* 0x00000002110b7836 */ /* 0x000fc80000000000 */
        /* <DEDUP_REMOVED lines=8> */
[----:B------:R-:W0:Y:S01]  /*0330*/  LDG.E R6, desc[UR4][R14.64] ;  /* 0x000000040e067981 */ /* 0x000e22000c1e1900 */
[----:B------:R-:W-:Y:S01]  /*0340*/  IADD3 R16, P0, PT, R16, 0x4, RZ ;  /* 0x0000000410107810 */ /* 0x000fe20007f1e0ff */
[----:B------:R-:W-:Y:S02]  /*0350*/  VIADD R4, R4, 0x4 ;  /* 0x0000000404047836 */ /* 0x000fe40000000000 */
[----:B------:R-:W-:Y:S01]  /*0360*/  VIADD R17, R17, 0x4 ;  /* 0x0000000411117836 */ /* 0x000fe20000000000 */
[----:B------:R-:W-:Y:S02]  /*0370*/  IADD3.X R18, PT, PT, RZ, R18, RZ, P0, !PT ;  /* 0x00000012ff127210 */ /* 0x000fe400007fe4ff */
[----:B------:R-:W-:-:S04]  /*0380*/  ISETP.NE.U32.AND P0, PT, R16, RZ, PT ;  /* 0x000000ff1000720c */ /* 0x000fc80003f05070 */
[----:B------:R-:W-:Y:S01]  /*0390*/  ISETP.NE.AND.EX P0, PT, R18, RZ, PT, P0 ;  /* 0x000000ff1200720c */ /* 0x000fe20003f05300 */
[----:B0-----:R-:W-:-:S05]  /*03a0*/  FMUL R13, R6, UR6 ;  /* 0x00000006060d7c20 */ /* 0x001fca0008400000 */
[----:B------:R1:W-:Y:S07]  /*03b0*/  STG.E desc[UR4][R14.64], R13 ;  /* 0x0000000d0e007986 */ /* 0x0003ee000c101904 */
[----:B------:R-:W-:Y:S05]  /*03c0*/  @P0 BRA `(.L_x_160) ;  /* 0xfffffffc00980947 */ /* 0x000fea000383ffff */
[----:B------:R-:W-:Y:S05]  /*03d0*/  BSYNC.RECONVERGENT B1 ;  /* 0x0000000000017941 */ /* 0x000fea0003800200 */
.L_x_159:
[----:B------:R-:W-:-:S07]  /*03e0*/  IADD3 R2, PT, PT, R4, -0x1, RZ ;  /* 0xffffffff04027810 */ /* 0x000fce0007ffe0ff */
.L_x_158:
[----:B------:R-:W-:Y:S05]  /*03f0*/  BSYNC.RECONVERGENT B0 ;  /* 0x0000000000007941 */ /* 0x000fea0003800200 */
.L_x_157:
[----:B------:R-:W-:-:S04]  /*0400*/  ISETP.NE.U32.AND P0, PT, R5, RZ, PT ;  /* 0x000000ff0500720c */ /* 0x000fc80003f05070 */
[----:B------:R-:W-:-:S13]  /*0410*/  ISETP.NE.AND.EX P0, PT, R0, RZ, PT, P0 ;  /* 0x000000ff0000720c */ /* 0x000fda0003f05300 */
[----:B------:R-:W-:Y:S05]  /*0420*/  @!P0 EXIT ;  /* 0x000000000000894d */ /* 0x000fea0003800000 */
[----:B-1----:R-:W0:Y:S01]  /*0430*/  LDC.64 R8, c[0x0][0x380] ;  /* 0x0000e000ff087b82 */ /* 0x002e220000000a00 */
[----:B------:R-:W-:Y:S01]  /*0440*/  IMAD.IADD R7, R7, 0x1, R2 ;  /* 0x0000000107077824 */ /* 0x000fe200078e0202 */
[----:B------:R-:W1:Y:S01]  /*0450*/  LDCU UR7, c[0x0][0x388] ;  /* 0x00007100ff0777ac */ /* 0x000e620008000800 */
[----:B------:R-:W-:-:S05]  /*0460*/  NOP ;  /* 0x0000000000007918 */ /* 0x000fca0000000000 */
.L_x_161:
[----:B0-2---:R-:W-:-:S05]  /*0470*/  IMAD.WIDE.U32 R2, R7, 0x4, R8 ;  /* 0x0000000407027825 */ /* 0x005fca00078e0008 */
[----:B------:R-:W1:Y:S01]  /*0480*/  LDG.E R4, desc[UR4][R2.64] ;  /* 0x0000000402047981 */ /* 0x000e62000c1e1900 */
[----:B------:R-:W-:Y:S02]  /*0490*/  IADD3 R5, P0, PT, R5, -0x1, RZ ;  /* 0xffffffff05057810 */ /* 0x000fe40007f1e0ff */
[----:B------:R-:W-:Y:S02]  /*04a0*/  IADD3 R7, PT, PT, R7, 0x1, RZ ;  /* 0x0000000107077810 */ /* 0x000fe40007ffe0ff */
[----:B------:R-:W-:Y:S02]  /*04b0*/  IADD3.X R0, PT, PT, R0, -0x1, RZ, P0, !PT ;  /* 0xffffffff00007810 */ /* 0x000fe400007fe4ff */
[----:B------:R-:W-:-:S04]  /*04c0*/  ISETP.NE.U32.AND P0, PT, R5, RZ, PT ;  /* 0x000000ff0500720c */ /* 0x000fc80003f05070 */
[----:B------:R-:W-:Y:S01]  /*04d0*/  ISETP.NE.AND.EX P0, PT, R0, RZ, PT, P0 ;  /* 0x000000ff0000720c */ /* 0x000fe20003f05300 */
[----:B-1----:R-:W-:-:S05]  /*04e0*/  FMUL R11, R4, UR7 ;  /* 0x00000007040b7c20 */ /* 0x002fca0008400000 */
[----:B------:R2:W-:Y:S07]  /*04f0*/  STG.E desc[UR4][R2.64], R11 ;  /* 0x0000000b02007986 */ /* 0x0005ee000c101904 */
[----:B------:R-:W-:Y:S05]  /*0500*/  @P0 BRA `(.L_x_161) ;  /* 0xfffffffc00d80947 */ /* 0x000fea000383ffff */
[----:B------:R-:W-:Y:S05]  /*0510*/  EXIT ;  /* 0x000000000000794d */ /* 0x000fea0003800000 */
.L_x_156:
[----:B------:R-:W0:Y:S01]  /*0520*/  LDC.64 R2, c[0x0][0x380] ;  /* 0x0000e000ff027b82 */ /* 0x000e220000000a00 */
[----:B------:R-:W1:Y:S01]  /*0530*/  LDCU UR7, c[0x0][0x388] ;  /* 0x00007100ff0777ac */ /* 0x000e620008000800 */
[----:B0-----:R-:W-:-:S05]  /*0540*/  IMAD.WIDE.U32 R2, R5, 0x10, R2 ;  /* 0x0000001005027825 */ /* 0x001fca00078e0002 */
[----:B------:R-:W1:Y:S02]  /*0550*/  LDG.E.128 R4, desc[UR4][R2.64] ;  /* 0x0000000402047981 */ /* 0x000e64000c1e1d00 */
[----:B-1----:R-:W-:Y:S01]  /*0560*/  FMUL R4, R4, UR7 ;  /* 0x0000000704047c20 */ /* 0x002fe20008400000 */
[----:B------:R-:W-:Y:S01]  /*0570*/  FMUL R5, R5, UR7 ;  /* 0x0000000705057c20 */ /* 0x000fe20008400000 */
[----:B------:R-:W-:Y:S01]  /*0580*/  FMUL R6, R6, UR7 ;  /* 0x0000000706067c20 */ /* 0x000fe20008400000 */
[----:B------:R-:W-:-:S05]  /*0590*/  FMUL R7, R7, UR7 ;  /* 0x0000000707077c20 */ /* 0x000fca0008400000 */
[----:B------:R-:W-:Y:S01]  /*05a0*/  STG.E.128 desc[UR4][R2.64], R4 ;  /* 0x0000000402007986 */ /* 0x000fe2000c101d04 */
[----:B------:R-:W-:Y:S05]  /*05b0*/  EXIT ;  /* 0x000000000000794d */ /* 0x000fea0003800000 */
.L_x_162:
        /* <DEDUP_REMOVED lines=12> */
.L_x_421:


//--------------------- .text.map_uniform         --------------------------
	.section	.text.map_uniform,"ax",@progbits
	.align	128
        .global         map_uniform
        .type           map_uniform,@function
        .size           map_uniform,(.L_x_422 - map_uniform)
        .other          map_uniform,@"STO_CUDA_ENTRY STV_DEFAULT"
map_uniform:
.text.map_uniform:
        /* <DEDUP_REMOVED lines=10> */
[----:B------:R-:W1:Y:S01]  /*00a0*/  LDCU.64 UR4, c[0x0][0x358] ;  /* 0x00006b00ff0477ac */ /* 0x000e620008000a00 */
[----:B0-----:R-:W-:-:S04]  /*00b0*/  LEA R2, P0, R0, UR6, 0x2 ;  /* 0x0000000600027c11 */ /* 0x001fc8000f8010ff */
[----:B------:R-:W-:-:S05]  /*00c0*/  LEA.HI.X R3, R0, UR7, RZ, 0x2, P0 ;  /* 0x0000000700037c11 */ /* 0x000fca00080f14ff */
[----:B-1----:R-:W2:Y:S01]  /*00d0*/  LDG.E R0, desc[UR4][R2.64] ;  /* 0x0000000402007981 */ /* 0x002ea2000c1e1900 */
[----:B------:R-:W-:-:S04]  /*00e0*/  IMAD.MOV.U32 R5, RZ, RZ, 0x40000000 ;  /* 0x40000000ff057424 */ /* 0x000fc800078e00ff */
[----:B--2---:R-:W-:-:S05]  /*00f0*/  FFMA R5, R0, R5, -1 ;  /* 0xbf80000000057423 */ /* 0x004fca0000000005 */
[----:B------:R-:W-:Y:S01]  /*0100*/  STG.E desc[UR4][R2.64], R5 ;  /* 0x0000000502007986 */ /* 0x000fe2000c101904 */
[----:B------:R-:W-:Y:S05]  /*0110*/  EXIT ;  /* 0x000000000000794d */ /* 0x000fea0003800000 */
.L_x_163:
        /* <DEDUP_REMOVED lines=14> */
.L_x_422:


//--------------------- .text.reduce_strided      --------------------------
	.section	.text.reduce_strided,"ax",@progbits
	.align	128
        .global         reduce_strided
        .type           reduce_strided,@function
        .size           reduce_strided,(.L_x_423 - reduce_strided)
        .other          reduce_strided,@"STO_CUDA_ENTRY STV_DEFAULT"
reduce_strided:
.text.reduce_strided:
[----:B------:R-:W-:Y:S01]  /*0000*/  LDC R1, c[0x0][0x37c] ;  /* 0x0000df00ff017b82 */ /* 0x000fe20000000800 */
[----:B------:R-:W0:Y:S07]  /*0010*/  S2R R8, SR_TID.X ;  /* 0x0000000000087919 */ /* 0x000e2e0000002100 */
[----:B------:R-:W0:Y:S01]  /*0020*/  S2UR UR5, SR_CTAID.X ;  /* 0x00000000000579c3 */ /* 0x000e220000002500 */
[----:B------:R-:W1:Y:S01]  /*0030*/  LDCU.128 UR8, c[0x0][0x380] ;  /* 0x00007000ff0877ac */ /* 0x000e620008000c00 */
[----:B------:R-:W-:Y:S01]  /*0040*/  BSSY.RECONVERGENT B0, `(.L_x_164) ;  /* 0x0000010000007945 */ /* 0x000fe20003800200 */
[----:B------:R-:W-:-:S05]  /*0050*/  HFMA2 R0, -RZ, RZ, 0, 0 ;  /* 0x00000000ff007431 */ /* 0x000fca00000001ff */
[----:B------:R-:W0:Y:S08]  /*0060*/  LDC R3, c[0x0][0x360] ;  /* 0x0000d800ff037b82 */ /* 0x000e300000000800 */
[----:B------:R-:W2:Y:S08]  /*0070*/  S2UR UR4, SR_CTAID.Y ;  /* 0x00000000000479c3 */ /* 0x000eb00000002600 */
[----:B------:R-:W2:Y:S01]  /*0080*/  LDC.64 R6, c[0x0][0x390] ;  /* 0x0000e400ff067b82 */ /* 0x000ea20000000a00 */
[----:B0-----:R-:W-:Y:S01]  /*0090*/  IMAD R3, R3, UR5, R8 ;  /* 0x0000000503037c24 */ /* 0x001fe2000f8e0208 */
[----:B------:R-:W-:-:S04]  /*00a0*/  UMOV UR5, URZ ;  /* 0x000000ff00057c82 */ /* 0x000fc80008000000 */
[----:B-1----:R-:W-:-:S04]  /*00b0*/  ISETP.GE.U32.AND P0, PT, R3, UR10, PT ;  /* 0x0000000a03007c0c */ /* 0x002fc8000bf06070 */
[----:B------:R-:W-:Y:S01]  /*00c0*/  ISETP.GE.U32.AND.EX P1, PT, RZ, UR11, PT, P0 ;  /* 0x0000000bff007c0c */ /* 0x000fe2000bf26100 */
[C---:B--2---:R-:W-:Y:S01]  /*00d0*/  IMAD.WIDE.U32 R4, R3.reuse, R6, UR4 ;  /* 0x0000000403047e25 */ /* 0x044fe2000f8e0006 */
[----:B------:R-:W0:Y:S03]  /*00e0*/  LDCU.64 UR4, c[0x0][0x358] ;  /* 0x00006b00ff0477ac */ /* 0x000e260008000a00 */
[----:B------:R-:W-:Y:S01]  /*00f0*/  IMAD R3, R3, R7, R5 ;  /* 0x0000000703037224 */ /* 0x000fe200078e0205 */
[----:B------:R-:W-:-:S04]  /*0100*/  LEA R2, P2, R4, UR8, 0x2 ;  /* 0x0000000804027c11 */ /* 0x000fc8000f8410ff */
[----:B------:R-:W-:-:S03]  /*0110*/  LEA.HI.X R3, R4, UR9, R3, 0x2, P2 ;  /* 0x0000000904037c11 */ /* 0x000fc600090f1403 */
[----:B------:R-:W-:Y:S06]  /*0120*/  @P1 BRA `(.L_x_165) ;  /* 0x0000000000041947 */ /* 0x000fec0003800000 */
[----:B0-----:R1:W5:Y:S02]  /*0130*/  LDG.E R0, desc[UR4][R2.64] ;  /* 0x0000000402007981 */ /* 0x001364000c1e1900 */
.L_x_165:
[----:B0-----:R-:W-:Y:S05]  /*0140*/  BSYNC.RECONVERGENT B0 ;  /* 0x0000000000007941 */ /* 0x001fea0003800200 */
.L_x_164:
[----:B-----5:R-:W0:Y:S01]  /*0150*/  SHFL.DOWN PT, R5, R0, 0x10, 0x1f ;  /* 0x0a001f0000057f89 */ /* 0x020e2200000e0000 */
[----:B------:R-:W-:-:S04]  /*0160*/  LOP3.LUT P1, RZ, R8, 0x1f, RZ, 0xc0, !PT ;  /* 0x0000001f08ff7812 */ /* 0x000fc8000782c0ff */
[----:B------:R-:W-:Y:S01]  /*0170*/  ISETP.GE.U32.OR.EX P1, PT, RZ, UR11, P1, P0 ;  /* 0x0000000bff007c0c */ /* 0x000fe20008f26500 */
[----:B0-----:R-:W-:-:S05]  /*0180*/  FADD R5, R5, R0 ;  /* 0x0000000005057221 */ /* 0x001fca0000000000 */
[----:B------:R-:W0:Y:S02]  /*0190*/  SHFL.DOWN PT, R4, R5, 0x8, 0x1f ;  /* 0x09001f0005047f89 */ /* 0x000e2400000e0000 */
[----:B0-----:R-:W-:-:S05]  /*01a0*/  FADD R4, R5, R4 ;  /* 0x0000000405047221 */ /* 0x001fca0000000000 */
[----:B------:R-:W0:Y:S02]  /*01b0*/  SHFL.DOWN PT, R7, R4, 0x4, 0x1f ;  /* 0x08801f0004077f89 */ /* 0x000e2400000e0000 */
[----:B0-----:R-:W-:-:S05]  /*01c0*/  FADD R7, R4, R7 ;  /* 0x0000000704077221 */ /* 0x001fca0000000000 */
[----:B------:R-:W0:Y:S02]  /*01d0*/  SHFL.DOWN PT, R6, R7, 0x2, 0x1f ;  /* 0x08401f0007067f89 */ /* 0x000e2400000e0000 */
[----:B0-----:R-:W-:-:S05]  /*01e0*/  FADD R6, R7, R6 ;  /* 0x0000000607067221 */ /* 0x001fca0000000000 */
[----:B------:R-:W0:Y:S02]  /*01f0*/  SHFL.DOWN PT, R9, R6, 0x1, 0x1f ;  /* 0x08201f0006097f89 */ /* 0x000e2400000e0000 */
[----:B0-----:R-:W-:Y:S01]  /*0200*/  FADD R9, R6, R9 ;  /* 0x0000000906097221 */ /* 0x001fe20000000000 */
[----:B------:R-:W-:Y:S06]  /*0210*/  @P1 EXIT ;  /* 0x000000000000194d */ /* 0x000fec0003800000 */
[----:B------:R-:W-:Y:S01]  /*0220*/  STG.E desc[UR4][R2.64], R9 ;  /* 0x0000000902007986 */ /* 0x000fe2000c101904 */
[----:B------:R-:W-:Y:S05]  /*0230*/  EXIT ;  /* 0x000000000000794d */ /* 0x000fea0003800000 */
.L_x_166:
        /* <DEDUP_REMOVED lines=12> */
.L_x_423:


//--------------------- .text.reduce_vecwise      --------------------------
	.section	.text.reduce_vecwise,"ax",@progbits
	.align	128
        .global         reduce_vecwise
        .type           reduce_vecwise,@function
        .size           reduce_vecwise,(.L_x_424 - reduce_vecwise)
        .other          reduce_vecwise,@"STO_CUDA_ENTRY STV_DEFAULT"
reduce_vecwise:
.text.reduce_vecwise:
        /* <DEDUP_REMOVED lines=10> */
[----:B------:R-:W-:Y:S01]  /*00a0*/  IMAD.MOV.U32 R0, RZ, RZ, RZ ;  /* 0x000000ffff007224 */ /* 0x000fe200078e00ff */
[----:B------:R-:W1:Y:S01]  /*00b0*/  LDCU.64 UR8, c[0x0][0x358] ;  /* 0x00006b00ff0877ac */ /* 0x000e620008000a00 */
[----:B0-----:R-:W-:-:S04]  /*00c0*/  UISETP.NE.U32.AND UP0, UPT, UR12, URZ, UPT ;  /* 0x000000ff0c00728c */ /* 0x001fc8000bf05070 */
[----:B------:R-:W-:-:S09]  /*00d0*/  UISETP.NE.AND.EX UP0, UPT, UR13, URZ, UPT, UP0 ;  /* 0x000000ff0d00728c */ /* 0x000fd2000bf05300 */
[----:B-1----:R-:W-:Y:S05]  /*00e0*/  BRA.U !UP0, `(.L_x_167) ;  /* 0x0000000908c87547 */ /* 0x002fea000b800000 */
[----:B------:R-:W-:Y:S02]  /*00f0*/  UISETP.GE.U32.AND UP1, UPT, UR12, 0x10, UPT ;  /* 0x000000100c00788c */ /* 0x000fe4000bf26070 */
[C---:B------:R-:W-:Y:S01]  /*0100*/  IMAD.WIDE.U32 R2, R5.reuse, UR12, RZ ;  /* 0x0000000c05027c25 */ /* 0x040fe2000f8e00ff */
[----:B------:R-:W-:Y:S02]  /*0110*/  ULOP3.LUT UR10, UR12, 0xf, URZ, 0xc0, !UPT ;  /* 0x0000000f0c0a7892 */ /* 0x000fe4000f8ec0ff */
[----:B------:R-:W-:Y:S01]  /*0120*/  UISETP.GE.U32.AND.EX UP1, UPT, UR13, URZ, UPT, UP1 ;  /* 0x000000ff0d00728c */ /* 0x000fe2000bf26110 */
[----:B------:R-:W-:Y:S01]  /*0130*/  IMAD.MOV.U32 R0, RZ, RZ, RZ ;  /* 0x000000ffff007224 */ /* 0x000fe200078e00ff */
[----:B------:R-:W-:Y:S01]  /*0140*/  UISETP.NE.U32.AND UP0, UPT, UR10, URZ, UPT ;  /* 0x000000ff0a00728c */ /* 0x000fe2000bf05070 */
[----:B------:R-:W-:Y:S01]  /*0150*/  IMAD R7, R5, UR13, R3 ;  /* 0x0000000d05077c24 */ /* 0x000fe2000f8e0203 */
[----:B------:R-:W-:Y:S01]  /*0160*/  UMOV UR5, URZ ;  /* 0x000000ff00057c82 */ /* 0x000fe20008000000 */
[----:B------:R-:W-:Y:S01]  /*0170*/  UMOV UR6, URZ ;  /* 0x000000ff00067c82 */ /* 0x000fe20008000000 */
[----:B------:R-:W-:-:S03]  /*0180*/  UISETP.NE.AND.EX UP0, UPT, URZ, URZ, UPT, UP0 ;  /* 0x000000ffff00728c */ /* 0x000fc6000bf05300 */
[----:B------:R-:W-:Y:S08]  /*0190*/  BRA.U !UP1, `(.L_x_168) ;  /* 0x0000000109c47547 */ /* 0x000ff0000b800000 */
[----:B------:R-:W0:Y:S01]  /*01a0*/  LDCU.64 UR14, c[0x0][0x380] ;  /* 0x00007000ff0e77ac */ /* 0x000e220008000a00 */
[----:B------:R-:W-:Y:S01]  /*01b0*/  IMAD.MOV.U32 R0, RZ, RZ, RZ ;  /* 0x000000ffff007224 */ /* 0x000fe200078e00ff */
[----:B------:R-:W1:Y:S01]  /*01c0*/  LDCU UR6, c[0x0][0x38c] ;  /* 0x00007180ff0677ac */ /* 0x000e620008000800 */
[----:B------:R-:W-:-:S07]  /*01d0*/  ULOP3.LUT UR5, UR12, 0xfffffff0, URZ, 0xc0, !UPT ;  /* 0xfffffff00c057892 */ /* 0x000fce000f8ec0ff */
[----:B------:R-:W-:Y:S01]  /*01e0*/  UMOV UR4, UR5 ;  /* 0x0000000500047c82 */ /* 0x000fe20008000000 */
[----:B0-----:R-:W-:-:S04]  /*01f0*/  LEA R8, P0, R2, UR14, 0x2 ;  /* 0x0000000e02087c11 */ /* 0x001fc8000f8010ff */
[----:B------:R-:W-:Y:S01]  /*0200*/  IADD3 R8, P1, PT, R8, 0x20, RZ ;  /* 0x0000002008087810 */ /* 0x000fe20007f3e0ff */
[----:B-1----:R-:W-:Y:S01]  /*0210*/  UMOV UR7, UR6 ;  /* 0x0000000600077c82 */ /* 0x002fe20008000000 */
[----:B------:R-:W-:-:S05]  /*0220*/  LEA.HI.X R9, R2, UR15, R7, 0x2, P0 ;  /* 0x0000000f02097c11 */ /* 0x000fca00080f1407 */
[----:B------:R-:W-:-:S07]  /*0230*/  IMAD.X R9, RZ, RZ, R9, P1 ;  /* 0x000000ffff097224 */ /* 0x000fce00008e0609 */
.L_x_169:
[----:B------:R-:W2:Y:S04]  /*0240*/  LDG.E R17, desc[UR8][R8.64+-0x20] ;  /* 0xffffe00808117981 */ /* 0x000ea8000c1e1900 */
[----:B------:R-:W3:Y:S04]  /*0250*/  LDG.E R18, desc[UR8][R8.64+-0x1c] ;  /* 0xffffe40808127981 */ /* 0x000ee8000c1e1900 */
[----:B------:R-:W4:Y:S04]  /*0260*/  LDG.E R20, desc[UR8][R8.64+-0x18] ;  /* 0xffffe80808147981 */ /* 0x000f28000c1e1900 */
[----:B------:R-:W5:Y:S04]  /*0270*/  LDG.E R22, desc[UR8][R8.64+-0x14] ;  /* 0xffffec0808167981 */ /* 0x000f68000c1e1900 */
        /* <DEDUP_REMOVED lines=11> */
[----:B------:R0:W5:Y:S01]  /*0330*/  LDG.E R4, desc[UR8][R8.64+0x1c] ;  /* 0x00001c0808047981 */ /* 0x000162000c1e1900 */
[----:B------:R-:W-:-:S04]  /*0340*/  UIADD3 UR4, UP1, UPT, UR4, -0x10, URZ ;  /* 0xfffffff004047890 */ /* 0x000fc8000ff3e0ff */
[----:B------:R-:W-:Y:S02]  /*0350*/  UIADD3.X UR7, UPT, UPT, UR7, -0x1, URZ, UP1, !UPT ;  /* 0xffffffff07077890 */ /* 0x000fe40008ffe4ff */
[----:B------:R-:W-:Y:S01]  /*0360*/  UISETP.NE.U32.AND UP1, UPT, UR4, URZ, UPT ;  /* 0x000000ff0400728c */ /* 0x000fe2000bf25070 */
[----:B0-----:R-:W-:-:S03]  /*0370*/  IADD3 R8, P0, PT, R8, 0x40, RZ ;  /* 0x0000004008087810 */ /* 0x001fc60007f1e0ff */
[----:B------:R-:W-:Y:S02]  /*0380*/  UISETP.NE.AND.EX UP1, UPT, UR7, URZ, UPT, UP1 ;  /* 0x000000ff0700728c */ /* 0x000fe4000bf25310 */
[----:B------:R-:W-:Y:S02]  /*0390*/  IMAD.X R9, RZ, RZ, R9, P0 ;  /* 0x000000ffff097224 */ /* 0x000fe400000e0609 */
[----:B--2---:R-:W-:-:S04]  /*03a0*/  FADD R17, R17, R0 ;  /* 0x0000000011117221 */ /* 0x004fc80000000000 */
[----:B---3--:R-:W-:-:S04]  /*03b0*/  FADD R17, R17, R18 ;  /* 0x0000001211117221 */ /* 0x008fc80000000000 */
[----:B----4-:R-:W-:-:S04]  /*03c0*/  FADD R17, R17, R20 ;  /* 0x0000001411117221 */ /* 0x010fc80000000000 */
[----:B-----5:R-:W-:-:S04]  /*03d0*/  FADD R17, R17, R22 ;  /* 0x0000001611117221 */ /* 0x020fc80000000000 */
[----:B------:R-:W-:-:S04]  /*03e0*/  FADD R17, R17, R24 ;  /* 0x0000001811117221 */ /* 0x000fc80000000000 */
        /* <DEDUP_REMOVED lines=10> */
[----:B------:R-:W-:Y:S01]  /*0490*/  FADD R0, R11, R4 ;  /* 0x000000040b007221 */ /* 0x000fe20000000000 */
[----:B------:R-:W-:Y:S06]  /*04a0*/  BRA.U UP1, `(.L_x_169) ;  /* 0xfffffffd01647547 */ /* 0x000fec000b83ffff */
.L_x_168:
[----:B------:R-:W-:Y:S05]  /*04b0*/  BRA.U !UP0, `(.L_x_167) ;  /* 0x0000000508d47547 */ /* 0x000fea000b800000 */
[----:B------:R-:W-:Y:S02]  /*04c0*/  UISETP.GE.U32.AND UP1, UPT, UR10, 0x8, UPT ;  /* 0x000000080a00788c */ /* 0x000fe4000bf26070 */
[----:B------:R-:W-:Y:S02]  /*04d0*/  ULOP3.LUT UR11, UR12, 0x7, URZ, 0xc0, !UPT ;  /* 0x000000070c0b7892 */ /* 0x000fe4000f8ec0ff */
[----:B------:R-:W-:Y:S02]  /*04e0*/  UISETP.GE.U32.AND.EX UP1, UPT, URZ, URZ, UPT, UP1 ;  /* 0x000000ffff00728c */ /* 0x000fe4000bf26110 */
[----:B------:R-:W-:-:S04]  /*04f0*/  UISETP.NE.U32.AND UP0, UPT, UR11, URZ, UPT ;  /* 0x000000ff0b00728c */ /* 0x000fc8000bf05070 */
[----:B------:R-:W-:-:S03]  /*0500*/  UISETP.NE.AND.EX UP0, UPT, URZ, URZ, UPT, UP0 ;  /* 0x000000ffff00728c */ /* 0x000fc6000bf05300 */
[----:B------:R-:W-:Y:S08]  /*0510*/  BRA.U !UP1, `(.L_x_170) ;  /* 0x0000000109e87547 */ /* 0x000ff0000b800000 */
[----:B------:R-:W0:Y:S01]  /*0520*/  LDCU.64 UR14, c[0x0][0x380] ;  /* 0x00007000ff0e77ac */ /* 0x000e220008000a00 */
[----:B------:R-:W-:Y:S01]  /*0530*/  IADD3 R4, P0, PT, R2, UR5, RZ ;  /* 0x0000000502047c10 */ /* 0x000fe2000ff1e0ff */
[----:B------:R-:W-:-:S03]  /*0540*/  UIADD3 UR4, UPT, UPT, UR5, 0x1, URZ ;  /* 0x0000000105047890 */ /* 0x000fc6000fffe0ff */
[----:B------:R-:W-:Y:S01]  /*0550*/  IADD3.X R9, PT, PT, R7, UR6, RZ, P0, !PT ;  /* 0x0000000607097c10 */ /* 0x000fe200087fe4ff */
[----:B------:R-:W-:Y:S02]  /*0560*/  UIADD3 UR10, UPT, UPT, UR5, 0x2, URZ ;  /* 0x00000002050a7890 */ /* 0x000fe4000fffe0ff */
[----:B------:R-:W-:Y:S01]  /*0570*/  UIADD3 UR7, UPT, UPT, UR5, 0x3, URZ ;  /* 0x0000000305077890 */ /* 0x000fe2000fffe0ff */
[C---:B------:R-:W-:Y:S01]  /*0580*/  IADD3 R8, P1, PT, R2.reuse, UR4, RZ ;  /* 0x0000000402087c10 */ /* 0x040fe2000ff3e0ff */
[----:B------:R-:W-:Y:S02]  /*0590*/  UIADD3 UR6, UPT, UPT, UR5, 0x4, URZ ;  /* 0x0000000405067890 */ /* 0x000fe4000fffe0ff */
[----:B------:R-:W-:Y:S01]  /*05a0*/  IADD3 R6, P2, PT, R2, UR10, RZ ;  /* 0x0000000a02067c10 */ /* 0x000fe2000ff5e0ff */
[----:B------:R-:W-:Y:S01]  /*05b0*/  UIADD3 UR4, UPT, UPT, UR5, 0x5, URZ ;  /* 0x0000000505047890 */ /* 0x000fe2000fffe0ff */
[----:B------:R-:W-:-:S03]  /*05c0*/  IMAD.X R13, RZ, RZ, R7, P1 ;  /* 0x000000ffff0d7224 */ /* 0x000fc600008e0607 */
[----:B------:R-:W-:Y:S01]  /*05d0*/  IMAD.X R11, RZ, RZ, R7, P2 ;  /* 0x000000ffff0b7224 */ /* 0x000fe200010e0607 */
[----:B0-----:R-:W-:Y:S02]  /*05e0*/  LEA R16, P0, R4, UR14, 0x2 ;  /* 0x0000000e04107c11 */ /* 0x001fe4000f8010ff */
[----:B------:R-:W-:Y:S02]  /*05f0*/  LEA R14, P1, R8, UR14, 0x2 ;  /* 0x0000000e080e7c11 */ /* 0x000fe4000f8210ff */
[----:B------:R-:W-:Y:S02]  /*0600*/  LEA.HI.X R17, R4, UR15, R9, 0x2, P0 ;  /* 0x0000000f04117c11 */ /* 0x000fe400080f1409 */
[----:B------:R-:W-:Y:S02]  /*0610*/  IADD3 R4, P0, PT, R2, UR7, RZ ;  /* 0x0000000702047c10 */ /* 0x000fe4000ff1e0ff */
[----:B------:R-:W-:Y:S02]  /*0620*/  LEA R20, P2, R6, UR14, 0x2 ;  /* 0x0000000e06147c11 */ /* 0x000fe4000f8410ff */
[----:B------:R-:W-:Y:S01]  /*0630*/  LEA.HI.X R15, R8, UR15, R13, 0x2, P1 ;  /* 0x0000000f080f7c11 */ /* 0x000fe200088f140d */
[----:B------:R-:W-:Y:S01]  /*0640*/  IMAD.X R9, RZ, RZ, R7, P0 ;  /* 0x000000ffff097224 */ /* 0x000fe200000e0607 */
[----:B------:R-:W-:Y:S01]  /*0650*/  LEA R18, P0, R4, UR14, 0x2 ;  /* 0x0000000e04127c11 */ /* 0x000fe2000f8010ff */
[----:B------:R-:W2:Y:S01]  /*0660*/  LDG.E R17, desc[UR8][R16.64] ;  /* 0x0000000810117981 */ /* 0x000ea2000c1e1900 */
[----:B------:R-:W-:-:S02]  /*0670*/  LEA.HI.X R21, R6, UR15, R11, 0x2, P2 ;  /* 0x0000000f06157c11 */ /* 0x000fc400090f140b */
[----:B------:R-:W-:Y:S02]  /*0680*/  LEA.HI.X R19, R4, UR15, R9, 0x2, P0 ;  /* 0x0000000f04137c11 */ /* 0x000fe400080f1409 */
[C---:B------:R-:W-:Y:S02]  /*0690*/  IADD3 R6, P1, PT, R2.reuse, UR6, RZ ;  /* 0x0000000602067c10 */ /* 0x040fe4000ff3e0ff */
[----:B------:R-:W-:Y:S01]  /*06a0*/  IADD3 R4, P2, PT, R2, UR4, RZ ;  /* 0x0000000402047c10 */ /* 0x000fe2000ff5e0ff */
[----:B------:R-:W-:Y:S01]  /*06b0*/  UIADD3 UR4, UPT, UPT, UR5, 0x6, URZ ;  /* 0x0000000605047890 */ /* 0x000fe2000fffe0ff */
[----:B------:R-:W-:Y:S01]  /*06c0*/  LEA R10, P0, R6, UR14, 0x2 ;  /* 0x0000000e060a7c11 */ /* 0x000fe2000f8010ff */
[--C-:B------:R-:W-:Y:S01]  /*06d0*/  IMAD.X R11, RZ, RZ, R7.reuse, P1 ;  /* 0x000000ffff0b7224 */ /* 0x100fe200008e0607 */
[----:B------:R-:W-:Y:S01]  /*06e0*/  LEA R8, P1, R4, UR14, 0x2 ;  /* 0x0000000e04087c11 */ /* 0x000fe2000f8210ff */
[----:B------:R-:W-:Y:S01]  /*06f0*/  IMAD.X R9, RZ, RZ, R7, P2 ;  /* 0x000000ffff097224 */ /* 0x000fe200010e0607 */
[----:B------:R-:W3:Y:S02]  /*0700*/  LDG.E R21, desc[UR8][R20.64] ;  /* 0x0000000814157981 */ /* 0x000ee4000c1e1900 */
[----:B------:R-:W-:-:S02]  /*0710*/  LEA.HI.X R11, R6, UR15, R11, 0x2, P0 ;  /* 0x0000000f060b7c11 */ /* 0x000fc400080f140b */
[----:B------:R-:W-:Y:S01]  /*0720*/  LEA.HI.X R9, R4, UR15, R9, 0x2, P1 ;  /* 0x0000000f04097c11 */ /* 0x000fe200088f1409 */
[----:B------:R-:W4:Y:S01]  /*0730*/  LDG.E R19, desc[UR8][R18.64] ;  /* 0x0000000812137981 */ /* 0x000f22000c1e1900 */
[C---:B------:R-:W-:Y:S01]  /*0740*/  IADD3 R13, P0, PT, R2.reuse, UR4, RZ ;  /* 0x00000004020d7c10 */ /* 0x040fe2000ff1e0ff */
[----:B------:R-:W-:Y:S02]  /*0750*/  UIADD3 UR4, UPT, UPT, UR5, 0x7, URZ ;  /* 0x0000000705047890 */ /* 0x000fe4000fffe0ff */
[----:B------:R0:W5:Y:S02]  /*0760*/  LDG.E R4, desc[UR8][R14.64] ;  /* 0x000000080e047981 */ /* 0x000164000c1e1900 */
[----:B------:R-:W-:Y:S01]  /*0770*/  IMAD.X R22, RZ, RZ, R7, P0 ;  /* 0x000000ffff167224 */ /* 0x000fe200000e0607 */
[----:B------:R-:W-:Y:S01]  /*0780*/  LEA R12, P0, R13, UR14, 0x2 ;  /* 0x0000000e0d0c7c11 */ /* 0x000fe2000f8010ff */
[----:B------:R-:W4:Y:S01]  /*0790*/  LDG.E R11, desc[UR8][R10.64] ;  /* 0x000000080a0b7981 */ /* 0x000f22000c1e1900 */
[----:B------:R-:W-:-:S02]  /*07a0*/  IADD3 R6, P1, PT, R2, UR4, RZ ;  /* 0x0000000402067c10 */ /* 0x000fc4000ff3e0ff */
[----:B------:R-:W-:Y:S01]  /*07b0*/  LEA.HI.X R13, R13, UR15, R22, 0x2, P0 ;  /* 0x0000000f0d0d7c11 */ /* 0x000fe200080f1416 */
[----:B------:R-:W4:Y:S02]  /*07c0*/  LDG.E R9, desc[UR8][R8.64] ;  /* 0x0000000808097981 */ /* 0x000f24000c1e1900 */
[----:B------:R-:W-:Y:S01]  /*07d0*/  IMAD.X R23, RZ, RZ, R7, P1 ;  /* 0x000000ffff177224 */ /* 0x000fe200008e0607 */
[C---:B0-----:R-:W-:Y:S02]  /*07e0*/  LEA R14, P0, R6.reuse, UR14, 0x2 ;  /* 0x0000000e060e7c11 */ /* 0x041fe4000f8010ff */
[----:B------:R-:W4:Y:S02]  /*07f0*/  LDG.E R13, desc[UR8][R12.64] ;  /* 0x000000080c0d7981 */ /* 0x000f24000c1e1900 */
[----:B------:R-:W-:-:S06]  /*0800*/  LEA.HI.X R15, R6, UR15, R23, 0x2, P0 ;  /* 0x0000000f060f7c11 */ /* 0x000fcc00080f1417 */
[----:B------:R-:W4:Y:S01]  /*0810*/  LDG.E R15, desc[UR8][R14.64] ;  /* 0x000000080e0f7981 */ /* 0x000f22000c1e1900 */
[----:B------:R-:W-:Y:S01]  /*0820*/  UIADD3 UR5, UPT, UPT, UR5, 0x8, URZ ;  /* 0x0000000805057890 */ /* 0x000fe2000fffe0ff */
[----:B------:R-:W-:Y:S01]  /*0830*/  UMOV UR6, URZ ;  /* 0x000000ff00067c82 */ /* 0x000fe20008000000 */
[----:B--2---:R-:W-:-:S04]  /*0840*/  FADD R17, R0, R17 ;  /* 0x0000001100117221 */ /* 0x004fc80000000000 */
[----:B-----5:R-:W-:-:S04]  /*0850*/  FADD R4, R17, R4 ;  /* 0x0000000411047221 */ /* 0x020fc80000000000 */
[----:B---3--:R-:W-:-:S04]  /*0860*/  FADD R4, R4, R21 ;  /* 0x0000001504047221 */ /* 0x008fc80000000000 */
[----:B----4-:R-:W-:-:S04]  /*0870*/  FADD R4, R4, R19 ;  /* 0x0000001304047221 */ /* 0x010fc80000000000 */
[----:B------:R-:W-:-:S04]  /*0880*/  FADD R4, R4, R11 ;  /* 0x0000000b04047221 */ /* 0x000fc80000000000 */
[----:B------:R-:W-:-:S04]  /*0890*/  FADD R4, R4, R9 ;  /* 0x0000000904047221 */ /* 0x000fc80000000000 */
[----:B------:R-:W-:-:S04]  /*08a0*/  FADD R4, R4, R13 ;  /* 0x0000000d04047221 */ /* 0x000fc80000000000 */
[----:B------:R-:W-:-:S07]  /*08b0*/  FADD R0, R4, R15 ;  /* 0x0000000f04007221 */ /* 0x000fce0000000000 */
.L_x_170:
[----:B------:R-:W-:Y:S05]  /*08c0*/  BRA.U !UP0, `(.L_x_167) ;  /* 0x0000000108d07547 */ /* 0x000fea000b800000 */
[----:B------:R-:W-:Y:S02]  /*08d0*/  UISETP.GE.U32.AND UP1, UPT, UR11, 0x4, UPT ;  /* 0x000000040b00788c */ /* 0x000fe4000bf26070 */
[----:B------:R-:W-:Y:S02]  /*08e0*/  ULOP3.LUT UR7, UR12, 0x3, URZ, 0xc0, !UPT ;  /* 0x000000030c077892 */ /* 0x000fe4000f8ec0ff */
[----:B------:R-:W-:Y:S02]  /*08f0*/  UISETP.GE.U32.AND.EX UP1, UPT, URZ, URZ, UPT, UP1 ;  /* 0x000000ffff00728c */ /* 0x000fe4000bf26110 */
[----:B------:R-:W-:Y:S01]  /*0900*/  UISETP.NE.U32.AND UP0, UPT, UR7, URZ, UPT ;  /* 0x000000ff0700728c */ /* 0x000fe2000bf05070 */
[----:B------:R-:W-:Y:S01]  /*0910*/  UMOV UR4, URZ ;  /* 0x000000ff00047c82 */ /* 0x000fe20008000000 */
[----:B------:R-:W0:Y:S02]  /*0920*/  LDCU.64 UR16, c[0x0][0x380] ;  /* 0x00007000ff1077ac */ /* 0x000e240008000a00 */
[----:B------:R-:W-:-:S03]  /*0930*/  UISETP.NE.AND.EX UP0, UPT, UR4, URZ, UPT, UP0 ;  /* 0x000000ff0400728c */ /* 0x000fc6000bf05300 */
[----:B------:R-:W-:Y:S08]  /*0940*/  BRA.U !UP1, `(.L_x_171) ;  /* 0x0000000109787547 */ /* 0x000ff0000b800000 */
[----:B------:R-:W1:Y:S01]  /*0950*/  LDCU.64 UR10, c[0x0][0x380] ;  /* 0x00007000ff0a77ac */ /* 0x000e620008000a00 */
[----:B------:R-:W-:Y:S01]  /*0960*/  IADD3 R4, P0, PT, R2, UR5, RZ ;  /* 0x0000000502047c10 */ /* 0x000fe2000ff1e0ff */
[----:B------:R-:W-:-:S03]  /*0970*/  UIADD3 UR14, UPT, UPT, UR5, 0x1, URZ ;  /* 0x00000001050e7890 */ /* 0x000fc6000fffe0ff */
[----:B------:R-:W-:Y:S01]  /*0980*/  IADD3.X R9, PT, PT, R7, UR6, RZ, P0, !PT ;  /* 0x0000000607097c10 */ /* 0x000fe200087fe4ff */
[----:B------:R-:W-:Y:S02]  /*0990*/  UIADD3 UR15, UPT, UPT, UR5, 0x2, URZ ;  /* 0x00000002050f7890 */ /* 0x000fe4000fffe0ff */
[----:B------:R-:W-:Y:S01]  /*09a0*/  UIADD3 UR6, UPT, UPT, UR5, 0x3, URZ ;  /* 0x0000000305067890 */ /* 0x000fe2000fffe0ff */
[----:B------:R-:W-:-:S03]  /*09b0*/  IADD3 R6, P2, PT, R2, UR14, RZ ;  /* 0x0000000e02067c10 */ /* 0x000fc6000ff5e0ff */
[----:B------:R-:W-:-:S05]  /*09c0*/  IADD3 R14, P0, PT, R2, UR15, RZ ;  /* 0x0000000f020e7c10 */ /* 0x000fca000ff1e0ff */
[----:B------:R-:W-:Y:S01]  /*09d0*/  IMAD.X R15, RZ, RZ, R7, P0 ;  /* 0x000000ffff0f7224 */ /* 0x000fe200000e0607 */
[----:B-1----:R-:W-:Y:S02]  /*09e0*/  LEA R12, P1, R4, UR10, 0x2 ;  /* 0x0000000a040c7c11 */ /* 0x002fe4000f8210ff */
[----:B------:R-:W-:Y:S02]  /*09f0*/  LEA R8, P0, R14, UR10, 0x2 ;  /* 0x0000000a0e087c11 */ /* 0x000fe4000f8010ff */
[----:B------:R-:W-:Y:S01]  /*0a00*/  LEA.HI.X R13, R4, UR11, R9, 0x2, P1 ;  /* 0x0000000b040d7c11 */ /* 0x000fe200088f1409 */
[----:B------:R-:W-:Y:S01]  /*0a10*/  IMAD.X R9, RZ, RZ, R7, P2 ;  /* 0x000000ffff097224 */ /* 0x000fe200010e0607 */
[----:B------:R-:W-:-:S04]  /*0a20*/  LEA R10, P1, R6, UR10, 0x2 ;  /* 0x0000000a060a7c11 */ /* 0x000fc8000f8210ff */
[----:B------:R-:W-:Y:S01]  /*0a30*/  LEA.HI.X R11, R6, UR11, R9, 0x2, P1 ;  /* 0x0000000b060b7c11 */ /* 0x000fe200088f1409 */
[----:B------:R-:W2:Y:S01]  /*0a40*/  LDG.E R13, desc[UR8][R12.64] ;  /* 0x000000080c0d7981 */ /* 0x000ea2000c1e1900 */
[----:B------:R-:W-:Y:S02]  /*0a50*/  IADD3 R4, P1, PT, R2, UR6, RZ ;  /* 0x0000000602047c10 */ /* 0x000fe4000ff3e0ff */
[----:B------:R-:W-:Y:S02]  /*0a60*/  LEA.HI.X R9, R14, UR11, R15, 0x2, P0 ;  /* 0x0000000b0e097c11 */ /* 0x000fe400080f140f */
[C---:B------:R-:W-:Y:S01]  /*0a70*/  LEA R14, P0, R4.reuse, UR10, 0x2 ;  /* 0x0000000a040e7c11 */ /* 0x040fe2000f8010ff */
[----:B------:R-:W-:Y:S01]  /*0a80*/  IMAD.X R15, RZ, RZ, R7, P1 ;  /* 0x000000ffff0f7224 */ /* 0x000fe200008e0607 */
[----:B------:R-:W3:Y:S04]  /*0a90*/  LDG.E R11, desc[UR8][R10.64] ;  /* 0x000000080a0b7981 */ /* 0x000ee8000c1e1900 */
[----:B------:R-:W-:Y:S01]  /*0aa0*/  LEA.HI.X R15, R4, UR11, R15, 0x2, P0 ;  /* 0x0000000b040f7c11 */ /* 0x000fe200080f140f */
[----:B------:R-:W4:Y:S05]  /*0ab0*/  LDG.E R9, desc[UR8][R8.64] ;  /* 0x0000000808097981 */ /* 0x000f2a000c1e1900 */
[----:B------:R-:W5:Y:S01]  /*0ac0*/  LDG.E R15, desc[UR8][R14.64] ;  /* 0x000000080e0f7981 */ /* 0x000f62000c1e1900 */
[----:B------:R-:W-:Y:S01]  /*0ad0*/  UIADD3 UR5, UPT, UPT, UR5, 0x4, URZ ;  /* 0x0000000405057890 */ /* 0x000fe2000fffe0ff */
[----:B------:R-:W-:Y:S01]  /*0ae0*/  UMOV UR6, URZ ;  /* 0x000000ff00067c82 */ /* 0x000fe20008000000 */
[----:B--2---:R-:W-:-:S04]  /*0af0*/  FADD R0, R0, R13 ;  /* 0x0000000d00007221 */ /* 0x004fc80000000000 */
[----:B---3--:R-:W-:-:S04]  /*0b00*/  FADD R0, R0, R11 ;  /* 0x0000000b00007221 */ /* 0x008fc80000000000 */
[----:B----4-:R-:W-:-:S04]  /*0b10*/  FADD R0, R0, R9 ;  /* 0x0000000900007221 */ /* 0x010fc80000000000 */
[----:B-----5:R-:W-:-:S07]  /*0b20*/  FADD R0, R0, R15 ;  /* 0x0000000f00007221 */ /* 0x020fce0000000000 */
.L_x_171:
[----:B------:R-:W-:Y:S05]  /*0b30*/  BRA.U !UP0, `(.L_x_167) ;  /* 0x0000000108347547 */ /* 0x000fea000b800000 */
.L_x_172:
[----:B------:R-:W-:-:S04]  /*0b40*/  IADD3 R4, P0, PT, R2, UR5, RZ ;  /* 0x0000000502047c10 */ /* 0x000fc8000ff1e0ff */
[----:B------:R-:W-:Y:S02]  /*0b50*/  IADD3.X R9, PT, PT, R7, UR6, RZ, P0, !PT ;  /* 0x0000000607097c10 */ /* 0x000fe400087fe4ff */
[----:B0-----:R-:W-:-:S04]  /*0b60*/  LEA R8, P0, R4, UR16, 0x2 ;  /* 0x0000001004087c11 */ /* 0x001fc8000f8010ff */
[----:B------:R-:W-:-:S06]  /*0b70*/  LEA.HI.X R9, R4, UR17, R9, 0x2, P0 ;  /* 0x0000001104097c11 */ /* 0x000fcc00080f1409 */
[----:B------:R-:W2:Y:S01]  /*0b80*/  LDG.E R9, desc[UR8][R8.64] ;  /* 0x0000000808097981 */ /* 0x000ea2000c1e1900 */
[----:B------:R-:W-:Y:S02]  /*0b90*/  UIADD3 UR7, UP0, UPT, UR7, -0x1, URZ ;  /* 0xffffffff07077890 */ /* 0x000fe4000ff1e0ff */
[----:B------:R-:W-:Y:S02]  /*0ba0*/  UIADD3 UR5, UPT, UPT, UR5, 0x1, URZ ;  /* 0x0000000105057890 */ /* 0x000fe4000fffe0ff */
[----:B------:R-:W-:Y:S02]  /*0bb0*/  UIADD3.X UR4, UPT, UPT, UR4, -0x1, URZ, UP0, !UPT ;  /* 0xffffffff04047890 */ /* 0x000fe400087fe4ff */
[----:B------:R-:W-:Y:S01]  /*0bc0*/  UISETP.NE.U32.AND UP0, UPT, UR7, URZ, UPT ;  /* 0x000000ff0700728c */ /* 0x000fe2000bf05070 */
[----:B------:R-:W-:-:S03]  /*0bd0*/  UMOV UR6, URZ ;  /* 0x000000ff00067c82 */ /* 0x000fc60008000000 */
[----:B------:R-:W-:Y:S01]  /*0be0*/  UISETP.NE.AND.EX UP0, UPT, UR4, URZ, UPT, UP0 ;  /* 0x000000ff0400728c */ /* 0x000fe2000bf05300 */
[----:B--2---:R-:W-:-:S08]  /*0bf0*/  FADD R0, R9, R0 ;  /* 0x0000000009007221 */ /* 0x004fd00000000000 */
[----:B------:R-:W-:Y:S05]  /*0c00*/  BRA.U UP0, `(.L_x_172) ;  /* 0xfffffffd00cc7547 */ /* 0x000fea000b83ffff */
.L_x_167:
[----:B------:R-:W1:Y:S01]  /*0c10*/  LDCU.64 UR4, c[0x0][0x380] ;  /* 0x00007000ff0477ac */ /* 0x000e620008000a00 */
[----:B------:R-:W-:-:S04]  /*0c20*/  IMAD.WIDE.U32 R6, R5, UR12, RZ ;  /* 0x0000000c05067c25 */ /* 0x000fc8000f8e00ff */
[----:B------:R-:W-:Y:S01]  /*0c30*/  IMAD R5, R5, UR13, R7 ;  /* 0x0000000d05057c24 */ /* 0x000fe2000f8e0207 */
[----:B-1----:R-:W-:-:S04]  /*0c40*/  LEA R2, P0, R6, UR4, 0x2 ;  /* 0x0000000406027c11 */ /* 0x002fc8000f8010ff */
[----:B------:R-:W-:-:S05]  /*0c50*/  LEA.HI.X R3, R6, UR5, R5, 0x2, P0 ;  /* 0x0000000506037c11 */ /* 0x000fca00080f1405 */
[----:B------:R-:W-:Y:S01]  /*0c60*/  STG.E desc[UR8][R2.64], R0 ;  /* 0x0000000002007986 */ /* 0x000fe2000c101908 */
[----:B0-----:R-:W-:Y:S05]  /*0c70*/  EXIT ;  /* 0x000000000000794d */ /* 0x001fea0003800000 */
.L_x_173:
        /* <DEDUP_REMOVED lines=16> */
.L_x_424:


//--------------------- .text.fill_estimated      --------------------------
	.section	.text.fill_estimated,"ax",@progbits
	.align	128
        .global         fill_estimated
        .type           fill_estimated,@function
        .size           fill_estimated,(.L_x_425 - fill_estimated)
        .other          fill_estimated,@"STO_CUDA_ENTRY STV_DEFAULT"
fill_estimated:
.text.fill_estimated:
        /* <DEDUP_REMOVED lines=9> */
[----:B------:R-:W0:Y:S01]  /*0090*/  LDCU.128 UR8, c[0x0][0x380] ;  /* 0x00007000ff0877ac */ /* 0x000e220008000c00 */
[----:B------:R-:W1:Y:S01]  /*00a0*/  LDCU.64 UR4, c[0x0][0x358] ;  /* 0x00006b00ff0477ac */ /* 0x000e620008000a00 */
[----:B------:R-:W2:Y:S01]  /*00b0*/  LDCU.64 UR6, c[0x0][0x390] ;  /* 0x00007200ff0677ac */ /* 0x000ea20008000a00 */
[----:B0-----:R-:W-:-:S04]  /*00c0*/  LEA R2, P0, R7, UR8, 0x3 ;  /* 0x0000000807027c11 */ /* 0x001fc8000f8018ff */
[----:B------:R-:W-:-:S06]  /*00d0*/  LEA.HI.X R3, R7, UR9, RZ, 0x3, P0 ;  /* 0x0000000907037c11 */ /* 0x000fcc00080f1cff */
[----:B-1----:R-:W2:Y:S02]  /*00e0*/  LDG.E.64 R2, desc[UR4][R2.64] ;  /* 0x0000000402027981 */ /* 0x002ea4000c1e1b00 */
[----:B--2---:R-:W-:-:S04]  /*00f0*/  IMAD.WIDE.U32 R4, R7, UR6, R2 ;  /* 0x0000000607047c25 */ /* 0x004fc8000f8e0002 */
[----:B------:R-:W-:Y:S01]  /*0100*/  IMAD R7, R7, UR7, R5 ;  /* 0x0000000707077c24 */ /* 0x000fe2000f8e0205 */
[----:B------:R-:W-:Y:S01]  /*0110*/  LEA R6, P0, R4, UR10, 0x2 ;  /* 0x0000000a04067c11 */ /* 0x000fe2000f8010ff */
[----:B------:R-:W-:-:S03]  /*0120*/  IMAD.MOV.U32 R5, RZ, RZ, 0x3f800000 ;  /* 0x3f800000ff057424 */ /* 0x000fc600078e00ff */
[----:B------:R-:W-:-:S05]  /*0130*/  LEA.HI.X R7, R4, UR11, R7, 0x2, P0 ;  /* 0x0000000b04077c11 */ /* 0x000fca00080f1407 */
[----:B------:R-:W-:Y:S01]  /*0140*/  STG.E desc[UR4][R6.64], R5 ;  /* 0x0000000506007986 */ /* 0x000fe2000c101904 */
[----:B------:R-:W-:Y:S05]  /*0150*/  EXIT ;  /* 0x000000000000794d */ /* 0x000fea0003800000 */
.L_x_174:
        /* <DEDUP_REMOVED lines=10> */
.L_x_425:


//--------------------- .text.splat               --------------------------
	.section	.text.splat,"ax",@progbits
	.align	128
        .global         splat
        .type           splat,@function
        .size           splat,(.L_x_413 - splat)
        .other          splat,@"STO_CUDA_ENTRY STV_DEFAULT"
splat:
.text.splat:
[----:B------:R-:W-:Y:S01]  /*0000*/  LDC R1, c[0x0][0x37c] ;  /* 0x0000df00ff017b82 */ /* 0x000fe20000000800 */
[----:B------:R-:W0:Y:S01]  /*0010*/  LDCU.128 UR8, c[0x0][0x390] ;  /* 0x00007200ff0877ac */ /* 0x000e220008000c00 */
[----:B------:R-:W1:Y:S06]  /*0020*/  S2R R2, SR_TID.X ;  /* 0x0000000000027919 */ /* 0x000e6c0000002100 */
[----:B------:R-:W1:Y:S08]  /*0030*/  S2UR UR12, SR_CTAID.X ;  /* 0x00000000000c79c3 */ /* 0x000e700000002500 */
[----:B------:R-:W1:Y:S01]  /*0040*/  LDC R3, c[0x0][0x360] ;  /* 0x0000d800ff037b82 */ /* 0x000e620000000800 */
[----:B0-----:R-:W-:-:S02]  /*0050*/  ULOP3.LUT UR13, UR8, 0x3, URZ, 0xc0, !UPT ;  /* 0x00000003080d7892 */ /* 0x001fc4000f8ec0ff */
[----:B------:R-:W-:Y:S02]  /*0060*/  USHF.R.U64 UR4, UR8, 0x2, UR9 ;  /* 0x0000000208047899 */ /* 0x000fe40008001209 */
[----:B------:R-:W-:-:S04]  /*0070*/  UISETP.NE.U32.AND UP0, UPT, UR13, URZ, UPT ;  /* 0x000000ff0d00728c */ /* 0x000fc8000bf05070 */
[----:B------:R-:W-:-:S04]  /*0080*/  UISETP.NE.AND.EX UP0, UPT, URZ, URZ, UPT, UP0 ;  /* 0x000000ffff00728c */ /* 0x000fc8000bf05300 */
[----:B------:R-:W-:-:S04]  /*0090*/  USEL UR6, URZ, 0x1, !UP0 ;  /* 0x00000001ff067887 */ /* 0x000fc8000c000000 */
[----:B------:R-:W-:Y:S01]  /*00a0*/  UIADD3 UR6, UP0, UPT, UR6, UR4, URZ ;  /* 0x0000000406067290 */ /* 0x000fe2000ff1e0ff */
[----:B-1----:R-:W-:-:S03]  /*00b0*/  IMAD R2, R3, UR12, R2 ;  /* 0x0000000c03027c24 */ /* 0x002fc6000f8e0202 */
[----:B------:R-:W-:Y:S02]  /*00c0*/  ULEA.HI.X UR7, UR9, URZ, URZ, 0x1e, UP0 ;  /* 0x000000ff09077291 */ /* 0x000fe400080ff4ff */
[----:B------:R-:W-:Y:S02]  /*00d0*/  UIMAD.WIDE.U32 UR4, UR6, UR10, URZ ;  /* 0x0000000a060472a5 */ /* 0x000fe4000f8e00ff */
[----:B------:R-:W-:-:S04]  /*00e0*/  UIMAD UR8, UR7, UR10, URZ ;  /* 0x0000000a070872a4 */ /* 0x000fc8000f8e02ff */
[----:B------:R-:W-:Y:S01]  /*00f0*/  UIMAD UR8, UR6, UR11, UR8 ;  /* 0x0000000b060872a4 */ /* 0x000fe2000f8e0208 */
[----:B------:R-:W-:-:S03]  /*0100*/  ISETP.LE.U32.AND P0, PT, R2, UR4, PT ;  /* 0x0000000402007c0c */ /* 0x000fc6000bf03070 */
[----:B------:R-:W-:-:S06]  /*0110*/  UIADD3 UR5, UPT, UPT, UR5, UR8, URZ ;  /* 0x0000000805057290 */ /* 0x000fcc000fffe0ff */
[----:B------:R-:W-:-:S05]  /*0120*/  IMAD.U32 R0, RZ, RZ, UR5 ;  /* 0x00000005ff007e24 */ /* 0x000fca000f8e00ff */
[----:B------:R-:W-:-:S13]  /*0130*/  ISETP.GE.U32.AND.EX P0, PT, R0, RZ, PT, P0 ;  /* 0x000000ff0000720c */ /* 0x000fda0003f06100 */
[----:B------:R-:W-:Y:S05]  /*0140*/  @!P0 EXIT ;  /* 0x000000000000894d */ /* 0x000fea0003800000 */
[----:B------:R-:W-:-:S09]  /*0150*/  ULOP3.LUT UP0, URZ, UR7, 0x7fffffff, URZ, 0xc0, !UPT ;  /* 0x7fffffff07ff7892 */ /* 0x000fd2000f80c0ff */
[----:B------:R-:W-:Y:S05]  /*0160*/  BRA.U UP0, `(.L_x_175) ;  /* 0x0000000100607547 */ /* 0x000fea000b800000 */
[----:B------:R-:W0:Y:S01]  /*0170*/  I2F.U32.RP R0, UR6 ;  /* 0x0000000600007d06 */ /* 0x000e220008209000 */
[----:B------:R-:W-:Y:S01]  /*0180*/  ISETP.NE.U32.AND P2, PT, RZ, UR6, PT ;  /* 0x00000006ff007c0c */ /* 0x000fe2000bf45070 */
[----:B------:R-:W-:-:S06]  /*0190*/  IMAD.MOV.U32 R11, RZ, RZ, RZ ;  /* 0x000000ffff0b7224 */ /* 0x000fcc00078e00ff */
[----:B0-----:R-:W0:Y:S02]  /*01a0*/  MUFU.RCP R0, R0 ;  /* 0x0000000000007308 */ /* 0x001e240000001000 */
[----:B0-----:R-:W-:-:S06]  /*01b0*/  VIADD R4, R0, 0xffffffe ;  /* 0x0ffffffe00047836 */ /* 0x001fcc0000000000 */
[----:B------:R0:W1:Y:S02]  /*01c0*/  F2I.FTZ.U32.TRUNC.NTZ R5, R4 ;  /* 0x0000000400057305 */ /* 0x000064000021f000 */
[----:B0-----:R-:W-:Y:S01]  /*01d0*/  IMAD.MOV.U32 R4, RZ, RZ, RZ ;  /* 0x000000ffff047224 */ /* 0x001fe200078e00ff */
[----:B-1----:R-:W-:-:S05]  /*01e0*/  IADD3 R3, PT, PT, RZ, -R5, RZ ;  /* 0x80000005ff037210 */ /* 0x002fca0007ffe0ff */
[----:B------:R-:W-:-:S04]  /*01f0*/  IMAD R3, R3, UR6, RZ ;  /* 0x0000000603037c24 */ /* 0x000fc8000f8e02ff */
[----:B------:R-:W-:-:S06]  /*0200*/  IMAD.HI.U32 R5, R5, R3, R4 ;  /* 0x0000000305057227 */ /* 0x000fcc00078e0004 */
[----:B------:R-:W-:-:S04]  /*0210*/  IMAD.HI.U32 R5, R5, R2, RZ ;  /* 0x0000000205057227 */ /* 0x000fc800078e00ff */
[----:B------:R-:W-:-:S04]  /*0220*/  IMAD.MOV R3, RZ, RZ, -R5 ;  /* 0x000000ffff037224 */ /* 0x000fc800078e0a05 */
[----:B------:R-:W-:-:S05]  /*0230*/  IMAD R3, R3, UR6, R2 ;  /* 0x0000000603037c24 */ /* 0x000fca000f8e0202 */
[----:B------:R-:W-:-:S13]  /*0240*/  ISETP.GE.U32.AND P0, PT, R3, UR6, PT ;  /* 0x0000000603007c0c */ /* 0x000fda000bf06070 */
[----:B------:R-:W-:Y:S01]  /*0250*/  @P0 IADD3 R3, PT, PT, R3, -UR6, RZ ;  /* 0x8000000603030c10 */ /* 0x000fe2000fffe0ff */
[----:B------:R-:W-:-:S03]  /*0260*/  @P0 VIADD R5, R5, 0x1 ;  /* 0x0000000105050836 */ /* 0x000fc60000000000 */
[----:B------:R-:W-:-:S13]  /*0270*/  ISETP.GE.U32.AND P1, PT, R3, UR6, PT ;  /* 0x0000000603007c0c */ /* 0x000fda000bf26070 */
[----:B------:R-:W-:Y:S01]  /*0280*/  @P1 VIADD R5, R5, 0x1 ;  /* 0x0000000105051836 */ /* 0x000fe20000000000 */
[----:B------:R-:W-:-:S04]  /*0290*/  @!P2 LOP3.LUT R5, RZ, UR6, RZ, 0x33, !PT ;  /* 0x00000006ff05ac12 */ /* 0x000fc8000f8e33ff */
[----:B------:R-:W-:-:S05]  /*02a0*/  IADD3 R3, PT, PT, -R5, RZ, RZ ;  /* 0x000000ff05037210 */ /* 0x000fca0007ffe1ff */
[----:B------:R-:W-:Y:S02]  /*02b0*/  IMAD R0, R3, UR6, R2 ;  /* 0x0000000603007c24 */ /* 0x000fe4000f8e0202 */
[----:B------:R-:W-:Y:S02]  /*02c0*/  HFMA2 R3, -RZ, RZ, 0, 0 ;  /* 0x00000000ff037431 */ /* 0x000fe400000001ff */
[----:B------:R-:W-:Y:S01]  /*02d0*/  IMAD.MOV.U32 R2, RZ, RZ, R5 ;  /* 0x000000ffff027224 */ /* 0x000fe200078e0005 */
[----:B------:R-:W-:Y:S06]  /*02e0*/  BRA `(.L_x_176) ;  /* 0x0000000000307947 */ /* 0x000fec0003800000 */
.L_x_175:
[----:B------:R-:W-:-:S07]  /*02f0*/  MOV R0, 0x310 ;  /* 0x0000031000007802 */ /* 0x000fce0000000f00 */
[----:B------:R-:W-:Y:S05]  /*0300*/  CALL.REL.NOINC `($__internal_4_$__cuda_sm20_div_u64) ;  /* 0x0000000000fc7944 */ /* 0x000fea0003c00000 */
[----:B------:R-:W-:Y:S01]  /*0310*/  IADD3 R11, P0, PT, RZ, -R6, RZ ;  /* 0x80000006ff0b7210 */ /* 0x000fe20007f1e0ff */
[----:B------:R-:W-:-:S04]  /*0320*/  IMAD.MOV.U32 R3, RZ, RZ, RZ ;  /* 0x000000ffff037224 */ /* 0x000fc800078e00ff */
[----:B------:R-:W-:Y:S02]  /*0330*/  IMAD.X R0, RZ, RZ, ~R7, P0 ;  /* 0x000000ffff007224 */ /* 0x000fe400000e0e07 */
[----:B------:R-:W-:-:S04]  /*0340*/  IMAD.WIDE.U32 R2, R11, UR6, R2 ;  /* 0x000000060b027c25 */ /* 0x000fc8000f8e0002 */
[----:B------:R-:W-:-:S04]  /*0350*/  IMAD R0, R0, UR6, RZ ;  /* 0x0000000600007c24 */ /* 0x000fc8000f8e02ff */
[----:B------:R-:W-:Y:S01]  /*0360*/  IMAD R11, R11, UR7, R0 ;  /* 0x000000070b0b7c24 */ /* 0x000fe2000f8e0200 */
[----:B------:R-:W-:Y:S01]  /*0370*/  MOV R0, R2 ;  /* 0x0000000200007202 */ /* 0x000fe20000000f00 */
[----:B------:R-:W-:Y:S02]  /*0380*/  IMAD.MOV.U32 R2, RZ, RZ, R6 ;  /* 0x000000ffff027224 */ /* 0x000fe400078e0006 */
[----:B------:R-:W-:Y:S01]  /*0390*/  IMAD.IADD R11, R3, 0x1, R11 ;  /* 0x00000001030b7824 */ /* 0x000fe200078e020b */
[----:B------:R-:W-:-:S07]  /*03a0*/  MOV R3, R7 ;  /* 0x0000000700037202 */ /* 0x000fce0000000f00 */
.L_x_176:
[----:B------:R-:W-:-:S04]  /*03b0*/  UIADD3 UR4, UP0, UPT, UR6, -0x1, URZ ;  /* 0xffffffff06047890 */ /* 0x000fc8000ff1e0ff */
[----:B------:R-:W-:Y:S02]  /*03c0*/  UIADD3.X UR5, UPT, UPT, UR7, -0x1, URZ, UP0, !UPT ;  /* 0xffffffff07057890 */ /* 0x000fe400087fe4ff */
[----:B------:R-:W-:Y:S01]  /*03d0*/  ISETP.NE.U32.AND P0, PT, R0, UR4, PT ;  /* 0x0000000400007c0c */ /* 0x000fe2000bf05070 */
[----:B------:R-:W0:Y:S03]  /*03e0*/  LDCU.64 UR6, c[0x0][0x358] ;  /* 0x00006b00ff0677ac */ /* 0x000e260008000a00 */
[----:B------:R-:W-:-:S13]  /*03f0*/  ISETP.NE.AND.EX P0, PT, R11, UR5, PT, P0 ;  /* 0x000000050b007c0c */ /* 0x000fda000bf05300 */
[----:B------:R-:W-:Y:S05]  /*0400*/  @P0 BRA `(.L_x_177) ;  /* 0x0000000000680947 */ /* 0x000fea0003800000 */
[----:B------:R-:W-:-:S04]  /*0410*/  ISETP.NE.U32.AND P0, PT, RZ, UR13, PT ;  /* 0x0000000dff007c0c */ /* 0x000fc8000bf05070 */
[----:B------:R-:W-:-:S13]  /*0420*/  ISETP.NE.AND.EX P0, PT, RZ, RZ, PT, P0 ;  /* 0x000000ffff00720c */ /* 0x000fda0003f05300 */
[----:B0-----:R-:W-:Y:S05]  /*0430*/  @!P0 EXIT ;  /* 0x000000000000894d */ /* 0x001fea0003800000 */
[C---:B------:R-:W-:Y:S01]  /*0440*/  SHF.L.U64.HI R11, R0.reuse, 0x2, R11 ;  /* 0x00000002000b7819 */ /* 0x040fe2000001020b */
[----:B------:R-:W-:Y:S01]  /*0450*/  IMAD.SHL.U32 R0, R0, 0x4, RZ ;  /* 0x0000000400007824 */ /* 0x000fe200078e00ff */
[----:B------:R-:W0:Y:S01]  /*0460*/  LDCU.64 UR14, c[0x0][0x390] ;  /* 0x00007200ff0e77ac */ /* 0x000e220008000a00 */
[----:B------:R-:W1:Y:S01]  /*0470*/  LDCU.128 UR8, c[0x0][0x380] ;  /* 0x00007000ff0877ac */ /* 0x000e620008000c00 */
[----:B------:R-:W-:Y:S01]  /*0480*/  UMOV UR4, URZ ;  /* 0x000000ff00047c82 */ /* 0x000fe20008000000 */
[----:B------:R-:W-:-:S05]  /*0490*/  UMOV UR5, URZ ;  /* 0x000000ff00057c82 */ /* 0x000fca0008000000 */
.L_x_178:
[----:B------:R-:W-:-:S04]  /*04a0*/  IADD3 R6, P0, PT, R0, UR4, RZ ;  /* 0x0000000400067c10 */ /* 0x000fc8000ff1e0ff */
[----:B------:R-:W-:Y:S02]  /*04b0*/  IADD3.X R7, PT, PT, R11, UR5, RZ, P0, !PT ;  /* 0x000000050b077c10 */ /* 0x000fe400087fe4ff */
[----:B-1----:R-:W-:-:S04]  /*04c0*/  LEA R4, P0, R6, UR8, 0x2 ;  /* 0x0000000806047c11 */ /* 0x002fc8000f8010ff */
[----:B--2---:R-:W-:-:S06]  /*04d0*/  LEA.HI.X R5, R6, UR9, R7, 0x2, P0 ;  /* 0x0000000906057c11 */ /* 0x004fcc00080f1407 */
[----:B------:R-:W2:Y:S01]  /*04e0*/  LDG.E R5, desc[UR6][R4.64] ;  /* 0x0000000604057981 */ /* 0x000ea2000c1e1900 */
[----:B0-----:R-:W-:Y:S01]  /*04f0*/  IMAD R9, R3, UR14, RZ ;  /* 0x0000000e03097c24 */ /* 0x001fe2000f8e02ff */
[----:B------:R-:W-:Y:S01]  /*0500*/  UIADD3 UR4, UPT, UPT, UR4, 0x1, URZ ;  /* 0x0000000104047890 */ /* 0x000fe2000fffe0ff */
[C---:B------:R-:W-:Y:S01]  /*0510*/  IMAD.WIDE.U32 R6, R2.reuse, UR14, R6 ;  /* 0x0000000e02067c25 */ /* 0x040fe2000f8e0006 */
[----:B------:R-:W-:Y:S02]  /*0520*/  UMOV UR5, URZ ;  /* 0x000000ff00057c82 */ /* 0x000fe40008000000 */
[----:B------:R-:W-:Y:S01]  /*0530*/  UISETP.GE.U32.AND UP0, UPT, UR4, UR13, UPT ;  /* 0x0000000d0400728c */ /* 0x000fe2000bf06070 */
[----:B------:R-:W-:Y:S01]  /*0540*/  IMAD R9, R2, UR15, R9 ;  /* 0x0000000f02097c24 */ /* 0x000fe2000f8e0209 */
[----:B------:R-:W-:-:S03]  /*0550*/  LEA R8, P0, R6, UR10, 0x2 ;  /* 0x0000000a06087c11 */ /* 0x000fc6000f8010ff */
[----:B------:R-:W-:-:S05]  /*0560*/  IMAD.IADD R7, R7, 0x1, R9 ;  /* 0x0000000107077824 */ /* 0x000fca00078e0209 */
[----:B------:R-:W-:-:S05]  /*0570*/  LEA.HI.X R9, R6, UR11, R7, 0x2, P0 ;  /* 0x0000000b06097c11 */ /* 0x000fca00080f1407 */
[----:B--2---:R2:W-:Y:S01]  /*0580*/  STG.E desc[UR6][R8.64], R5 ;  /* 0x0000000508007986 */ /* 0x0045e2000c101906 */
[----:B------:R-:W-:Y:S05]  /*0590*/  BRA.U !UP0, `(.L_x_178) ;  /* 0xfffffffd08c07547 */ /* 0x000fea000b83ffff */
[----:B------:R-:W-:Y:S05]  /*05a0*/  EXIT ;  /* 0x000000000000794d */ /* 0x000fea0003800000 */
.L_x_177:
[----:B------:R-:W1:Y:S01]  /*05b0*/  LDCU.128 UR8, c[0x0][0x380] ;  /* 0x00007000ff0877ac */ /* 0x000e620008000c00 */
[----:B------:R-:W2:Y:S01]  /*05c0*/  LDCU.64 UR4, c[0x0][0x390] ;  /* 0x00007200ff0477ac */ /* 0x000ea20008000a00 */
[----:B-1----:R-:W-:-:S04]  /*05d0*/  LEA R4, P0, R0, UR8, 0x4 ;  /* 0x0000000800047c11 */ /* 0x002fc8000f8020ff */
[----:B------:R-:W-:-:S05]  /*05e0*/  LEA.HI.X R5, R0, UR9, R11, 0x4, P0 ;  /* 0x0000000900057c11 */ /* 0x000fca00080f240b */
[----:B0-----:R-:W3:Y:S01]  /*05f0*/  LDG.E R9, desc[UR6][R4.64] ;  /* 0x0000000604097981 */ /* 0x001ee2000c1e1900 */
[C---:B------:R-:W-:Y:S01]  /*0600*/  SHF.L.U64.HI R7, R0.reuse, 0x2, R11 ;  /* 0x0000000200077819 */ /* 0x040fe2000001020b */
[----:B--2---:R-:W-:Y:S01]  /*0610*/  IMAD R3, R3, UR4, RZ ;  /* 0x0000000403037c24 */ /* 0x004fe2000f8e02ff */
[----:B------:R-:W-:-:S03]  /*0620*/  SHF.L.U32 R6, R0, 0x2, RZ ;  /* 0x0000000200067819 */ /* 0x000fc600000006ff */
[C---:B------:R-:W-:Y:S02]  /*0630*/  IMAD R3, R2.reuse, UR5, R3 ;  /* 0x0000000502037c24 */ /* 0x040fe4000f8e0203 */
[----:B------:R-:W-:-:S04]  /*0640*/  IMAD.WIDE.U32 R6, R2, UR4, R6 ;  /* 0x0000000402067c25 */ /* 0x000fc8000f8e0006 */
[----:B------:R-:W-:Y:S01]  /*0650*/  IMAD.IADD R3, R3, 0x1, R7 ;  /* 0x0000000103037824 */ /* 0x000fe200078e0207 */
[----:B------:R-:W-:-:S04]  /*0660*/  LEA R2, P0, R6, UR10, 0x2 ;  /* 0x0000000a06027c11 */ /* 0x000fc8000f8010ff */
[----:B------:R-:W-:-:S05]  /*0670*/  LEA.HI.X R3, R6, UR11, R3, 0x2, P0 ;  /* 0x0000000b06037c11 */ /* 0x000fca00080f1403 */
[----:B---3--:R-:W-:Y:S04]  /*0680*/  STG.E desc[UR6][R2.64], R9 ;  /* 0x0000000902007986 */ /* 0x008fe8000c101906 */
[----:B------:R-:W2:Y:S04]  /*0690*/  LDG.E R7, desc[UR6][R4.64+0x4] ;  /* 0x0000040604077981 */ /* 0x000ea8000c1e1900 */
[----:B--2---:R-:W-:Y:S04]  /*06a0*/  STG.E desc[UR6][R2.64+0x4], R7 ;  /* 0x0000040702007986 */ /* 0x004fe8000c101906 */
[----:B------:R-:W2:Y:S04]  /*06b0*/  LDG.E R11, desc[UR6][R4.64+0x8] ;  /* 0x00000806040b7981 */ /* 0x000ea8000c1e1900 */
[----:B--2---:R-:W-:Y:S04]  /*06c0*/  STG.E desc[UR6][R2.64+0x8], R11 ;  /* 0x0000080b02007986 */ /* 0x004fe8000c101906 */
[----:B------:R-:W2:Y:S04]  /*06d0*/  LDG.E R13, desc[UR6][R4.64+0xc] ;  /* 0x00000c06040d7981 */ /* 0x000ea8000c1e1900 */
[----:B--2---:R-:W-:Y:S01]  /*06e0*/  STG.E desc[UR6][R2.64+0xc], R13 ;  /* 0x00000c0d02007986 */ /* 0x004fe2000c101906 */
[----:B------:R-:W-:Y:S05]  /*06f0*/  EXIT ;  /* 0x000000000000794d */ /* 0x000fea0003800000 */
        .weak           $__internal_4_$__cuda_sm20_div_u64
        .type           $__internal_4_$__cuda_sm20_div_u64,@function
        .size           $__internal_4_$__cuda_sm20_div_u64,(.L_x_413 - $__internal_4_$__cuda_sm20_div_u64)
$__internal_4_$__cuda_sm20_div_u64:
[----:B------:R-:W-:Y:S01]  /*0700*/  UMOV UR4, UR6 ;  /* 0x0000000600047c82 */ /* 0x000fe20008000000 */
[----:B------:R-:W-:Y:S02]  /*0710*/  UMOV UR5, UR7 ;  /* 0x0000000700057c82 */ /* 0x000fe40008000000 */
[----:B------:R-:W0:Y:S08]  /*0720*/  I2F.U64.RP R8, UR4 ;  /* 0x0000000400087d12 */ /* 0x000e300008309000 */
[----:B0-----:R-:W0:Y:S02]  /*0730*/  MUFU.RCP R8, R8 ;  /* 0x0000000800087308 */ /* 0x001e240000001000 */
[----:B0-----:R-:W-:-:S06]  /*0740*/  VIADD R4, R8, 0x1ffffffe ;  /* 0x1ffffffe08047836 */ /* 0x001fcc0000000000 */
[----:B------:R-:W0:Y:S02]  /*0750*/  F2I.U64.TRUNC R4, R4 ;  /* 0x0000000400047311 */ /* 0x000e24000020d800 */
[----:B0-----:R-:W-:-:S04]  /*0760*/  IMAD.WIDE.U32 R6, R4, UR6, RZ ;  /* 0x0000000604067c25 */ /* 0x001fc8000f8e00ff */
[----:B------:R-:W-:Y:S01]  /*0770*/  IMAD R7, R4, UR7, R7 ;  /* 0x0000000704077c24 */ /* 0x000fe2000f8e0207 */
[----:B------:R-:W-:-:S03]  /*0780*/  IADD3 R9, P0, PT, RZ, -R6, RZ ;  /* 0x80000006ff097210 */ /* 0x000fc60007f1e0ff */
[----:B------:R-:W-:Y:S02]  /*0790*/  IMAD R7, R5, UR6, R7 ;  /* 0x0000000605077c24 */ /* 0x000fe4000f8e0207 */
[----:B------:R-:W-:-:S03]  /*07a0*/  IMAD.HI.U32 R6, R4, R9, RZ ;  /* 0x0000000904067227 */ /* 0x000fc600078e00ff */
[----:B------:R-:W-:Y:S01]  /*07b0*/  IADD3.X R11, PT, PT, RZ, ~R7, RZ, P0, !PT ;  /* 0x80000007ff0b7210 */ /* 0x000fe200007fe4ff */
[----:B------:R-:W-:-:S04]  /*07c0*/  IMAD.MOV.U32 R7, RZ, RZ, R4 ;  /* 0x000000ffff077224 */ /* 0x000fc800078e0004 */
[----:B------:R-:W-:-:S04]  /*07d0*/  IMAD.WIDE.U32 R6, P0, R4, R11, R6 ;  /* 0x0000000b04067225 */ /* 0x000fc80007800006 */
[C---:B------:R-:W-:Y:S02]  /*07e0*/  IMAD R13, R5.reuse, R11, RZ ;  /* 0x0000000b050d7224 */ /* 0x040fe400078e02ff */
[----:B------:R-:W-:-:S04]  /*07f0*/  IMAD.HI.U32 R6, P1, R5, R9, R6 ;  /* 0x0000000905067227 */ /* 0x000fc80007820006 */
[----:B------:R-:W-:Y:S01]  /*0800*/  IMAD.HI.U32 R11, R5, R11, RZ ;  /* 0x0000000b050b7227 */ /* 0x000fe200078e00ff */
[----:B------:R-:W-:-:S03]  /*0810*/  IADD3 R7, P2, PT, R13, R6, RZ ;  /* 0x000000060d077210 */ /* 0x000fc60007f5e0ff */
[----:B------:R-:W-:Y:S02]  /*0820*/  IMAD.X R6, R11, 0x1, R5, P0 ;  /* 0x000000010b067824 */ /* 0x000fe400000e0605 */
[----:B------:R-:W-:-:S03]  /*0830*/  IMAD.WIDE.U32 R4, R7, UR6, RZ ;  /* 0x0000000607047c25 */ /* 0x000fc6000f8e00ff */
[----:B------:R-:W-:Y:S01]  /*0840*/  IADD3.X R9, PT, PT, RZ, RZ, R6, P2, P1 ;  /* 0x000000ffff097210 */ /* 0x000fe200017e2406 */
[----:B------:R-:W-:Y:S01]  /*0850*/  IMAD R6, R7, UR7, R5 ;  /* 0x0000000707067c24 */ /* 0x000fe2000f8e0205 */
[----:B------:R-:W-:-:S03]  /*0860*/  IADD3 R5, P0, PT, RZ, -R4, RZ ;  /* 0x80000004ff057210 */ /* 0x000fc60007f1e0ff */
[----:B------:R-:W-:Y:S02]  /*0870*/  IMAD R4, R9, UR6, R6 ;  /* 0x0000000609047c24 */ /* 0x000fe4000f8e0206 */
[----:B------:R-:W-:-:S03]  /*0880*/  IMAD.HI.U32 R6, R7, R5, RZ ;  /* 0x0000000507067227 */ /* 0x000fc600078e00ff */
[----:B------:R-:W-:-:S05]  /*0890*/  IADD3.X R4, PT, PT, RZ, ~R4, RZ, P0, !PT ;  /* 0x80000004ff047210 */ /* 0x000fca00007fe4ff */
[----:B------:R-:W-:-:S04]  /*08a0*/  IMAD.WIDE.U32 R6, P0, R7, R4, R6 ;  /* 0x0000000407067225 */ /* 0x000fc80007800006 */
[C---:B------:R-:W-:Y:S02]  /*08b0*/  IMAD R8, R9.reuse, R4, RZ ;  /* 0x0000000409087224 */ /* 0x040fe400078e02ff */
[----:B------:R-:W-:-:S04]  /*08c0*/  IMAD.HI.U32 R7, P1, R9, R5, R6 ;  /* 0x0000000509077227 */ /* 0x000fc80007820006 */
[----:B------:R-:W-:Y:S01]  /*08d0*/  IMAD.HI.U32 R6, R9, R4, RZ ;  /* 0x0000000409067227 */ /* 0x000fe200078e00ff */
[----:B------:R-:W-:-:S03]  /*08e0*/  IADD3 R7, P2, PT, R8, R7, RZ ;  /* 0x0000000708077210 */ /* 0x000fc60007f5e0ff */
[----:B------:R-:W-:Y:S02]  /*08f0*/  IMAD.X R9, R6, 0x1, R9, P0 ;  /* 0x0000000106097824 */ /* 0x000fe400000e0609 */
[----:B------:R-:W-:-:S03]  /*0900*/  IMAD.HI.U32 R4, R7, R2, RZ ;  /* 0x0000000207047227 */ /* 0x000fc600078e00ff */
[----:B------:R-:W-:Y:S01]  /*0910*/  IADD3.X R9, PT, PT, RZ, RZ, R9, P2, P1 ;  /* 0x000000ffff097210 */ /* 0x000fe200017e2409 */
[----:B------:R-:W-:Y:S02]  /*0920*/  IMAD.MOV.U32 R5, RZ, RZ, RZ ;  /* 0x000000ffff057224 */ /* 0x000fe400078e00ff */
[----:B------:R-:W-:-:S04]  /*0930*/  IMAD.WIDE.U32 R4, RZ, R7, R4 ;  /* 0x00000007ff047225 */ /* 0x000fc800078e0004 */
[----:B------:R-:W-:-:S05]  /*0940*/  IMAD.HI.U32 R4, P0, R9, R2, R4 ;  /* 0x0000000209047227 */ /* 0x000fca0007800004 */
[----:B------:R-:W-:Y:S02]  /*0950*/  IADD3 R7, P1, PT, RZ, R4, RZ ;  /* 0x00000004ff077210 */ /* 0x000fe40007f3e0ff */
[----:B------:R-:W-:-:S03]  /*0960*/  IADD3.X R6, PT, PT, RZ, RZ, RZ, P0, !PT ;  /* 0x000000ffff067210 */ /* 0x000fc600007fe4ff */
[----:B------:R-:W-:-:S04]  /*0970*/  IMAD.WIDE.U32 R4, R7, UR6, RZ ;  /* 0x0000000607047c25 */ /* 0x000fc8000f8e00ff */
[----:B------:R-:W-:Y:S01]  /*0980*/  IMAD.X R6, RZ, RZ, R6, P1 ;  /* 0x000000ffff067224 */ /* 0x000fe200008e0606 */
[----:B------:R-:W-:Y:S01]  /*0990*/  IADD3 R11, P1, PT, -R4, R2, RZ ;  /* 0x00000002040b7210 */ /* 0x000fe20007f3e1ff */
[----:B------:R-:W-:-:S03]  /*09a0*/  IMAD R5, R7, UR7, R5 ;  /* 0x0000000707057c24 */ /* 0x000fc6000f8e0205 */
[C---:B------:R-:W-:Y:S01]  /*09b0*/  ISETP.GE.U32.AND P0, PT, R11.reuse, UR6, PT ;  /* 0x000000060b007c0c */ /* 0x040fe2000bf06070 */
[----:B------:R-:W-:Y:S01]  /*09c0*/  IMAD R5, R6, UR6, R5 ;  /* 0x0000000606057c24 */ /* 0x000fe2000f8e0205 */
[----:B------:R-:W-:-:S04]  /*09d0*/  IADD3 R8, P2, PT, R11, -UR6, RZ ;  /* 0x800000060b087c10 */ /* 0x000fc8000ff5e0ff */
[----:B------:R-:W-:Y:S02]  /*09e0*/  IADD3.X R13, PT, PT, RZ, ~R5, RZ, P1, !PT ;  /* 0x80000005ff0d7210 */ /* 0x000fe40000ffe4ff */
[----:B------:R-:W-:Y:S02]  /*09f0*/  IADD3 R4, P1, PT, R7, 0x1, RZ ;  /* 0x0000000107047810 */ /* 0x000fe40007f3e0ff */
[C---:B------:R-:W-:Y:S02]  /*0a00*/  ISETP.GE.U32.AND.EX P0, PT, R13.reuse, UR7, PT, P0 ;  /* 0x000000070d007c0c */ /* 0x040fe4000bf06100 */
[----:B------:R-:W-:Y:S01]  /*0a10*/  IADD3.X R10, PT, PT, R13, ~UR7, RZ, P2, !PT ;  /* 0x800000070d0a7c10 */ /* 0x000fe200097fe4ff */
[----:B------:R-:W-:Y:S01]  /*0a20*/  IMAD.X R9, RZ, RZ, R6, P1 ;  /* 0x000000ffff097224 */ /* 0x000fe200008e0606 */
[----:B------:R-:W-:Y:S02]  /*0a30*/  SEL R8, R8, R11, P0 ;  /* 0x0000000b08087207 */ /* 0x000fe40000000000 */
[----:B------:R-:W-:-:S02]  /*0a40*/  SEL R5, R4, R7, P0 ;  /* 0x0000000704057207 */ /* 0x000fc40000000000 */
[----:B------:R-:W-:Y:S02]  /*0a50*/  SEL R7, R10, R13, P0 ;  /* 0x0000000d0a077207 */ /* 0x000fe40000000000 */
[----:B------:R-:W-:Y:S02]  /*0a60*/  SEL R4, R9, R6, P0 ;  /* 0x0000000609047207 */ /* 0x000fe40000000000 */
[----:B------:R-:W-:Y:S02]  /*0a70*/  ISETP.GE.U32.AND P0, PT, R8, UR6, PT ;  /* 0x0000000608007c0c */ /* 0x000fe4000bf06070 */
[----:B------:R-:W-:Y:S02]  /*0a80*/  IADD3 R6, P2, PT, R5, 0x1, RZ ;  /* 0x0000000105067810 */ /* 0x000fe40007f5e0ff */
[----:B------:R-:W-:Y:S02]  /*0a90*/  ISETP.GE.U32.AND.EX P0, PT, R7, UR7, PT, P0 ;  /* 0x0000000707007c0c */ /* 0x000fe4000bf06100 */
[----:B------:R-:W-:-:S02]  /*0aa0*/  IADD3.X R7, PT, PT, RZ, R4, RZ, P2, !PT ;  /* 0x00000004ff077210 */ /* 0x000fc400017fe4ff */
[----:B------:R-:W-:Y:S01]  /*0ab0*/  SEL R6, R6, R5, P0 ;  /* 0x0000000506067207 */ /* 0x000fe20000000000 */
[----:B------:R-:W-:Y:S01]  /*0ac0*/  HFMA2 R5, -RZ, RZ, 0, 0 ;  /* 0x00000000ff057431 */ /* 0x000fe200000001ff */
[----:B------:R-:W-:Y:S02]  /*0ad0*/  ISETP.NE.U32.AND P1, PT, RZ, UR6, PT ;  /* 0x00000006ff007c0c */ /* 0x000fe4000bf25070 */
[----:B------:R-:W-:Y:S01]  /*0ae0*/  SEL R7, R7, R4, P0 ;  /* 0x0000000407077207 */ /* 0x000fe20000000000 */
[----:B------:R-:W-:Y:S01]  /*0af0*/  IMAD.MOV.U32 R4, RZ, RZ, R0 ;  /* 0x000000ffff047224 */ /* 0x000fe200078e0000 */
[----:B------:R-:W-:-:S04]  /*0b00*/  ISETP.NE.AND.EX P1, PT, RZ, UR7, PT, P1 ;  /* 0x00000007ff007c0c */ /* 0x000fc8000bf25310 */
[----:B------:R-:W-:Y:S02]  /*0b10*/  SEL R6, R6, 0xffffffff, P1 ;  /* 0xffffffff06067807 */ /* 0x000fe40000800000 */
[----:B------:R-:W-:Y:S01]  /*0b20*/  SEL R7, R7, 0xffffffff, P1 ;  /* 0xffffffff07077807 */ /* 0x000fe20000800000 */
[----:B------:R-:W-:Y:S06]  /*0b30*/  RET.REL.NODEC R4 `(splat) ;  /* 0xfffffff404307950 */ /* 0x000fec0003c3ffff */
.L_x_179:
        /* <DEDUP_REMOVED lines=12> */
.L_x_413:


//--------------------- .text.add_inplace         --------------------------
	.section	.text.add_inplace,"ax",@progbits
	.align	128
        .global         add_inplace
        .type           add_inplace,@function
        .size           add_inplace,(.L_x_427 - add_inplace)
        .other          add_inplace,@"STO_CUDA_ENTRY STV_DEFAULT"
add_inplace:
.text.add_inplace:
        /* <DEDUP_REMOVED lines=12> */
[----:B------:R-:W-:Y:S02]  /*00c0*/  ISETP.GT.U32.AND P0, PT, R0, 0x3, PT ;  /* 0x000000030000780c */ /* 0x000fe40003f04070 */
[----:B------:R-:W-:-:S04]  /*00d0*/  IADD3.X R4, PT, PT, R3, -0x1, RZ, P1, !PT ;  /* 0xffffffff03047810 */ /* 0x000fc80000ffe4ff */
[----:B------:R-:W-:-:S13]  /*00e0*/  ISETP.GT.U32.AND.EX P0, PT, R4, RZ, PT, P0 ;  /* 0x000000ff0400720c */ /* 0x000fda0003f04100 */
[----:B0-----:R-:W-:Y:S05]  /*00f0*/  @P0 BRA `(.L_x_180) ;  /* 0x00000004002c0947 */ /* 0x001fea0003800000 */
[----:B------:R-:W-:-:S04]  /*0100*/  ISETP.NE.U32.AND P0, PT, R0, RZ, PT ;  /* 0x000000ff0000720c */ /* 0x000fc80003f05070 */
[----:B------:R-:W-:-:S13]  /*0110*/  ISETP.NE.AND.EX P0, PT, R4, RZ, PT, P0 ;  /* 0x000000ff0400720c */ /* 0x000fda0003f05300 */
[----:B------:R-:W-:Y:S05]  /*0120*/  @!P0 EXIT ;  /* 0x000000000000894d */ /* 0x000fea0003800000 */
[----:B------:R-:W-:Y:S01]  /*0130*/  IADD3 R0, P1, PT, R9, -R2, RZ ;  /* 0x8000000209007210 */ /* 0x000fe20007f3e0ff */
[----:B------:R-:W-:Y:S01]  /*0140*/  BSSY.RECONVERGENT B0, `(.L_x_181) ;  /* 0x0000033000007945 */ /* 0x000fe20003800200 */
[----:B------:R-:W-:Y:S01]  /*0150*/  HFMA2 R6, -RZ, RZ, 0, 0 ;  /* 0x00000000ff067431 */ /* 0x000fe200000001ff */
[----:B------:R-:W-:Y:S02]  /*0160*/  LOP3.LUT R7, R2, 0x3, RZ, 0xc0, !PT ;  /* 0x0000000302077812 */ /* 0x000fe400078ec0ff */
[----:B------:R-:W-:Y:S02]  /*0170*/  ISETP.GT.U32.AND P0, PT, R0, -0x4, PT ;  /* 0xfffffffc0000780c */ /* 0x000fe40003f04070 */
[----:B------:R-:W-:-:S04]  /*0180*/  IADD3.X R0, PT, PT, RZ, ~R3, RZ, P1, !PT ;  /* 0x80000003ff007210 */ /* 0x000fc80000ffe4ff */
[----:B------:R-:W-:Y:S01]  /*0190*/  ISETP.GT.U32.AND.EX P0, PT, R0, -0x1, PT, P0 ;  /* 0xffffffff0000780c */ /* 0x000fe20003f04100 */
[----:B------:R-:W-:-:S12]  /*01a0*/  IMAD.MOV.U32 R0, RZ, RZ, RZ ;  /* 0x000000ffff007224 */ /* 0x000fd800078e00ff */
[----:B------:R-:W-:Y:S05]  /*01b0*/  @P0 BRA `(.L_x_182) ;  /* 0x0000000000ac0947 */ /* 0x000fea0003800000 */
[----:B------:R-:W-:Y:S01]  /*01c0*/  IADD3 R8, P0, P1, R9, -R2, R7 ;  /* 0x8000000209087210 */ /* 0x000fe2000791e007 */
[----:B------:R-:W-:Y:S01]  /*01d0*/  BSSY.RECONVERGENT B1, `(.L_x_183) ;  /* 0x0000028000017945 */ /* 0x000fe20003800200 */
[----:B------:R-:W-:Y:S01]  /*01e0*/  IMAD.MOV.U32 R6, RZ, RZ, 0x1 ;  /* 0x00000001ff067424 */ /* 0x000fe200078e00ff */
[----:B------:R-:W-:Y:S02]  /*01f0*/  MOV R11, R9 ;  /* 0x00000009000b7202 */ /* 0x000fe40000000f00 */
[----:B------:R-:W-:-:S08]  /*0200*/  IADD3.X R10, PT, PT, RZ, ~R3, R0, P0, P1 ;  /* 0x80000003ff0a7210 */ /* 0x000fd000007e2400 */
.L_x_184:
[----:B------:R-:W0:Y:S08]  /*0210*/  LDC.64 R4, c[0x0][0x380] ;  /* 0x0000e000ff047b82 */ /* 0x000e300000000a00 */
[----:B-1----:R-:W1:Y:S01]  /*0220*/  LDC.64 R2, c[0x0][0x388] ;  /* 0x0000e200ff027b82 */ /* 0x002e620000000a00 */
[----:B0-----:R-:W-:-:S06]  /*0230*/  IMAD.WIDE.U32 R16, R11, 0x4, R4 ;  /* 0x000000040b107825 */ /* 0x001fcc00078e0004 */
[----:B------:R-:W2:Y:S01]  /*0240*/  LDG.E R16, desc[UR4][R16.64] ;  /* 0x0000000410107981 */ /* 0x000ea2000c1e1900 */
[----:B-1----:R-:W-:-:S05]  /*0250*/  IMAD.WIDE.U32 R12, R11, 0x4, R2 ;  /* 0x000000040b0c7825 */ /* 0x002fca00078e0002 */
[----:B------:R-:W2:Y:S01]  /*0260*/  LDG.E R15, desc[UR4][R12.64] ;  /* 0x000000040c0f7981 */ /* 0x000ea2000c1e1900 */
[----:B------:R-:W-:-:S04]  /*0270*/  VIADD R21, R11, 0x1 ;  /* 0x000000010b157836 */ /* 0x000fc80000000000 */
[----:B------:R-:W-:-:S04]  /*0280*/  IMAD.WIDE.U32 R18, R21, 0x4, R4 ;  /* 0x0000000415127825 */ /* 0x000fc800078e0004 */
[----:B--2---:R-:W-:Y:S01]  /*0290*/  FADD R23, R16, R15 ;  /* 0x0000000f10177221 */ /* 0x004fe20000000000 */
[----:B------:R-:W-:-:S04]  /*02a0*/  IMAD.WIDE.U32 R14, R21, 0x4, R2 ;  /* 0x00000004150e7825 */ /* 0x000fc800078e0002 */
[----:B------:R0:W-:Y:S04]  /*02b0*/  STG.E desc[UR4][R12.64], R23 ;  /* 0x000000170c007986 */ /* 0x0001e8000c101904 */
[----:B------:R-:W2:Y:S04]  /*02c0*/  LDG.E R18, desc[UR4][R18.64] ;  /* 0x0000000412127981 */ /* 0x000ea8000c1e1900 */
[----:B------:R-:W2:Y:S01]  /*02d0*/  LDG.E R21, desc[UR4][R14.64] ;  /* 0x000000040e157981 */ /* 0x000ea2000c1e1900 */
[----:B------:R-:W-:-:S05]  /*02e0*/  IADD3 R27, PT, PT, R11, 0x2, RZ ;  /* 0x000000020b1b7810 */ /* 0x000fca0007ffe0ff */
[----:B------:R-:W-:-:S04]  /*02f0*/  IMAD.WIDE.U32 R16, R27, 0x4, R2 ;  /* 0x000000041b107825 */ /* 0x000fc800078e0002 */
[----:B--2---:R-:W-:Y:S01]  /*0300*/  FADD R25, R18, R21 ;  /* 0x0000001512197221 */ /* 0x004fe20000000000 */
[----:B------:R-:W-:-:S04]  /*0310*/  IMAD.WIDE.U32 R20, R27, 0x4, R4 ;  /* 0x000000041b147825 */ /* 0x000fc800078e0004 */
[----:B------:R1:W-:Y:S04]  /*0320*/  STG.E desc[UR4][R14.64], R25 ;  /* 0x000000190e007986 */ /* 0x0003e8000c101904 */
[----:B------:R-:W2:Y:S04]  /*0330*/  LDG.E R20, desc[UR4][R20.64] ;  /* 0x0000000414147981 */ /* 0x000ea8000c1e1900 */
[----:B------:R-:W2:Y:S01]  /*0340*/  LDG.E R27, desc[UR4][R16.64] ;  /* 0x00000004101b7981 */ /* 0x000ea2000c1e1900 */
[----:B------:R-:W-:-:S04]  /*0350*/  VIADD R29, R11, 0x3 ;  /* 0x000000030b1d7836 */ /* 0x000fc80000000000 */
[----:B------:R-:W-:-:S04]  /*0360*/  IMAD.WIDE.U32 R4, R29, 0x4, R4 ;  /* 0x000000041d047825 */ /* 0x000fc800078e0004 */
[----:B------:R-:W-:-:S04]  /*0370*/  IMAD.WIDE.U32 R2, R29, 0x4, R2 ;  /* 0x000000041d027825 */ /* 0x000fc800078e0002 */
[----:B--2---:R-:W-:-:S05]  /*0380*/  FADD R27, R20, R27 ;  /* 0x0000001b141b7221 */ /* 0x004fca0000000000 */
[----:B------:R1:W-:Y:S04]  /*0390*/  STG.E desc[UR4][R16.64], R27 ;  /* 0x0000001b10007986 */ /* 0x0003e8000c101904 */
[----:B------:R-:W2:Y:S04]  /*03a0*/  LDG.E R4, desc[UR4][R4.64] ;  /* 0x0000000404047981 */ /* 0x000ea8000c1e1900 */
[----:B0-----:R-:W2:Y:S01]  /*03b0*/  LDG.E R13, desc[UR4][R2.64] ;  /* 0x00000004020d7981 */ /* 0x001ea2000c1e1900 */
[----:B------:R-:W-:-:S04]  /*03c0*/  IADD3 R8, P0, PT, R8, 0x4, RZ ;  /* 0x0000000408087810 */ /* 0x000fc80007f1e0ff */
[----:B------:R-:W-:Y:S02]  /*03d0*/  IADD3.X R10, PT, PT, RZ, R10, RZ, P0, !PT ;  /* 0x0000000aff0a7210 */ /* 0x000fe400007fe4ff */
[----:B------:R-:W-:-:S04]  /*03e0*/  ISETP.NE.U32.AND P0, PT, R8, RZ, PT ;  /* 0x000000ff0800720c */ /* 0x000fc80003f05070 */
[----:B------:R-:W-:Y:S01]  /*03f0*/  ISETP.NE.AND.EX P0, PT, R10, RZ, PT, P0 ;  /* 0x000000ff0a00720c */ /* 0x000fe20003f05300 */
[----:B------:R-:W-:Y:S01]  /*0400*/  VIADD R6, R6, 0x4 ;  /* 0x0000000406067836 */ /* 0x000fe20000000000 */
[----:B------:R-:W-:Y:S01]  /*0410*/  IADD3 R11, PT, PT, R11, 0x4, RZ ;  /* 0x000000040b0b7810 */ /* 0x000fe20007ffe0ff */
[----:B--2---:R-:W-:-:S05]  /*0420*/  FADD R13, R4, R13 ;  /* 0x0000000d040d7221 */ /* 0x004fca0000000000 */
[----:B------:R1:W-:Y:S05]  /*0430*/  STG.E desc[UR4][R2.64], R13 ;  /* 0x0000000d02007986 */ /* 0x0003ea000c101904 */
[----:B------:R-:W-:Y:S05]  /*0440*/  @P0 BRA `(.L_x_184) ;  /* 0xfffffffc00700947 */ /* 0x000fea000383ffff */
[----:B------:R-:W-:Y:S05]  /*0450*/  BSYNC.RECONVERGENT B1 ;  /* 0x0000000000017941 */ /* 0x000fea0003800200 */
.L_x_183:
[----:B------:R-:W-:-:S07]  /*0460*/  VIADD R6, R6, 0xffffffff ;  /* 0xffffffff06067836 */ /* 0x000fce0000000000 */
.L_x_182:
[----:B------:R-:W-:Y:S05]  /*0470*/  BSYNC.RECONVERGENT B0 ;  /* 0x0000000000007941 */ /* 0x000fea0003800200 */
.L_x_181:
[----:B------:R-:W-:-:S04]  /*0480*/  ISETP.NE.U32.AND P0, PT, R7, RZ, PT ;  /* 0x000000ff0700720c */ /* 0x000fc80003f05070 */
[----:B------:R-:W-:-:S13]  /*0490*/  ISETP.NE.AND.EX P0, PT, R0, RZ, PT, P0 ;  /* 0x000000ff0000720c */ /* 0x000fda0003f05300 */
[----:B------:R-:W-:Y:S05]  /*04a0*/  @!P0 EXIT ;  /* 0x000000000000894d */ /* 0x000fea0003800000 */
[----:B------:R-:W0:Y:S01]  /*04b0*/  LDC.64 R10, c[0x0][0x380] ;  /* 0x0000e000ff0a7b82 */ /* 0x000e220000000a00 */
[----:B------:R-:W-:-:S07]  /*04c0*/  IADD3 R9, PT, PT, R9, R6, RZ ;  /* 0x0000000609097210 */ /* 0x000fce0007ffe0ff */
[----:B-1----:R-:W1:Y:S02]  /*04d0*/  LDC.64 R12, c[0x0][0x388] ;  /* 0x0000e200ff0c7b82 */ /* 0x002e640000000a00 */
.L_x_185:
[----:B0-----:R-:W-:-:S04]  /*04e0*/  IMAD.WIDE.U32 R2, R9, 0x4, R10 ;  /* 0x0000000409027825 */ /* 0x001fc800078e000a */
[----:B-12---:R-:W-:Y:S02]  /*04f0*/  IMAD.WIDE.U32 R4, R9, 0x4, R12 ;  /* 0x0000000409047825 */ /* 0x006fe400078e000c */
[----:B------:R-:W2:Y:S04]  /*0500*/  LDG.E R2, desc[UR4][R2.64] ;  /* 0x0000000402027981 */ /* 0x000ea8000c1e1900 */
[----:B------:R-:W2:Y:S01]  /*0510*/  LDG.E R15, desc[UR4][R4.64] ;  /* 0x00000004040f7981 */ /* 0x000ea2000c1e1900 */
[----:B------:R-:W-:Y:S01]  /*0520*/  IADD3 R7, P0, PT, R7, -0x1, RZ ;  /* 0xffffffff07077810 */ /* 0x000fe20007f1e0ff */
[----:B------:R-:W-:-:S03]  /*0530*/  VIADD R9, R9, 0x1 ;  /* 0x0000000109097836 */ /* 0x000fc60000000000 */
[----:B------:R-:W-:Y:S02]  /*0540*/  IADD3.X R0, PT, PT, R0, -0x1, RZ, P0, !PT ;  /* 0xffffffff00007810 */ /* 0x000fe400007fe4ff */
[----:B------:R-:W-:-:S04]  /*0550*/  ISETP.NE.U32.AND P0, PT, R7, RZ, PT ;  /* 0x000000ff0700720c */ /* 0x000fc80003f05070 */
[----:B------:R-:W-:Y:S01]  /*0560*/  ISETP.NE.AND.EX P0, PT, R0, RZ, PT, P0 ;  /* 0x000000ff0000720c */ /* 0x000fe20003f05300 */
[----:B--2---:R-:W-:-:S05]  /*0570*/  FADD R15, R2, R15 ;  /* 0x0000000f020f7221 */ /* 0x004fca0000000000 */
[----:B------:R2:W-:Y:S07]  /*0580*/  STG.E desc[UR4][R4.64], R15 ;  /* 0x0000000f04007986 */ /* 0x0005ee000c101904 */
[----:B------:R-:W-:Y:S05]  /*0590*/  @P0 BRA `(.L_x_185) ;  /* 0xfffffffc00d00947 */ /* 0x000fea000383ffff */
[----:B------:R-:W-:Y:S05]  /*05a0*/  EXIT ;  /* 0x000000000000794d */ /* 0x000fea0003800000 */
.L_x_180:
[----:B------:R-:W0:Y:S08]  /*05b0*/  LDC.64 R2, c[0x0][0x380] ;  /* 0x0000e000ff027b82 */ /* 0x000e300000000a00 */
[----:B------:R-:W1:Y:S01]  /*05c0*/  LDC.64 R4, c[0x0][0x388] ;  /* 0x0000e200ff047b82 */ /* 0x000e620000000a00 */
[----:B0-----:R-:W-:-:S05]  /*05d0*/  IMAD.WIDE.U32 R2, R7, 0x10, R2 ;  /* 0x0000001007027825 */ /* 0x001fca00078e0002 */
[----:B------:R-:W2:Y:S01]  /*05e0*/  LDG.E.128 R8, desc[UR4][R2.64] ;  /* 0x0000000402087981 */ /* 0x000ea2000c1e1d00 */
[----:B-1----:R-:W-:-:S05]  /*05f0*/  IMAD.WIDE.U32 R4, R7, 0x10, R4 ;  /* 0x0000001007047825 */ /* 0x002fca00078e0004 */
[----:B------:R-:W2:Y:S02]  /*0600*/  LDG.E.128 R12, desc[UR4][R4.64] ;  /* 0x00000004040c7981 */ /* 0x000ea4000c1e1d00 */
[----:B--2---:R-:W-:Y:S01]  /*0610*/  FADD R8, R8, R12 ;  /* 0x0000000c08087221 */ /* 0x004fe20000000000 */
[----:B------:R-:W-:Y:S01]  /*0620*/  FADD R9, R9, R13 ;  /* 0x0000000d09097221 */ /* 0x000fe20000000000 */
[----:B------:R-:W-:Y:S01]  /*0630*/  FADD R10, R10, R14 ;  /* 0x0000000e0a0a7221 */ /* 0x000fe20000000000 */
[----:B------:R-:W-:-:S05]  /*0640*/  FADD R11, R11, R15 ;  /* 0x0000000f0b0b7221 */ /* 0x000fca0000000000 */
[----:B------:R-:W-:Y:S01]  /*0650*/  STG.E.128 desc[UR4][R4.64], R8 ;  /* 0x0000000804007986 */ /* 0x000fe2000c101d04 */
[----:B------:R-:W-:Y:S05]  /*0660*/  EXIT ;  /* 0x000000000000794d */ /* 0x000fea0003800000 */
.L_x_186:
        /* <DEDUP_REMOVED lines=9> */
.L_x_427:


//--------------------- .text.multiply_inplace    --------------------------
	.section	.text.multiply_inplace,"ax",@progbits
	.align	128
        .global         multiply_inplace
        .type           multiply_inplace,@function
        .size           multiply_inplace,(.L_x_428 - multiply_inplace)
        .other          multiply_inplace,@"STO_CUDA_ENTRY STV_DEFAULT"
multiply_inplace:
.text.multiply_inplace:
        /* <DEDUP_REMOVED lines=33> */
.L_x_191:
        /* <DEDUP_REMOVED lines=8> */
[----:B--2---:R-:W-:Y:S01]  /*0290*/  FMUL R23, R16, R15 ;  /* 0x0000000f10177220 */ /* 0x004fe20000400000 */
[----:B------:R-:W-:-:S04]  /*02a0*/  IMAD.WIDE.U32 R14, R21, 0x4, R2 ;  /* 0x00000004150e7825 */ /* 0x000fc800078e0002 */
[----:B------:R0:W-:Y:S04]  /*02b0*/  STG.E desc[UR4][R12.64], R23 ;  /* 0x000000170c007986 */ /* 0x0001e8000c101904 */
[----:B------:R-:W2:Y:S04]  /*02c0*/  LDG.E R18, desc[UR4][R18.64] ;  /* 0x0000000412127981 */ /* 0x000ea8000c1e1900 */
[----:B------:R-:W2:Y:S01]  /*02d0*/  LDG.E R21, desc[UR4][R14.64] ;  /* 0x000000040e157981 */ /* 0x000ea2000c1e1900 */
[----:B------:R-:W-:-:S05]  /*02e0*/  IADD3 R27, PT, PT, R11, 0x2, RZ ;  /* 0x000000020b1b7810 */ /* 0x000fca0007ffe0ff */
[----:B------:R-:W-:-:S04]  /*02f0*/  IMAD.WIDE.U32 R16, R27, 0x4, R2 ;  /* 0x000000041b107825 */ /* 0x000fc800078e0002 */
[----:B--2---:R-:W-:Y:S01]  /*0300*/  FMUL R25, R18, R21 ;  /* 0x0000001512197220 */ /* 0x004fe20000400000 */
[----:B------:R-:W-:-:S04]  /*0310*/  IMAD.WIDE.U32 R20, R27, 0x4, R4 ;  /* 0x000000041b147825 */ /* 0x000fc800078e0004 */
[----:B------:R1:W-:Y:S04]  /*0320*/  STG.E desc[UR4][R14.64], R25 ;  /* 0x000000190e007986 */ /* 0x0003e8000c101904 */
[----:B------:R-:W2:Y:S04]  /*0330*/  LDG.E R20, desc[UR4][R20.64] ;  /* 0x0000000414147981 */ /* 0x000ea8000c1e1900 */
[----:B------:R-:W2:Y:S01]  /*0340*/  LDG.E R27, desc[UR4][R16.64] ;  /* 0x00000004101b7981 */ /* 0x000ea2000c1e1900 */
[----:B------:R-:W-:-:S04]  /*0350*/  VIADD R29, R11, 0x3 ;  /* 0x000000030b1d7836 */ /* 0x000fc80000000000 */
[----:B------:R-:W-:-:S04]  /*0360*/  IMAD.WIDE.U32 R4, R29, 0x4, R4 ;  /* 0x000000041d047825 */ /* 0x000fc800078e0004 */
[----:B------:R-:W-:-:S04]  /*0370*/  IMAD.WIDE.U32 R2, R29, 0x4, R2 ;  /* 0x000000041d027825 */ /* 0x000fc800078e0002 */
[----:B--2---:R-:W-:-:S05]  /*0380*/  FMUL R27, R20, R27 ;  /* 0x0000001b141b7220 */ /* 0x004fca0000400000 */
        /* <DEDUP_REMOVED lines=9> */
[----:B--2---:R-:W-:-:S05]  /*0420*/  FMUL R13, R4, R13 ;  /* 0x0000000d040d7220 */ /* 0x004fca0000400000 */
[----:B------:R1:W-:Y:S05]  /*0430*/  STG.E desc[UR4][R2.64], R13 ;  /* 0x0000000d02007986 */ /* 0x0003ea000c101904 */
[----:B------:R-:W-:Y:S05]  /*0440*/  @P0 BRA `(.L_x_191) ;  /* 0xfffffffc00700947 */ /* 0x000fea000383ffff */
[----:B------:R-:W-:Y:S05]  /*0450*/  BSYNC.RECONVERGENT B1 ;  /* 0x0000000000017941 */ /* 0x000fea0003800200 */
.L_x_190:
[----:B------:R-:W-:-:S07]  /*0460*/  VIADD R6, R6, 0xffffffff ;  /* 0xffffffff06067836 */ /* 0x000fce0000000000 */
.L_x_189:
[----:B------:R-:W-:Y:S05]  /*0470*/  BSYNC.RECONVERGENT B0 ;  /* 0x0000000000007941 */ /* 0x000fea0003800200 */
.L_x_188:
[----:B------:R-:W-:-:S04]  /*0480*/  ISETP.NE.U32.AND P0, PT, R7, RZ, PT ;  /* 0x000000ff0700720c */ /* 0x000fc80003f05070 */
[----:B------:R-:W-:-:S13]  /*0490*/  ISETP.NE.AND.EX P0, PT, R0, RZ, PT, P0 ;  /* 0x000000ff0000720c */ /* 0x000fda0003f05300 */
[----:B------:R-:W-:Y:S05]  /*04a0*/  @!P0 EXIT ;  /* 0x000000000000894d */ /* 0x000fea0003800000 */
[----:B------:R-:W0:Y:S01]  /*04b0*/  LDC.64 R10, c[0x0][0x380] ;  /* 0x0000e000ff0a7b82 */ /* 0x000e220000000a00 */
[----:B------:R-:W-:-:S07]  /*04c0*/  IADD3 R9, PT, PT, R9, R6, RZ ;  /* 0x0000000609097210 */ /* 0x000fce0007ffe0ff */
[----:B-1----:R-:W1:Y:S02]  /*04d0*/  LDC.64 R12, c[0x0][0x388] ;  /* 0x0000e200ff0c7b82 */ /* 0x002e640000000a00 */
.L_x_192:
        /* <DEDUP_REMOVED lines=9> */
[----:B--2---:R-:W-:-:S05]  /*0570*/  FMUL R15, R2, R15 ;  /* 0x0000000f020f7220 */ /* 0x004fca0000400000 */
[----:B------:R2:W-:Y:S07]  /*0580*/  STG.E desc[UR4][R4.64], R15 ;  /* 0x0000000f04007986 */ /* 0x0005ee000c101904 */
[----:B------:R-:W-:Y:S05]  /*0590*/  @P0 BRA `(.L_x_192) ;  /* 0xfffffffc00d00947 */ /* 0x000fea000383ffff */
[----:B------:R-:W-:Y:S05]  /*05a0*/  EXIT ;  /* 0x000000000000794d */ /* 0x000fea0003800000 */
.L_x_187:
[----:B------:R-:W0:Y:S08]  /*05b0*/  LDC.64 R2, c[0x0][0x380] ;  /* 0x0000e000ff027b82 */ /* 0x000e300000000a00 */
[----:B------:R-:W1:Y:S01]  /*05c0*/  LDC.64 R4, c[0x0][0x388] ;  /* 0x0000e200ff047b82 */ /* 0x000e620000000a00 */
[----:B0-----:R-:W-:-:S05]  /*05d0*/  IMAD.WIDE.U32 R2, R7, 0x10, R2 ;  /* 0x0000001007027825 */ /* 0x001fca00078e0002 */
[----:B------:R-:W2:Y:S01]  /*05e0*/  LDG.E.128 R8, desc[UR4][R2.64] ;  /* 0x0000000402087981 */ /* 0x000ea2000c1e1d00 */
[----:B-1----:R-:W-:-:S05]  /*05f0*/  IMAD.WIDE.U32 R4, R7, 0x10, R4 ;  /* 0x0000001007047825 */ /* 0x002fca00078e0004 */
[----:B------:R-:W2:Y:S02]  /*0600*/  LDG.E.128 R12, desc[UR4][R4.64] ;  /* 0x00000004040c7981 */ /* 0x000ea4000c1e1d00 */
[----:B--2---:R-:W-:Y:S01]  /*0610*/  FMUL R8, R8, R12 ;  /* 0x0000000c08087220 */ /* 0x004fe20000400000 */
[----:B------:R-:W-:Y:S01]  /*0620*/  FMUL R9, R9, R13 ;  /* 0x0000000d09097220 */ /* 0x000fe20000400000 */
[----:B------:R-:W-:Y:S01]  /*0630*/  FMUL R10, R10, R14 ;  /* 0x0000000e0a0a7220 */ /* 0x000fe20000400000 */
[----:B------:R-:W-:-:S05]  /*0640*/  FMUL R11, R11, R15 ;  /* 0x0000000f0b0b7220 */ /* 0x000fca0000400000 */
[----:B------:R-:W-:Y:S01]  /*0650*/  STG.E.128 desc[UR4][R4.64], R8 ;  /* 0x0000000804007986 */ /* 0x000fe2000c101d04 */
[----:B------:R-:W-:Y:S05]  /*0660*/  EXIT ;  /* 0x000000000000794d */ /* 0x000fea0003800000 */
.L_x_193:
        /* <DEDUP_REMOVED lines=9> */
.L_x_428:


//--------------------- .text.squared_diff_prime_inplace --------------------------
	.section	.text.squared_diff_prime_inplace,"ax",@progbits
	.align	128
        .global         squared_diff_prime_inplace
        .type           squared_diff_prime_inplace,@function
        .size           squared_diff_prime_inplace,(.L_x_429 - squared_diff_prime_inplace)
        .other          squared_diff_prime_inplace,@"STO_CUDA_ENTRY STV_DEFAULT"
squared_diff_prime_inplace:
.text.squared_diff_prime_inplace:
[----:B------:R-:W-:Y:S01]  /*0000*/  LDC R1, c[0x0][0x37c] ;  /* 0x0000df00ff017b82 */ /* 0x000fe20000000800 */
[----:B------:R-:W0:Y:S07]  /*0010*/  S2R R7, SR_TID.X ;  /* 0x0000000000077919 */ /* 0x000e2e0000002100 */
[----:B------:R-:W0:Y:S08]  /*0020*/  S2UR UR4, SR_CTAID.X ;  /* 0x00000000000479c3 */ /* 0x000e300000002500 */
[----:B------:R-:W0:Y:S08]  /*0030*/  LDC R0, c[0x0][0x360] ;  /* 0x0000d800ff007b82 */ /* 0x000e300000000800 */
[----:B------:R-:W1:Y:S01]  /*0040*/  LDC.64 R10, c[0x0][0x390] ;  /* 0x0000e400ff0a7b82 */ /* 0x000e620000000a00 */
[----:B0-----:R-:W-:-:S05]  /*0050*/  IMAD R7, R0, UR4, R7 ;  /* 0x0000000400077c24 */ /* 0x001fca000f8e0207 */
[----:B------:R-:W-:-:S04]  /*0060*/  SHF.L.U32 R9, R7, 0x2, RZ ;  /* 0x0000000207097819 */ /* 0x000fc800000006ff */
        /* <DEDUP_REMOVED lines=14> */
[----:B------:R-:W-:Y:S02]  /*0150*/  LOP3.LUT R7, R10, 0x3, RZ, 0xc0, !PT ;  /* 0x000000030a077812 */ /* 0x000fe400078ec0ff */
[----:B------:R-:W-:Y:S02]  /*0160*/  ISETP.GT.U32.AND P0, PT, R0, -0x4, PT ;  /* 0xfffffffc0000780c */ /* 0x000fe40003f04070 */
[----:B------:R-:W-:Y:S02]  /*0170*/  IADD3.X R0, PT, PT, RZ, ~R11, RZ, P1, !PT ;  /* 0x8000000bff007210 */ /* 0x000fe40000ffe4ff */
[----:B------:R-:W-:Y:S02]  /*0180*/  MOV R2, RZ ;  /* 0x000000ff00027202 */ /* 0x000fe40000000f00 */
[----:B------:R-:W-:Y:S01]  /*0190*/  ISETP.GT.U32.AND.EX P0, PT, R0, -0x1, PT, P0 ;  /* 0xffffffff0000780c */ /* 0x000fe20003f04100 */
[----:B------:R-:W-:-:S12]  /*01a0*/  HFMA2 R0, -RZ, RZ, 0, 0 ;  /* 0x00000000ff007431 */ /* 0x000fd800000001ff */
[----:B------:R-:W-:Y:S05]  /*01b0*/  @P0 BRA `(.L_x_196) ;  /* 0x0000000000bc0947 */ /* 0x000fea0003800000 */
[----:B------:R-:W0:Y:S01]  /*01c0*/  LDC.64 R2, c[0x0][0x380] ;  /* 0x0000e000ff027b82 */ /* 0x000e220000000a00 */
[----:B------:R-:W-:Y:S01]  /*01d0*/  IADD3 R6, P0, P1, R9, -R10, R7 ;  /* 0x8000000a09067210 */ /* 0x000fe2000791e007 */
[----:B------:R-:W-:Y:S01]  /*01e0*/  BSSY.RECONVERGENT B1, `(.L_x_197) ;  /* 0x000002b000017945 */ /* 0x000fe20003800200 */
[----:B------:R-:W-:Y:S01]  /*01f0*/  IMAD.MOV.U32 R12, RZ, RZ, 0x1 ;  /* 0x00000001ff0c7424 */ /* 0x000fe200078e00ff */
[----:B------:R-:W-:Y:S02]  /*0200*/  MOV R13, R9 ;  /* 0x00000009000d7202 */ /* 0x000fe40000000f00 */
[----:B------:R-:W-:Y:S02]  /*0210*/  IADD3.X R8, PT, PT, RZ, ~R11, R0, P0, P1 ;  /* 0x8000000bff087210 */ /* 0x000fe400007e2400 */
[----:B------:R-:W1:Y:S06]  /*0220*/  LDC.64 R4, c[0x0][0x388] ;  /* 0x0000e200ff047b82 */ /* 0x000e6c0000000a00 */
.L_x_198:
[----:B0-2---:R-:W-:-:S04]  /*0230*/  IMAD.WIDE.U32 R16, R13, 0x4, R2 ;  /* 0x000000040d107825 */ /* 0x005fc800078e0002 */
[C---:B-1----:R-:W-:Y:S02]  /*0240*/  IMAD.WIDE.U32 R10, R13.reuse, 0x4, R4 ;  /* 0x000000040d0a7825 */ /* 0x042fe400078e0004 */
[----:B------:R-:W2:Y:S04]  /*0250*/  LDG.E R16, desc[UR4][R16.64] ;  /* 0x0000000410107981 */ /* 0x000ea8000c1e1900 */
[----:B------:R-:W2:Y:S01]  /*0260*/  LDG.E R15, desc[UR4][R10.64] ;  /* 0x000000040a0f7981 */ /* 0x000ea2000c1e1900 */
[----:B------:R-:W-:-:S05]  /*0270*/  IADD3 R21, PT, PT, R13, 0x1, RZ ;  /* 0x000000010d157810 */ /* 0x000fca0007ffe0ff */
[----:B------:R-:W-:-:S04]  /*0280*/  IMAD.WIDE.U32 R18, R21, 0x4, R2 ;  /* 0x0000000415127825 */ /* 0x000fc800078e0002 */
[----:B--2---:R-:W-:-:S04]  /*0290*/  FADD R15, R16, -R15 ;  /* 0x8000000f100f7221 */ /* 0x004fc80000000000 */
[----:B------:R-:W-:Y:S01]  /*02a0*/  FADD R23, R15, R15 ;  /* 0x0000000f0f177221 */ /* 0x000fe20000000000 */
[----:B------:R-:W-:-:S04]  /*02b0*/  IMAD.WIDE.U32 R14, R21, 0x4, R4 ;  /* 0x00000004150e7825 */ /* 0x000fc800078e0004 */
[----:B------:R0:W-:Y:S04]  /*02c0*/  STG.E desc[UR4][R10.64], R23 ;  /* 0x000000170a007986 */ /* 0x0001e8000c101904 */
[----:B------:R-:W2:Y:S04]  /*02d0*/  LDG.E R18, desc[UR4][R18.64] ;  /* 0x0000000412127981 */ /* 0x000ea8000c1e1900 */
[----:B------:R-:W2:Y:S01]  /*02e0*/  LDG.E R21, desc[UR4][R14.64] ;  /* 0x000000040e157981 */ /* 0x000ea2000c1e1900 */
[----:B------:R-:W-:-:S04]  /*02f0*/  VIADD R27, R13, 0x2 ;  /* 0x000000020d1b7836 */ /* 0x000fc80000000000 */
[----:B------:R-:W-:-:S04]  /*0300*/  IMAD.WIDE.U32 R16, R27, 0x4, R4 ;  /* 0x000000041b107825 */ /* 0x000fc800078e0004 */
[----:B--2---:R-:W-:-:S04]  /*0310*/  FADD R21, R18, -R21 ;  /* 0x8000001512157221 */ /* 0x004fc80000000000 */
[----:B------:R-:W-:Y:S01]  /*0320*/  FADD R25, R21, R21 ;  /* 0x0000001515197221 */ /* 0x000fe20000000000 */
[----:B------:R-:W-:-:S04]  /*0330*/  IMAD.WIDE.U32 R20, R27, 0x4, R2 ;  /* 0x000000041b147825 */ /* 0x000fc800078e0002 */
[----:B------:R2:W-:Y:S04]  /*0340*/  STG.E desc[UR4][R14.64], R25 ;  /* 0x000000190e007986 */ /* 0x0005e8000c101904 */
[----:B------:R-:W3:Y:S04]  /*0350*/  LDG.E R20, desc[UR4][R20.64] ;  /* 0x0000000414147981 */ /* 0x000ee8000c1e1900 */
[----:B------:R-:W3:Y:S01]  /*0360*/  LDG.E R27, desc[UR4][R16.64] ;  /* 0x00000004101b7981 */ /* 0x000ee2000c1e1900 */
[----:B0-----:R-:W-:-:S05]  /*0370*/  IADD3 R11, PT, PT, R13, 0x3, RZ ;  /* 0x000000030d0b7810 */ /* 0x001fca0007ffe0ff */
[----:B------:R-:W-:-:S04]  /*0380*/  IMAD.WIDE.U32 R18, R11, 0x4, R2 ;  /* 0x000000040b127825 */ /* 0x000fc800078e0002 */
[----:B------:R-:W-:-:S04]  /*0390*/  IMAD.WIDE.U32 R10, R11, 0x4, R4 ;  /* 0x000000040b0a7825 */ /* 0x000fc800078e0004 */
[----:B---3--:R-:W-:-:S04]  /*03a0*/  FADD R27, R20, -R27 ;  /* 0x8000001b141b7221 */ /* 0x008fc80000000000 */
[----:B------:R-:W-:-:S05]  /*03b0*/  FADD R27, R27, R27 ;  /* 0x0000001b1b1b7221 */ /* 0x000fca0000000000 */
[----:B------:R2:W-:Y:S04]  /*03c0*/  STG.E desc[UR4][R16.64], R27 ;  /* 0x0000001b10007986 */ /* 0x0005e8000c101904 */
[----:B------:R-:W3:Y:S04]  /*03d0*/  LDG.E R18, desc[UR4][R18.64] ;  /* 0x0000000412127981 */ /* 0x000ee8000c1e1900 */
[----:B------:R-:W3:Y:S01]  /*03e0*/  LDG.E R23, desc[UR4][R10.64] ;  /* 0x000000040a177981 */ /* 0x000ee2000c1e1900 */
[----:B------:R-:W-:Y:S01]  /*03f0*/  IADD3 R6, P0, PT, R6, 0x4, RZ ;  /* 0x0000000406067810 */ /* 0x000fe20007f1e0ff */
[----:B------:R-:W-:Y:S01]  /*0400*/  VIADD R13, R13, 0x4 ;  /* 0x000000040d0d7836 */ /* 0x000fe20000000000 */
[----:B------:R-:W-:-:S02]  /*0410*/  IADD3 R12, PT, PT, R12, 0x4, RZ ;  /* 0x000000040c0c7810 */ /* 0x000fc40007ffe0ff */
[----:B------:R-:W-:Y:S02]  /*0420*/  IADD3.X R8, PT, PT, RZ, R8, RZ, P0, !PT ;  /* 0x00000008ff087210 */ /* 0x000fe400007fe4ff */
[----:B------:R-:W-:-:S04]  /*0430*/  ISETP.NE.U32.AND P0, PT, R6, RZ, PT ;  /* 0x000000ff0600720c */ /* 0x000fc80003f05070 */
[----:B------:R-:W-:Y:S01]  /*0440*/  ISETP.NE.AND.EX P0, PT, R8, RZ, PT, P0 ;  /* 0x000000ff0800720c */ /* 0x000fe20003f05300 */
[----:B---3--:R-:W-:-:S04]  /*0450*/  FADD R23, R18, -R23 ;  /* 0x8000001712177221 */ /* 0x008fc80000000000 */
[----:B------:R-:W-:-:S05]  /*0460*/  FADD R23, R23, R23 ;  /* 0x0000001717177221 */ /* 0x000fca0000000000 */
[----:B------:R2:W-:Y:S03]  /*0470*/  STG.E desc[UR4][R10.64], R23 ;  /* 0x000000170a007986 */ /* 0x0005e6000c101904 */
[----:B------:R-:W-:Y:S05]  /*0480*/  @P0 BRA `(.L_x_198) ;  /* 0xfffffffc00680947 */ /* 0x000fea000383ffff */
[----:B------:R-:W-:Y:S05]  /*0490*/  BSYNC.RECONVERGENT B1 ;  /* 0x0000000000017941 */ /* 0x000fea0003800200 */
.L_x_197:
[----:B------:R-:W-:-:S07]  /*04a0*/  IADD3 R2, PT, PT, R12, -0x1, RZ ;  /* 0xffffffff0c027810 */ /* 0x000fce0007ffe0ff */
.L_x_196:
[----:B------:R-:W-:Y:S05]  /*04b0*/  BSYNC.RECONVERGENT B0 ;  /* 0x0000000000007941 */ /* 0x000fea0003800200 */
.L_x_195:
[----:B------:R-:W-:-:S04]  /*04c0*/  ISETP.NE.U32.AND P0, PT, R7, RZ, PT ;  /* 0x000000ff0700720c */ /* 0x000fc80003f05070 */
[----:B------:R-:W-:-:S13]  /*04d0*/  ISETP.NE.AND.EX P0, PT, R0, RZ, PT, P0 ;  /* 0x000000ff0000720c */ /* 0x000fda0003f05300 */
[----:B------:R-:W-:Y:S05]  /*04e0*/  @!P0 EXIT ;  /* 0x000000000000894d */ /* 0x000fea0003800000 */
[----:B--2---:R-:W0:Y:S01]  /*04f0*/  LDC.64 R10, c[0x0][0x380] ;  /* 0x0000e000ff0a7b82 */ /* 0x004e220000000a00 */
[----:B------:R-:W-:-:S07]  /*0500*/  IADD3 R9, PT, PT, R9, R2, RZ ;  /* 0x0000000209097210 */ /* 0x000fce0007ffe0ff */
[----:B------:R-:W1:Y:S02]  /*0510*/  LDC.64 R12, c[0x0][0x388] ;  /* 0x0000e200ff0c7b82 */ /* 0x000e640000000a00 */
.L_x_199:
[----:B0-----:R-:W-:-:S04]  /*0520*/  IMAD.WIDE.U32 R2, R9, 0x4, R10 ;  /* 0x0000000409027825 */ /* 0x001fc800078e000a */
[----:B-12---:R-:W-:Y:S02]  /*0530*/  IMAD.WIDE.U32 R4, R9, 0x4, R12 ;  /* 0x0000000409047825 */ /* 0x006fe400078e000c */
[----:B------:R-:W2:Y:S04]  /*0540*/  LDG.E R2, desc[UR4][R2.64] ;  /* 0x0000000402027981 */ /* 0x000ea8000c1e1900 */
[----:B------:R-:W2:Y:S01]  /*0550*/  LDG.E R15, desc[UR4][R4.64] ;  /* 0x00000004040f7981 */ /* 0x000ea2000c1e1900 */
[----:B------:R-:W-:Y:S02]  /*0560*/  IADD3 R7, P0, PT, R7, -0x1, RZ ;  /* 0xffffffff07077810 */ /* 0x000fe40007f1e0ff */
[----:B------:R-:W-:Y:S02]  /*0570*/  IADD3 R9, PT, PT, R9, 0x1, RZ ;  /* 0x0000000109097810 */ /* 0x000fe40007ffe0ff */
[----:B------:R-:W-:-:S02]  /*0580*/  IADD3.X R0, PT, PT, R0, -0x1, RZ, P0, !PT ;  /* 0xffffffff00007810 */ /* 0x000fc400007fe4ff */
[----:B------:R-:W-:-:S04]  /*0590*/  ISETP.NE.U32.AND P0, PT, R7, RZ, PT ;  /* 0x000000ff0700720c */ /* 0x000fc80003f05070 */
[----:B------:R-:W-:Y:S01]  /*05a0*/  ISETP.NE.AND.EX P0, PT, R0, RZ, PT, P0 ;  /* 0x000000ff0000720c */ /* 0x000fe20003f05300 */
[----:B--2---:R-:W-:-:S04]  /*05b0*/  FADD R15, R2, -R15 ;  /* 0x8000000f020f7221 */ /* 0x004fc80000000000 */
[----:B------:R-:W-:-:S05]  /*05c0*/  FADD R15, R15, R15 ;  /* 0x0000000f0f0f7221 */ /* 0x000fca0000000000 */
[----:B------:R2:W-:Y:S03]  /*05d0*/  STG.E desc[UR4][R4.64], R15 ;  /* 0x0000000f04007986 */ /* 0x0005e6000c101904 */
[----:B------:R-:W-:Y:S05]  /*05e0*/  @P0 BRA `(.L_x_199) ;  /* 0xfffffffc00cc0947 */ /* 0x000fea000383ffff */
[----:B------:R-:W-:Y:S05]  /*05f0*/  EXIT ;  /* 0x000000000000794d */ /* 0x000fea0003800000 */
.L_x_194:
[----:B------:R-:W0:Y:S08]  /*0600*/  LDC.64 R2, c[0x0][0x380] ;  /* 0x0000e000ff027b82 */ /* 0x000e300000000a00 */
[----:B------:R-:W1:Y:S01]  /*0610*/  LDC.64 R4, c[0x0][0x388] ;  /* 0x0000e200ff047b82 */ /* 0x000e620000000a00 */
[----:B0-----:R-:W-:-:S05]  /*0620*/  IMAD.WIDE.U32 R2, R7, 0x10, R2 ;  /* 0x0000001007027825 */ /* 0x001fca00078e0002 */
[----:B------:R-:W2:Y:S01]  /*0630*/  LDG.E.128 R8, desc[UR4][R2.64] ;  /* 0x0000000402087981 */ /* 0x000ea2000c1e1d00 */
[----:B-1----:R-:W-:-:S05]  /*0640*/  IMAD.WIDE.U32 R4, R7, 0x10, R4 ;  /* 0x0000001007047825 */ /* 0x002fca00078e0004 */
[----:B------:R-:W2:Y:S02]  /*0650*/  LDG.E.128 R12, desc[UR4][R4.64] ;  /* 0x00000004040c7981 */ /* 0x000ea4000c1e1d00 */
[----:B--2---:R-:W-:Y:S01]  /*0660*/  FADD R8, R8, -R12 ;  /* 0x8000000c08087221 */ /* 0x004fe20000000000 */
[----:B------:R-:W-:Y:S01]  /*0670*/  FADD R9, R9, -R13 ;  /* 0x8000000d09097221 */ /* 0x000fe20000000000 */
[----:B------:R-:W-:Y:S01]  /*0680*/  FADD R10, R10, -R14 ;  /* 0x8000000e0a0a7221 */ /* 0x000fe20000000000 */
[----:B------:R-:W-:Y:S01]  /*0690*/  FADD R11, R11, -R15 ;  /* 0x8000000f0b0b7221 */ /* 0x000fe20000000000 */
[----:B------:R-:W-:Y:S01]  /*06a0*/  FADD R8, R8, R8 ;  /* 0x0000000808087221 */ /* 0x000fe20000000000 */
[----:B------:R-:W-:Y:S01]  /*06b0*/  FADD R9, R9, R9 ;  /* 0x0000000909097221 */ /* 0x000fe20000000000 */
[----:B------:R-:W-:Y:S01]  /*06c0*/  FADD R10, R10, R10 ;  /* 0x0000000a0a0a7221 */ /* 0x000fe20000000000 */
[----:B------:R-:W-:-:S05]  /*06d0*/  FADD R11, R11, R11 ;  /* 0x0000000b0b0b7221 */ /* 0x000fca0000000000 */
[----:B------:R-:W-:Y:S01]  /*06e0*/  STG.E.128 desc[UR4][R4.64], R8 ;  /* 0x0000000804007986 */ /* 0x000fe2000c101d04 */
[----:B------:R-:W-:Y:S05]  /*06f0*/  EXIT ;  /* 0x000000000000794d */ /* 0x000fea0003800000 */
.L_x_200:
        /* <DEDUP_REMOVED lines=16> */
.L_x_429:


//--------------------- .text.squared_diff_inplace --------------------------
	.section	.text.squared_diff_inplace,"ax",@progbits
	.align	128
        .global         squared_diff_inplace
        .type           squared_diff_inplace,@function
        .size           squared_diff_inplace,(.L_x_430 - squared_diff_inplace)
        .other          squared_diff_inplace,@"STO_CUDA_ENTRY STV_DEFAULT"
squared_diff_inplace:
.text.squared_diff_inplace:
        /* <DEDUP_REMOVED lines=19> */
[----:B------:R-:W-:Y:S01]  /*0130*/  IADD3 R3, P1, PT, R13, 0x1, RZ ;  /* 0x000000010d037810 */ /* 0x000fe20007f3e0ff */
[----:B------:R-:W-:Y:S01]  /*0140*/  BSSY.RECONVERGENT B1, `(.L_x_202) ;  /* 0x00000b2000017945 */ /* 0x000fe20003800200 */
[----:B------:R-:W-:Y:S02]  /*0150*/  HFMA2 R6, -RZ, RZ, 0, 0 ;  /* 0x00000000ff067431 */ /* 0x000fe400000001ff */
[----:B------:R-:W-:Y:S02]  /*0160*/  ISETP.NE.U32.AND P0, PT, R3, R8, PT ;  /* 0x000000080300720c */ /* 0x000fe40003f05070 */
[----:B------:R-:W-:-:S04]  /*0170*/  IADD3.X R0, PT, PT, RZ, RZ, RZ, P1, !PT ;  /* 0x000000ffff007210 */ /* 0x000fc80000ffe4ff */
[----:B------:R-:W-:Y:S02]  /*0180*/  ISETP.NE.AND.EX P0, PT, R0, R9, PT, P0 ;  /* 0x000000090000720c */ /* 0x000fe40003f05300 */
[----:B------:R-:W-:-:S11]  /*0190*/  LOP3.LUT R0, R8, 0x1, RZ, 0xc0, !PT ;  /* 0x0000000108007812 */ /* 0x000fd600078ec0ff */
[----:B------:R-:W-:Y:S05]  /*01a0*/  @!P0 BRA `(.L_x_203) ;  /* 0x0000000800ac8947 */ /* 0x000fea0003800000 */
[----:B------:R-:W0:Y:S01]  /*01b0*/  LDC.64 R2, c[0x0][0x380] ;  /* 0x0000e000ff027b82 */ /* 0x000e220000000a00 */
[----:B------:R-:W-:Y:S01]  /*01c0*/  IADD3 R12, P0, P1, R13, -R8, R0 ;  /* 0x800000080d0c7210 */ /* 0x000fe2000791e000 */
[----:B------:R-:W-:Y:S01]  /*01d0*/  BSSY.RECONVERGENT B0, `(.L_x_204) ;  /* 0x00000a7000007945 */ /* 0x000fe20003800200 */
[----:B------:R-:W-:Y:S02]  /*01e0*/  MOV R15, 0x1 ;  /* 0x00000001000f7802 */ /* 0x000fe40000000f00 */
[----:B------:R-:W-:Y:S02]  /*01f0*/  IADD3.X R14, PT, PT, RZ, ~R9, RZ, P0, P1 ;  /* 0x80000009ff0e7210 */ /* 0x000fe400007e24ff */
[----:B------:R-:W-:Y:S01]  /*0200*/  MOV R17, R13 ;  /* 0x0000000d00117202 */ /* 0x000fe20000000f00 */
[----:B------:R-:W1:Y:S06]  /*0210*/  LDC.64 R4, c[0x0][0x388] ;  /* 0x0000e200ff047b82 */ /* 0x000e6c0000000a00 */
.L_x_210:
[----:B0-2---:R-:W-:-:S04]  /*0220*/  IMAD.WIDE.U32 R18, R17, 0x4, R2 ;  /* 0x0000000411127825 */ /* 0x005fc800078e0002 */
[C---:B-1----:R-:W-:Y:S01]  /*0230*/  IMAD.WIDE.U32 R6, R17.reuse, 0x4, R4 ;  /* 0x0000000411067825 */ /* 0x042fe200078e0004 */
[----:B------:R-:W2:Y:S04]  /*0240*/  LDG.E R16, desc[UR4][R18.64] ;  /* 0x0000000412107981 */ /* 0x000ea8000c1e1900 */
[----:B------:R-:W2:Y:S01]  /*0250*/  LDG.E R9, desc[UR4][R6.64] ;  /* 0x0000000406097981 */ /* 0x000ea2000c1e1900 */
[----:B------:R-:W-:Y:S01]  /*0260*/  IADD3 R11, PT, PT, R17, 0x1, RZ ;  /* 0x00000001110b7810 */ /* 0x000fe20007ffe0ff */
[----:B------:R-:W-:Y:S01]  /*0270*/  BSSY.RECONVERGENT B2, `(.L_x_205) ;  /* 0x0000048000027945 */ /* 0x000fe20003800200 */
[----:B------:R-:W-:Y:S01]  /*0280*/  MOV R21, 0x3f800000 ;  /* 0x3f80000000157802 */ /* 0x000fe20000000f00 */
[----:B--2---:R-:W-:Y:S02]  /*0290*/  FADD R16, R16, -R9 ;  /* 0x8000000910107221 */ /* 0x004fe40000000000 */
[----:B------:R-:W-:-:S03]  /*02a0*/  IMAD.WIDE.U32 R8, R11, 0x4, R2 ;  /* 0x000000040b087825 */ /* 0x000fc600078e0002 */
[----:B------:R-:W-:Y:S01]  /*02b0*/  FSETP.NEU.AND P0, PT, R16, 1, PT ;  /* 0x3f8000001000780b */ /* 0x000fe20003f0d000 */
[----:B------:R-:W-:-:S12]  /*02c0*/  IMAD.WIDE.U32 R10, R11, 0x4, R4 ;  /* 0x000000040b0a7825 */ /* 0x000fd800078e0004 */
[----:B------:R-:W-:Y:S05]  /*02d0*/  @!P0 BRA `(.L_x_206) ;  /* 0x0000000400048947 */ /* 0x000fea0003800000 */
[----:B------:R-:W-:-:S13]  /*02e0*/  FSETP.NAN.AND P0, PT, |R16|, |R16|, PT ;  /* 0x400000101000720b */ /* 0x000fda0003f08200 */
[----:B------:R-:W-:Y:S01]  /*02f0*/  @P0 FADD R21, R16, 2 ;  /* 0x4000000010150421 */ /* 0x000fe20000000000 */
[----:B------:R-:W-:Y:S06]  /*0300*/  @P0 BRA `(.L_x_206) ;  /* 0x0000000000f80947 */ /* 0x000fec0003800000 */
[C---:B------:R-:W-:Y:S01]  /*0310*/  FMUL R19, |R16|.reuse, 16777216 ;  /* 0x4b80000010137820 */ /* 0x040fe20000400200 */
[----:B------:R-:W-:Y:S01]  /*0320*/  FSETP.GEU.AND P0, PT, |R16|, 1.175494350822287508e-38, PT ;  /* 0x008000001000780b */ /* 0x000fe20003f0e200 */
[----:B------:R-:W-:-:S03]  /*0330*/  HFMA2 R26, -RZ, RZ, 0.771484375, 0.21533203125 ;  /* 0x3a2c32e4ff1a7431 */ /* 0x000fc600000001ff */
        /* <DEDUP_REMOVED lines=9> */
[----:B------:R-:W-:-:S04]  /*03d0*/  FADD R24, R19, -1 ;  /* 0xbf80000013187421 */ /* 0x000fc80000000000 */
[----:B------:R-:W-:Y:S01]  /*03e0*/  FADD R19, R24, R24 ;  /* 0x0000001818137221 */ /* 0x000fe20000000000 */
[----:B------:R-:W0:Y:S01]  /*03f0*/  MUFU.RCP R18, R18 ;  /* 0x0000001200127308 */ /* 0x000e220000001000 */
[----:B------:R-:W-:Y:S02]  /*0400*/  @!P0 FADD R16, R16, R16 ;  /* 0x0000001010108221 */ /* 0x000fe40000000000 */
[----:B0-----:R-:W-:-:S04]  /*0410*/  FMUL R19, R18, R19 ;  /* 0x0000001312137220 */ /* 0x001fc80000400000 */
[----:B------:R-:W-:-:S04]  /*0420*/  FADD R22, R24, -R19 ;  /* 0x8000001318167221 */ /* 0x000fc80000000000 */
[----:B------:R-:W-:Y:S01]  /*0430*/  FADD R23, R22, R22 ;  /* 0x0000001616177221 */ /* 0x000fe20000000000 */
[----:B------:R-:W-:Y:S01]  /*0440*/  FFMA R22, R20, 1.1920928955078125e-07, R21 ;  /* 0x3400000014167823 */ /* 0x000fe20000000015 */
[CC--:B------:R-:W-:Y:S02]  /*0450*/  FMUL R21, R19.reuse, R19.reuse ;  /* 0x0000001313157220 */ /* 0x0c0fe40000400000 */
[----:B------:R-:W-:Y:S01]  /*0460*/  FFMA R23, R24, -R19, R23 ;  /* 0x8000001318177223 */ /* 0x000fe20000000017 */
[----:B------:R-:W-:Y:S01]  /*0470*/  FFMA R20, R19, 1.4426950216293334961, R22 ;  /* 0x3fb8aa3b13147823 */ /* 0x000fe20000000016 */
[C---:B------:R-:W-:Y:S02]  /*0480*/  FFMA R24, R21.reuse, R26, 0.0032181653659790754318 ;  /* 0x3b52e7db15187423 */ /* 0x040fe4000000001a */
[----:B------:R-:W-:Y:S01]  /*0490*/  FMUL R23, R18, R23 ;  /* 0x0000001712177220 */ /* 0x000fe20000400000 */
        /* <DEDUP_REMOVED lines=26> */
[----:B------:R-:W-:Y:S02]  /*0640*/  IADD3 R23, PT, PT, R19, 0x7f000000, RZ ;  /* 0x7f00000013177810 */ /* 0x000fe40007ffe0ff */
[----:B-1----:R-:W-:Y:S01]  /*0650*/  LEA R22, R22, -R19, 0x17 ;  /* 0x8000001316167211 */ /* 0x002fe200078eb8ff */
[----:B------:R-:W-:-:S04]  /*0660*/  FFMA R21, R20, R21, 0.0096188392490148544312 ;  /* 0x3c1d985614157423 */ /* 0x000fc80000000015 */
[----:B------:R-:W-:-:S04]  /*0670*/  FFMA R21, R20, R21, 0.055503588169813156128 ;  /* 0x3d6357bb14157423 */ /* 0x000fc80000000015 */
[----:B------:R-:W-:-:S04]  /*0680*/  FFMA R21, R20, R21, 0.24022644758224487305 ;  /* 0x3e75fdec14157423 */ /* 0x000fc80000000015 */
[----:B------:R-:W-:-:S04]  /*0690*/  FFMA R21, R20, R21, 0.69314718246459960938 ;  /* 0x3f31721814157423 */ /* 0x000fc80000000015 */
[----:B------:R-:W-:Y:S01]  /*06a0*/  FFMA R20, R20, R21, 1 ;  /* 0x3f80000014147423 */ /* 0x000fe20000000015 */
[----:B------:R-:W-:-:S03]  /*06b0*/  FSEL R21, RZ, +INF , !P1 ;  /* 0x7f800000ff157808 */ /* 0x000fc60004800000 */
[----:B------:R-:W-:-:S04]  /*06c0*/  FMUL R23, R23, R20 ;  /* 0x0000001417177220 */ /* 0x000fc80000400000 */
[----:B------:R-:W-:Y:S01]  /*06d0*/  @!P2 FMUL R21, R22, R23 ;  /* 0x000000171615a220 */ /* 0x000fe20000400000 */
[----:B------:R-:W-:-:S07]  /*06e0*/  @!P0 LOP3.LUT R21, R16, 0x7fffffff, RZ, 0xc0, !PT ;  /* 0x7fffffff10158812 */ /* 0x000fce00078ec0ff */
.L_x_206:
[----:B------:R-:W-:Y:S05]  /*06f0*/  BSYNC.RECONVERGENT B2 ;  /* 0x0000000000027941 */ /* 0x000fea0003800200 */
.L_x_205:
[----:B------:R0:W-:Y:S04]  /*0700*/  STG.E desc[UR4][R6.64], R21 ;  /* 0x0000001506007986 */ /* 0x0001e8000c101904 */
[----:B------:R-:W2:Y:S04]  /*0710*/  LDG.E R8, desc[UR4][R8.64] ;  /* 0x0000000408087981 */ /* 0x000ea8000c1e1900 */
[----:B------:R-:W2:Y:S01]  /*0720*/  LDG.E R19, desc[UR4][R10.64] ;  /* 0x000000040a137981 */ /* 0x000ea2000c1e1900 */
[----:B------:R-:W-:Y:S01]  /*0730*/  IADD3 R12, P0, PT, R12, 0x2, RZ ;  /* 0x000000020c0c7810 */ /* 0x000fe20007f1e0ff */
[----:B------:R-:W-:Y:S03]  /*0740*/  BSSY.RECONVERGENT B2, `(.L_x_207) ;  /* 0x000004b000027945 */ /* 0x000fe60003800200 */
[----:B------:R-:W-:-:S02]  /*0750*/  IADD3.X R14, PT, PT, RZ, R14, RZ, P0, !PT ;  /* 0x0000000eff0e7210 */ /* 0x000fc400007fe4ff */
[----:B------:R-:W-:-:S04]  /*0760*/  ISETP.NE.U32.AND P0, PT, R12, RZ, PT ;  /* 0x000000ff0c00720c */ /* 0x000fc80003f05070 */
[----:B------:R-:W-:Y:S01]  /*0770*/  ISETP.NE.AND.EX P0, PT, R14, RZ, PT, P0 ;  /* 0x000000ff0e00720c */ /* 0x000fe20003f05300 */
[----:B--2---:R-:W-:Y:S01]  /*0780*/  FADD R16, R8, -R19 ;  /* 0x8000001308107221 */ /* 0x004fe20000000000 */
[----:B------:R-:W-:-:S04]  /*0790*/  HFMA2 R19, -RZ, RZ, 1.875, 0 ;  /* 0x3f800000ff137431 */ /* 0x000fc800000001ff */
[----:B------:R-:W-:-:S13]  /*07a0*/  FSETP.NEU.AND P1, PT, R16, 1, PT ;  /* 0x3f8000001000780b */ /* 0x000fda0003f2d000 */
[----:B0-----:R-:W-:Y:S05]  /*07b0*/  @!P1 BRA `(.L_x_208) ;  /* 0x00000004000c9947 */ /* 0x001fea0003800000 */
[----:B------:R-:W-:-:S13]  /*07c0*/  FSETP.NAN.AND P1, PT, |R16|, |R16|, PT ;  /* 0x400000101000720b */ /* 0x000fda0003f28200 */
[----:B------:R-:W-:Y:S05]  /*07d0*/  @P1 BRA `(.L_x_209) ;  /* 0x0000000400001947 */ /* 0x000fea0003800000 */
[C---:B------:R-:W-:Y:S01]  /*07e0*/  FMUL R7, |R16|.reuse, 16777216 ;  /* 0x4b80000010077820 */ /* 0x040fe20000400200 */
[C---:B------:R-:W-:Y:S02]  /*07f0*/  FSETP.GEU.AND P1, PT, |R16|.reuse, 1.175494350822287508e-38, PT ;  /* 0x008000001000780b */ /* 0x040fe40003f2e200 */
[----:B------:R-:W-:Y:S02]  /*0800*/  MOV R20, 0x3a2c32e4 ;  /* 0x3a2c32e400147802 */ /* 0x000fe40000000f00 */
[----:B------:R-:W-:Y:S02]  /*0810*/  FSEL R7, R7, |R16|, !P1 ;  /* 0x4000001007077208 */ /* 0x000fe40004800000 */
[----:B------:R-:W-:Y:S02]  /*0820*/  FSEL R18, RZ, -24, P1 ;  /* 0xc1c00000ff127808 */ /* 0x000fe40000800000 */
[----:B------:R-:W-:Y:S02]  /*0830*/  IADD3 R6, PT, PT, R7, -0x3f3504f3, RZ ;  /* 0xc0cafb0d07067810 */ /* 0x000fe40007ffe0ff */
[----:B------:R-:W-:-:S02]  /*0840*/  FSETP.NEU.AND P4, PT, R16, RZ, PT ;  /* 0x000000ff1000720b */ /* 0x000fc40003f8d000 */
[----:B------:R-:W-:-:S04]  /*0850*/  LOP3.LUT R6, R6, 0xff800000, RZ, 0xc0, !PT ;  /* 0xff80000006067812 */ /* 0x000fc800078ec0ff */
[----:B------:R-:W-:-:S05]  /*0860*/  IADD3 R7, PT, PT, R7, -R6, RZ ;  /* 0x8000000607077210 */ /* 0x000fca0007ffe0ff */
[C---:B------:R-:W-:Y:S01]  /*0870*/  FADD R8, R7.reuse, 1 ;  /* 0x3f80000007087421 */ /* 0x040fe20000000000 */
[----:B------:R-:W-:Y:S01]  /*0880*/  FADD R21, R7, -1 ;  /* 0xbf80000007157421 */ /* 0x000fe20000000000 */
[----:B------:R-:W-:-:S03]  /*0890*/  I2FP.F32.S32 R7, R6 ;  /* 0x0000000600077245 */ /* 0x000fc60000201400 */
[----:B------:R-:W-:Y:S01]  /*08a0*/  FADD R9, R21, R21 ;  /* 0x0000001515097221 */ /* 0x000fe20000000000 */
[----:B------:R-:W0:Y:S01]  /*08b0*/  MUFU.RCP R8, R8 ;  /* 0x0000000800087308 */ /* 0x000e220000001000 */
[----:B------:R-:W-:Y:S02]  /*08c0*/  FFMA R19, R7, 1.1920928955078125e-07, R18 ;  /* 0x3400000007137823 */ /* 0x000fe40000000012 */
[----:B0-----:R-:W-:-:S04]  /*08d0*/  FMUL R6, R8, R9 ;  /* 0x0000000908067220 */ /* 0x001fc80000400000 */
[----:B------:R-:W-:Y:S01]  /*08e0*/  FADD R18, R21, -R6 ;  /* 0x8000000615127221 */ /* 0x000fe20000000000 */
[C---:B------:R-:W-:Y:S01]  /*08f0*/  FMUL R9, R6.reuse, R6 ;  /* 0x0000000606097220 */ /* 0x040fe20000400000 */
[----:B------:R-:W-:Y:S02]  /*0900*/  FFMA R7, R6, 1.4426950216293334961, R19 ;  /* 0x3fb8aa3b06077823 */ /* 0x000fe40000000013 */
[----:B------:R-:W-:Y:S01]  /*0910*/  FADD R18, R18, R18 ;  /* 0x0000001212127221 */ /* 0x000fe20000000000 */
[----:B------:R-:W-:Y:S01]  /*0920*/  FFMA R20, R9, R20, 0.0032181653659790754318 ;  /* 0x3b52e7db09147423 */ /* 0x000fe20000000014 */
[----:B------:R-:W-:Y:S02]  /*0930*/  FADD R19, R19, -R7 ;  /* 0x8000000713137221 */ /* 0x000fe40000000000 */
[----:B------:R-:W-:Y:S01]  /*0940*/  FFMA R21, R21, -R6, R18 ;  /* 0x8000000615157223 */ /* 0x000fe20000000012 */
[----:B------:R-:W-:Y:S01]  /*0950*/  FFMA R20, R9, R20, 0.018033718690276145935 ;  /* 0x3c93bb7309147423 */ /* 0x000fe20000000014 */
[----:B------:R-:W-:-:S02]  /*0960*/  FFMA R18, R6, 1.4426950216293334961, R19 ;  /* 0x3fb8aa3b06127823 */ /* 0x000fc40000000013 */
[----:B------:R-:W-:Y:S01]  /*0970*/  FMUL R21, R8, R21 ;  /* 0x0000001508157220 */ /* 0x000fe20000400000 */
[----:B------:R-:W-:-:S03]  /*0980*/  FFMA R20, R9, R20, 0.12022458761930465698 ;  /* 0x3df6384f09147423 */ /* 0x000fc60000000014 */
[----:B------:R-:W-:Y:S01]  /*0990*/  FFMA R19, R21, 1.4426950216293334961, R18 ;  /* 0x3fb8aa3b15137823 */ /* 0x000fe20000000012 */
[----:B------:R-:W-:-:S03]  /*09a0*/  FMUL R9, R9, R20 ;  /* 0x0000001409097220 */ /* 0x000fc60000400000 */
[----:B------:R-:W-:Y:S01]  /*09b0*/  FFMA R18, R6, 1.9251366722983220825e-08, R19 ;  /* 0x32a55e3406127823 */ /* 0x000fe20000000013 */
[----:B------:R-:W-:-:S04]  /*09c0*/  FMUL R8, R9, 3 ;  /* 0x4040000009087820 */ /* 0x000fc80000400000 */
        /* <DEDUP_REMOVED lines=9> */
[C---:B------:R-:W-:Y:S02]  /*0a60*/  FSETP.GT.AND P2, PT, |R6|.reuse, 152, PT ;  /* 0x431800000600780b */ /* 0x040fe40003f44200 */
[----:B------:R-:W-:Y:S01]  /*0a70*/  FSETP.GEU.AND P3, PT, R6, RZ, PT ;  /* 0x000000ff0600720b */ /* 0x000fe20003f6e000 */
[----:B------:R-:W-:Y:S02]  /*0a80*/  FFMA R8, R8, 2, R9 ;  /* 0x4000000008087823 */ /* 0x000fe40000000009 */
[----:B------:R-:W1:Y:S01]  /*0a90*/  F2I.NTZ R9, R6 ;  /* 0x0000000600097305 */ /* 0x000e620000203100 */
[----:B0-----:R-:W-:Y:S01]  /*0aa0*/  FADD R7, R6, -R19 ;  /* 0x8000001306077221 */ /* 0x001fe20000000000 */
[----:B------:R-:W-:-:S02]  /*0ab0*/  FSETP.GT.AND P1, PT, R19, RZ, PT ;  /* 0x000000ff1300720b */ /* 0x000fc40003f24000 */
[----:B------:R-:W-:Y:S01]  /*0ac0*/  FSEL R19, RZ, +INF , !P3 ;  /* 0x7f800000ff137808 */ /* 0x000fe20005800000 */
[----:B------:R-:W-:-:S04]  /*0ad0*/  FADD R7, R7, R8 ;  /* 0x0000000807077221 */ /* 0x000fc80000000000 */
[----:B------:R-:W-:-:S04]  /*0ae0*/  FFMA R8, R7, R18, 0.0013391353422775864601 ;  /* 0x3aaf85ed07087423 */ /* 0x000fc80000000012 */
[----:B------:R-:W-:-:S04]  /*0af0*/  FFMA R8, R7, R8, 0.0096188392490148544312 ;  /* 0x3c1d985607087423 */ /* 0x000fc80000000008 */
[----:B------:R-:W-:-:S04]  /*0b00*/  FFMA R8, R7, R8, 0.055503588169813156128 ;  /* 0x3d6357bb07087423 */ /* 0x000fc80000000008 */
[C---:B------:R-:W-:Y:S01]  /*0b10*/  FFMA R18, R7.reuse, R8, 0.24022644758224487305 ;  /* 0x3e75fdec07127423 */ /* 0x040fe20000000008 */
[----:B------:R-:W-:Y:S02]  /*0b20*/  SEL R8, RZ, 0x83000000, P1 ;  /* 0x83000000ff087807 */ /* 0x000fe40000800000 */
[----:B------:R-:W-:Y:S01]  /*0b30*/  FSETP.NEU.AND P1, PT, |R16|, +INF , PT ;  /* 0x7f8000001000780b */ /* 0x000fe20003f2d200 */
[----:B------:R-:W-:Y:S01]  /*0b40*/  FFMA R18, R7, R18, 0.69314718246459960938 ;  /* 0x3f31721807127423 */ /* 0x000fe20000000012 */
[----:B-1----:R-:W-:Y:S02]  /*0b50*/  LEA R9, R9, -R8, 0x17 ;  /* 0x8000000809097211 */ /* 0x002fe400078eb8ff */
[----:B------:R-:W-:Y:S01]  /*0b60*/  IADD3 R8, PT, PT, R8, 0x7f000000, RZ ;  /* 0x7f00000008087810 */ /* 0x000fe20007ffe0ff */
[----:B------:R-:W-:-:S04]  /*0b70*/  FFMA R7, R7, R18, 1 ;  /* 0x3f80000007077423 */ /* 0x000fc80000000012 */
[----:B------:R-:W-:-:S04]  /*0b80*/  FMUL R8, R8, R7 ;  /* 0x0000000708087220 */ /* 0x000fc80000400000 */
[----:B------:R-:W-:Y:S01]  /*0b90*/  @!P2 FMUL R19, R9, R8 ;  /* 0x000000080913a220 */ /* 0x000fe20000400000 */
[----:B------:R-:W-:Y:S06]  /*0ba0*/  @P1 BRA P4, `(.L_x_208) ;  /* 0x0000000000101947 */ /* 0x000fec0002000000 */
[----:B------:R-:W-:-:S05]  /*0bb0*/  FADD R16, R16, R16 ;  /* 0x0000001010107221 */ /* 0x000fca0000000000 */
[----:B------:R-:W-:Y:S01]  /*0bc0*/  LOP3.LUT R19, R16, 0x7fffffff, RZ, 0xc0, !PT ;  /* 0x7fffffff10137812 */ /* 0x000fe200078ec0ff */
[----:B------:R-:W-:Y:S06]  /*0bd0*/  BRA `(.L_x_208) ;  /* 0x0000000000047947 */ /* 0x000fec0003800000 */
.L_x_209:
[----:B------:R-:W-:-:S07]  /*0be0*/  FADD R19, R16, 2 ;  /* 0x4000000010137421 */ /* 0x000fce0000000000 */
.L_x_208:
[----:B------:R-:W-:Y:S05]  /*0bf0*/  BSYNC.RECONVERGENT B2 ;  /* 0x0000000000027941 */ /* 0x000fea0003800200 */
.L_x_207:
[----:B------:R2:W-:Y:S01]  /*0c00*/  STG.E desc[UR4][R10.64], R19 ;  /* 0x000000130a007986 */ /* 0x0005e2000c101904 */
[----:B------:R-:W-:Y:S02]  /*0c10*/  IADD3 R15, PT, PT, R15, 0x2, RZ ;  /* 0x000000020f0f7810 */ /* 0x000fe40007ffe0ff */
[----:B------:R-:W-:Y:S01]  /*0c20*/  IADD3 R17, PT, PT, R17, 0x2, RZ ;  /* 0x0000000211117810 */ /* 0x000fe20007ffe0ff */
[----:B------:R-:W-:Y:S06]  /*0c30*/  @P0 BRA `(.L_x_210) ;  /* 0xfffffff400780947 */ /* 0x000fec000383ffff */
[----:B------:R-:W-:Y:S05]  /*0c40*/  BSYNC.RECONVERGENT B0 ;  /* 0x0000000000007941 */ /* 0x000fea0003800200 */
.L_x_204:
[----:B------:R-:W-:-:S07]  /*0c50*/  IADD3 R6, PT, PT, R15, -0x1, RZ ;  /* 0xffffffff0f067810 */ /* 0x000fce0007ffe0ff */
.L_x_203:
[----:B------:R-:W-:Y:S05]  /*0c60*/  BSYNC.RECONVERGENT B1 ;  /* 0x0000000000017941 */ /* 0x000fea0003800200 */
.L_x_202:
[----:B------:R-:W-:-:S04]  /*0c70*/  ISETP.NE.U32.AND P0, PT, R0, RZ, PT ;  /* 0x000000ff0000720c */ /* 0x000fc80003f05070 */
[----:B------:R-:W-:-:S13]  /*0c80*/  ISETP.NE.AND.EX P0, PT, RZ, RZ, PT, P0 ;  /* 0x000000ffff00720c */ /* 0x000fda0003f05300 */
[----:B------:R-:W-:Y:S05]  /*0c90*/  @!P0 EXIT ;  /* 0x000000000000894d */ /* 0x000fea0003800000 */
[----:B------:R-:W0:Y:S01]  /*0ca0*/  LDC.64 R4, c[0x0][0x380] ;  /* 0x0000e000ff047b82 */ /* 0x000e220000000a00 */
[----:B------:R-:W-:-:S07]  /*0cb0*/  IADD3 R13, PT, PT, R13, R6, RZ ;  /* 0x000000060d0d7210 */ /* 0x000fce0007ffe0ff */
[----:B------:R-:W1:Y:S01]  /*0cc0*/  LDC.64 R2, c[0x0][0x388] ;  /* 0x0000e200ff027b82 */ /* 0x000e620000000a00 */
[----:B0-----:R-:W-:-:S05]  /*0cd0*/  IMAD.WIDE.U32 R4, R13, 0x4, R4 ;  /* 0x000000040d047825 */ /* 0x001fca00078e0004 */
[----:B------:R-:W3:Y:S01]  /*0ce0*/  LDG.E R0, desc[UR4][R4.64] ;  /* 0x0000000404007981 */ /* 0x000ee2000c1e1900 */
[----:B-1----:R-:W-:-:S05]  /*0cf0*/  IMAD.WIDE.U32 R2, R13, 0x4, R2 ;  /* 0x000000040d027825 */ /* 0x002fca00078e0002 */
[----:B------:R-:W3:Y:S01]  /*0d00*/  LDG.E R7, desc[UR4][R2.64] ;  /* 0x0000000402077981 */ /* 0x000ee2000c1e1900 */
[----:B------:R-:W-:Y:S01]  /*0d10*/  BSSY.RECONVERGENT B0, `(.L_x_211) ;  /* 0x0000048000007945 */ /* 0x000fe20003800200 */
[----:B---3--:R-:W-:-:S05]  /*0d20*/  FADD R0, R0, -R7 ;  /* 0x8000000700007221 */ /* 0x008fca0000000000 */
[----:B------:R-:W-:Y:S02]  /*0d30*/  FSETP.NEU.AND P0, PT, R0, 1, PT ;  /* 0x3f8000000000780b */ /* 0x000fe40003f0d000 */
[----:B------:R-:W-:-:S11]  /*0d40*/  MOV R7, 0x3f800000 ;  /* 0x3f80000000077802 */ /* 0x000fd60000000f00 */
[----:B------:R-:W-:Y:S05]  /*0d50*/  @!P0 BRA `(.L_x_212) ;  /* 0x00000004000c8947 */ /* 0x000fea0003800000 */
[----:B------:R-:W-:-:S13]  /*0d60*/  FSETP.NAN.AND P0, PT, |R0|, |R0|, PT ;  /* 0x400000000000720b */ /* 0x000fda0003f08200 */
[----:B------:R-:W-:Y:S05]  /*0d70*/  @P0 BRA `(.L_x_213) ;  /* 0x0000000400000947 */ /* 0x000fea0003800000 */
[C---:B------:R-:W-:Y:S01]  /*0d80*/  FMUL R5, |R0|.reuse, 16777216 ;  /* 0x4b80000000057820 */ /* 0x040fe20000400200 */
[C---:B------:R-:W-:Y:S01]  /*0d90*/  FSETP.GEU.AND P0, PT, |R0|.reuse, 1.175494350822287508e-38, PT ;  /* 0x008000000000780b */ /* 0x040fe20003f0e200 */
[----:B--2---:R-:W-:Y:S01]  /*0da0*/  HFMA2 R10, -RZ, RZ, 0.771484375, 0.21533203125 ;  /* 0x3a2c32e4ff0a7431 */ /* 0x004fe200000001ff */
[----:B------:R-:W-:Y:S02]  /*0db0*/  FSETP.NEU.AND P3, PT, R0, RZ, PT ;  /* 0x000000ff0000720b */ /* 0x000fe40003f6d000 */
[----:B------:R-:W-:-:S04]  /*0dc0*/  FSEL R5, R5, |R0|, !P0 ;  /* 0x4000000005057208 */ /* 0x000fc80004000000 */
[----:B------:R-:W-:-:S04]  /*0dd0*/  IADD3 R4, PT, PT, R5, -0x3f3504f3, RZ ;  /* 0xc0cafb0d05047810 */ /* 0x000fc80007ffe0ff */
[----:B------:R-:W-:-:S04]  /*0de0*/  LOP3.LUT R4, R4, 0xff800000, RZ, 0xc0, !PT ;  /* 0xff80000004047812 */ /* 0x000fc800078ec0ff */
[-C--:B------:R-:W-:Y:S02]  /*0df0*/  IADD3 R5, PT, PT, R5, -R4.reuse, RZ ;  /* 0x8000000405057210 */ /* 0x080fe40007ffe0ff */
[----:B------:R-:W-:-:S03]  /*0e00*/  I2FP.F32.S32 R4, R4 ;  /* 0x0000000400047245 */ /* 0x000fc60000201400 */
[C---:B------:R-:W-:Y:S01]  /*0e10*/  FADD R7, R5.reuse, 1 ;  /* 0x3f80000005077421 */ /* 0x040fe20000000000 */
[----:B------:R-:W-:Y:S01]  /*0e20*/  FADD R6, R5, -1 ;  /* 0xbf80000005067421 */ /* 0x000fe20000000000 */
[----:B------:R-:W-:-:S03]  /*0e30*/  FSEL R5, RZ, -24, P0 ;  /* 0xc1c00000ff057808 */ /* 0x000fc60000000000 */
[----:B------:R-:W-:Y:S01]  /*0e40*/  FADD R8, R6, R6 ;  /* 0x0000000606087221 */ /* 0x000fe20000000000 */
[----:B------:R-:W0:Y:S01]  /*0e50*/  MUFU.RCP R7, R7 ;  /* 0x0000000700077308 */ /* 0x000e220000001000 */
[----:B------:R-:W-:Y:S02]  /*0e60*/  FFMA R4, R4, 1.1920928955078125e-07, R5 ;  /* 0x3400000004047823 */ /* 0x000fe40000000005 */
[----:B0-----:R-:W-:-:S04]  /*0e70*/  FMUL R9, R7, R8 ;  /* 0x0000000807097220 */ /* 0x001fc80000400000 */
[----:B------:R-:W-:Y:S01]  /*0e80*/  FADD R8, R6, -R9 ;  /* 0x8000000906087221 */ /* 0x000fe20000000000 */
[CC--:B------:R-:W-:Y:S01]  /*0e90*/  FMUL R5, R9.reuse, R9.reuse ;  /* 0x0000000909057220 */ /* 0x0c0fe20000400000 */
[----:B------:R-:W-:Y:S02]  /*0ea0*/  FFMA R13, R9, 1.4426950216293334961, R4 ;  /* 0x3fb8aa3b090d7823 */ /* 0x000fe40000000004 */
[----:B------:R-:W-:Y:S01]  /*0eb0*/  FADD R11, R8, R8 ;  /* 0x00000008080b7221 */ /* 0x000fe20000000000 */
[C---:B------:R-:W-:Y:S01]  /*0ec0*/  FFMA R8, R5.reuse, R10, 0.0032181653659790754318 ;  /* 0x3b52e7db05087423 */ /* 0x040fe2000000000a */
        /* <DEDUP_REMOVED lines=24> */
[----:B------:R-:W-:-:S03]  /*1050*/  FSETP.GT.AND P0, PT, R6, RZ, PT ;  /* 0x000000ff0600720b */ /* 0x000fc60003f04000 */
[----:B------:R-:W-:Y:S01]  /*1060*/  FADD R4, R4, R13 ;  /* 0x0000000d04047221 */ /* 0x000fe20000000000 */
[----:B------:R-:W-:Y:S02]  /*1070*/  SEL R6, RZ, 0x83000000, P0 ;  /* 0x83000000ff067807 */ /* 0x000fe40000000000 */
[----:B------:R-:W-:Y:S01]  /*1080*/  FSETP.NEU.AND P0, PT, |R0|, +INF , PT ;  /* 0x7f8000000000780b */ /* 0x000fe20003f0d200 */
[----:B------:R-:W-:Y:S01]  /*1090*/  FFMA R9, R4, R9, 0.0013391353422775864601 ;  /* 0x3aaf85ed04097423 */ /* 0x000fe20000000009 */
[----:B-1----:R-:W-:Y:S02]  /*10a0*/  LEA R8, R7, -R6, 0x17 ;  /* 0x8000000607087211 */ /* 0x002fe400078eb8ff */
[----:B------:R-:W-:Y:S01]  /*10b0*/  IADD3 R6, PT, PT, R6, 0x7f000000, RZ ;  /* 0x7f00000006067810 */ /* 0x000fe20007ffe0ff */
[----:B------:R-:W-:Y:S01]  /*10c0*/  FFMA R9, R4, R9, 0.0096188392490148544312 ;  /* 0x3c1d985604097423 */ /* 0x000fe20000000009 */
[----:B------:R-:W-:-:S03]  /*10d0*/  FSEL R7, RZ, +INF , !P2 ;  /* 0x7f800000ff077808 */ /* 0x000fc60005000000 */
[----:B------:R-:W-:-:S04]  /*10e0*/  FFMA R9, R4, R9, 0.055503588169813156128 ;  /* 0x3d6357bb04097423 */ /* 0x000fc80000000009 */
[----:B------:R-:W-:-:S04]  /*10f0*/  FFMA R9, R4, R9, 0.24022644758224487305 ;  /* 0x3e75fdec04097423 */ /* 0x000fc80000000009 */
[----:B------:R-:W-:-:S04]  /*1100*/  FFMA R9, R4, R9, 0.69314718246459960938 ;  /* 0x3f31721804097423 */ /* 0x000fc80000000009 */
[----:B------:R-:W-:-:S04]  /*1110*/  FFMA R9, R4, R9, 1 ;  /* 0x3f80000004097423 */ /* 0x000fc80000000009 */
[----:B------:R-:W-:-:S04]  /*1120*/  FMUL R9, R6, R9 ;  /* 0x0000000906097220 */ /* 0x000fc80000400000 */
[----:B------:R-:W-:Y:S01]  /*1130*/  @!P1 FMUL R7, R8, R9 ;  /* 0x0000000908079220 */ /* 0x000fe20000400000 */
[----:B------:R-:W-:Y:S06]  /*1140*/  @P0 BRA P3, `(.L_x_212) ;  /* 0x0000000000100947 */ /* 0x000fec0001800000 */
[----:B------:R-:W-:-:S05]  /*1150*/  FADD R0, R0, R0 ;  /* 0x0000000000007221 */ /* 0x000fca0000000000 */
[----:B------:R-:W-:Y:S01]  /*1160*/  LOP3.LUT R7, R0, 0x7fffffff, RZ, 0xc0, !PT ;  /* 0x7fffffff00077812 */ /* 0x000fe200078ec0ff */
[----:B------:R-:W-:Y:S06]  /*1170*/  BRA `(.L_x_212) ;  /* 0x0000000000047947 */ /* 0x000fec0003800000 */
.L_x_213:
[----:B------:R-:W-:-:S07]  /*1180*/  FADD R7, R0, 2 ;  /* 0x4000000000077421 */ /* 0x000fce0000000000 */
.L_x_212:
[----:B------:R-:W-:Y:S05]  /*1190*/  BSYNC.RECONVERGENT B0 ;  /* 0x0000000000007941 */ /* 0x000fea0003800200 */
.L_x_211:
[----:B------:R-:W-:Y:S01]  /*11a0*/  STG.E desc[UR4][R2.64], R7 ;  /* 0x0000000702007986 */ /* 0x000fe2000c101904 */
[----:B------:R-:W-:Y:S05]  /*11b0*/  EXIT ;  /* 0x000000000000794d */ /* 0x000fea0003800000 */
.L_x_201:
[----:B------:R-:W0:Y:S08]  /*11c0*/  LDC.64 R10, c[0x0][0x380] ;  /* 0x0000e000ff0a7b82 */ /* 0x000e300000000a00 */
[----:B------:R-:W1:Y:S01]  /*11d0*/  LDC.64 R2, c[0x0][0x388] ;  /* 0x0000e200ff027b82 */ /* 0x000e620000000a00 */
[----:B0-----:R-:W-:-:S06]  /*11e0*/  IMAD.WIDE.U32 R10, R5, 0x10, R10 ;  /* 0x00000010050a7825 */ /* 0x001fcc00078e000a */
[----:B------:R-:W2:Y:S01]  /*11f0*/  LDG.E.128 R8, desc[UR4][R10.64] ;  /* 0x000000040a087981 */ /* 0x000ea2000c1e1d00 */
[----:B-1----:R-:W-:-:S05]  /*1200*/  IMAD.WIDE.U32 R2, R5, 0x10, R2 ;  /* 0x0000001005027825 */ /* 0x002fca00078e0002 */
[----:B------:R-:W2:Y:S01]  /*1210*/  LDG.E.128 R12, desc[UR4][R2.64] ;  /* 0x00000004020c7981 */ /* 0x000ea2000c1e1d00 */
[----:B------:R-:W-:Y:S01]  /*1220*/  BSSY.RECONVERGENT B0, `(.L_x_214) ;  /* 0x000004c000007945 */ /* 0x000fe20003800200 */
[----:B------:R-:W-:Y:S02]  /*1230*/  HFMA2 R4, -RZ, RZ, 1.875, 0 ;  /* 0x3f800000ff047431 */ /* 0x000fe400000001ff */
[----:B--2---:R-:W-:-:S05]  /*1240*/  FADD R5, R8, -R12 ;  /* 0x8000000c08057221 */ /* 0x004fca0000000000 */
[----:B------:R-:W-:Y:S01]  /*1250*/  FSETP.NEU.AND P0, PT, R5, 1, PT ;  /* 0x3f8000000500780b */ /* 0x000fe20003f0d000 */
[----:B------:R-:W-:Y:S01]  /*1260*/  FADD R6, R9, -R13 ;  /* 0x8000000d09067221 */ /* 0x000fe20000000000 */
[----:B------:R-:W-:Y:S01]  /*1270*/  FADD R0, R10, -R14 ;  /* 0x8000000e0a007221 */ /* 0x000fe20000000000 */
[----:B------:R-:W-:-:S03]  /*1280*/  FADD R8, R11, -R15 ;  /* 0x8000000f0b087221 */ /* 0x000fc60000000000 */
[----:B------:R-:W-:Y:S02]  /*1290*/  FSETP.NEU.AND P3, PT, R6, 1, PT ;  /* 0x3f8000000600780b */ /* 0x000fe40003f6d000 */
[----:B------:R-:W-:Y:S02]  /*12a0*/  FSETP.NEU.AND P2, PT, R0, 1, PT ;  /* 0x3f8000000000780b */ /* 0x000fe40003f4d000 */
[----:B------:R-:W-:-:S03]  /*12b0*/  FSETP.NEU.AND P1, PT, R8, 1, PT ;  /* 0x3f8000000800780b */ /* 0x000fc60003f2d000 */
[----:B------:R-:W-:Y:S10]  /*12c0*/  @!P0 BRA `(.L_x_215) ;  /* 0x0000000400048947 */ /* 0x000ff40003800000 */
        /* <DEDUP_REMOVED lines=9> */
[-C--:B------:R-:W-:Y:S02]  /*1360*/  IADD3 R4, PT, PT, R4, -R7.reuse, RZ ;  /* 0x8000000704047210 */ /* 0x080fe40007ffe0ff */
[----:B------:R-:W-:-:S03]  /*1370*/  I2FP.F32.S32 R7, R7 ;  /* 0x0000000700077245 */ /* 0x000fc60000201400 */
[C---:B------:R-:W-:Y:S01]  /*1380*/  FADD R10, R4.reuse, 1 ;  /* 0x3f800000040a7421 */ /* 0x040fe20000000000 */
[----:B------:R-:W-:Y:S01]  /*1390*/  FADD R9, R4, -1 ;  /* 0xbf80000004097421 */ /* 0x000fe20000000000 */
[----:B------:R-:W-:Y:S02]  /*13a0*/  FSEL R4, RZ, -24, P0 ;  /* 0xc1c00000ff047808 */ /* 0x000fe40000000000 */
[----:B------:R-:W-:Y:S01]  /*13b0*/  FSETP.NEU.AND P0, PT, |R5|, +INF , PT ;  /* 0x7f8000000500780b */ /* 0x000fe20003f0d200 */
[----:B------:R-:W-:Y:S01]  /*13c0*/  FADD R11, R9, R9 ;  /* 0x00000009090b7221 */ /* 0x000fe20000000000 */
[----:B------:R-:W0:Y:S01]  /*13d0*/  MUFU.RCP R10, R10 ;  /* 0x0000000a000a7308 */ /* 0x000e220000001000 */
[----:B------:R-:W-:Y:S01]  /*13e0*/  FFMA R7, R7, 1.1920928955078125e-07, R4 ;  /* 0x3400000007077823 */ /* 0x000fe20000000004 */
[----:B------:R-:W-:-:S13]  /*13f0*/  FSETP.NEU.AND P0, PT, R5, RZ, P0 ;  /* 0x000000ff0500720b */ /* 0x000fda000070d000 */
[----:B------:R-:W-:Y:S01]  /*1400*/  @!P0 FADD R5, R5, R5 ;  /* 0x0000000505058221 */ /* 0x000fe20000000000 */
[----:B0-----:R-:W-:-:S04]  /*1410*/  FMUL R12, R10, R11 ;  /* 0x0000000b0a0c7220 */ /* 0x001fc80000400000 */
[----:B------:R-:W-:Y:S01]  /*1420*/  FADD R13, R9, -R12 ;  /* 0x8000000c090d7221 */ /* 0x000fe20000000000 */
[C---:B------:R-:W-:Y:S01]  /*1430*/  FMUL R11, R12.reuse, R12 ;  /* 0x0000000c0c0b7220 */ /* 0x040fe20000400000 */
[C---:B------:R-:W-:Y:S02]  /*1440*/  FFMA R4, R12.reuse, 1.4426950216293334961, R7 ;  /* 0x3fb8aa3b0c047823 */ /* 0x040fe40000000007 */
        /* <DEDUP_REMOVED lines=26> */
[----:B------:R-:W-:-:S04]  /*15f0*/  FADD R4, R4, R7 ;  /* 0x0000000704047221 */ /* 0x000fc80000000000 */
[----:B------:R-:W-:-:S04]  /*1600*/  FFMA R7, R4, R11, 0.0013391353422775864601 ;  /* 0x3aaf85ed04077423 */ /* 0x000fc8000000000b */
[----:B------:R-:W-:-:S04]  /*1610*/  FFMA R7, R4, R7, 0.0096188392490148544312 ;  /* 0x3c1d985604077423 */ /* 0x000fc80000000007 */
[----:B------:R-:W-:-:S04]  /*1620*/  FFMA R7, R4, R7, 0.055503588169813156128 ;  /* 0x3d6357bb04077423 */ /* 0x000fc80000000007 */
[----:B------:R-:W-:Y:S01]  /*1630*/  FFMA R9, R4, R7, 0.24022644758224487305 ;  /* 0x3e75fdec04097423 */ /* 0x000fe20000000007 */
[----:B------:R-:W-:Y:S02]  /*1640*/  SEL R7, RZ, 0x83000000, P4 ;  /* 0x83000000ff077807 */ /* 0x000fe40002000000 */
[----:B------:R-:W-:Y:S01]  /*1650*/  FSETP.GEU.AND P4, PT, R10, RZ, PT ;  /* 0x000000ff0a00720b */ /* 0x000fe20003f8e000 */
[----:B------:R-:W-:Y:S01]  /*1660*/  FFMA R11, R4, R9, 0.69314718246459960938 ;  /* 0x3f317218040b7423 */ /* 0x000fe20000000009 */
[----:B------:R-:W-:Y:S02]  /*1670*/  IADD3 R9, PT, PT, R7, 0x7f000000, RZ ;  /* 0x7f00000007097810 */ /* 0x000fe40007ffe0ff */
[----:B-1----:R-:W-:Y:S01]  /*1680*/  LEA R12, R12, -R7, 0x17 ;  /* 0x800000070c0c7211 */ /* 0x002fe200078eb8ff */
[----:B------:R-:W-:Y:S01]  /*1690*/  FFMA R10, R4, R11, 1 ;  /* 0x3f800000040a7423 */ /* 0x000fe2000000000b */
[----:B------:R-:W-:-:S03]  /*16a0*/  FSEL R4, RZ, +INF , !P4 ;  /* 0x7f800000ff047808 */ /* 0x000fc60006000000 */
[----:B------:R-:W-:-:S04]  /*16b0*/  FMUL R9, R9, R10 ;  /* 0x0000000a09097220 */ /* 0x000fc80000400000 */
[----:B------:R-:W-:Y:S01]  /*16c0*/  @!P5 FMUL R4, R12, R9 ;  /* 0x000000090c04d220 */ /* 0x000fe20000400000 */
[----:B------:R-:W-:-:S07]  /*16d0*/  @!P0 LOP3.LUT R4, R5, 0x7fffffff, RZ, 0xc0, !PT ;  /* 0x7fffffff05048812 */ /* 0x000fce00078ec0ff */
.L_x_215:
[----:B------:R-:W-:Y:S05]  /*16e0*/  BSYNC.RECONVERGENT B0 ;  /* 0x0000000000007941 */ /* 0x000fea0003800200 */
.L_x_214:
[----:B------:R-:W-:Y:S01]  /*16f0*/  BSSY.RECONVERGENT B0, `(.L_x_216) ;  /* 0x0000044000007945 */ /* 0x000fe20003800200 */
[----:B------:R-:W-:-:S03]  /*1700*/  MOV R5, 0x3f800000 ;  /* 0x3f80000000057802 */ /* 0x000fc60000000f00 */
[----:B------:R-:W-:Y:S05]  /*1710*/  @!P3 BRA `(.L_x_217) ;  /* 0x000000040004b947 */ /* 0x000fea0003800000 */
        /* <DEDUP_REMOVED lines=65> */
.L_x_217:
[----:B------:R-:W-:Y:S05]  /*1b30*/  BSYNC.RECONVERGENT B0 ;  /* 0x0000000000007941 */ /* 0x000fea0003800200 */
.L_x_216:
[----:B------:R-:W-:Y:S01]  /*1b40*/  BSSY.RECONVERGENT B0, `(.L_x_218) ;  /* 0x0000045000007945 */ /* 0x000fe20003800200 */
[----:B------:R-:W-:Y:S01]  /*1b50*/  HFMA2 R7, -RZ, RZ, 1.875, 0 ;  /* 0x3f800000ff077431 */ /* 0x000fe200000001ff */
[----:B------:R-:W-:Y:S02]  /*1b60*/  MOV R6, 0x3f800000 ;  /* 0x3f80000000067802 */ /* 0x000fe40000000f00 */
        /* <DEDUP_REMOVED lines=20> */
[----:B0-----:R-:W-:Y:S01]  /*1cb0*/  FMUL R9, R13, R10 ;  /* 0x0000000a0d097220 */ /* 0x001fe20000400000 */
[----:B------:R-:W-:-:S03]  /*1cc0*/  FFMA R10, R6, 1.1920928955078125e-07, R11 ;  /* 0x34000000060a7823 */ /* 0x000fc6000000000b */
        /* <DEDUP_REMOVED lines=44> */
.L_x_219:
[----:B------:R-:W-:Y:S05]  /*1f90*/  BSYNC.RECONVERGENT B0 ;  /* 0x0000000000007941 */ /* 0x000fea0003800200 */
.L_x_218:
[----:B------:R-:W-:Y:S04]  /*1fa0*/  BSSY.RECONVERGENT B0, `(.L_x_220) ;  /* 0x0000043000007945 */ /* 0x000fe80003800200 */
        /* <DEDUP_REMOVED lines=66> */
.L_x_221:
[----:B------:R-:W-:Y:S05]  /*23d0*/  BSYNC.RECONVERGENT B0 ;  /* 0x0000000000007941 */ /* 0x000fea0003800200 */
.L_x_220:
[----:B------:R-:W-:Y:S01]  /*23e0*/  STG.E.128 desc[UR4][R2.64], R4 ;  /* 0x0000000402007986 */ /* 0x000fe2000c101d04 */
[----:B------:R-:W-:Y:S05]  /*23f0*/  EXIT ;  /* 0x000000000000794d */ /* 0x000fea0003800000 */
.L_x_222:
        /* <DEDUP_REMOVED lines=16> */
.L_x_430:


//--------------------- .text.sigmoid_prime_inplace --------------------------
	.section	.text.sigmoid_prime_inplace,"ax",@progbits
	.align	128
        .global         sigmoid_prime_inplace
        .type           sigmoid_prime_inplace,@function
        .size           sigmoid_prime_inplace,(.L_x_414 - sigmoid_prime_inplace)
        .other          sigmoid_prime_inplace,@"STO_CUDA_ENTRY STV_DEFAULT"
sigmoid_prime_inplace:
.text.sigmoid_prime_inplace:
        /* <DEDUP_REMOVED lines=25> */
[----:B------:R-:W-:Y:S02]  /*0190*/  ISETP.GT.U32.AND.EX P0, PT, R0, -0x1, PT, P0 ;  /* 0xffffffff0000780c */ /* 0x000fe40003f04100 */
[----:B------:R-:W-:-:S11]  /*01a0*/  MOV R0, RZ ;  /* 0x000000ff00007202 */ /* 0x000fd60000000f00 */
[----:B------:R-:W-:Y:S05]  /*01b0*/  @P0 BRA `(.L_x_225) ;  /* 0x0000000800180947 */ /* 0x000fea0003800000 */
[----:B------:R-:W0:Y:S01]  /*01c0*/  LDC.64 R10, c[0x0][0x380] ;  /* 0x0000e000ff0a7b82 */ /* 0x000e220000000a00 */
[----:B------:R-:W-:Y:S01]  /*01d0*/  IADD3 R19, P0, P1, R17, -R20, R16 ;  /* 0x8000001411137210 */ /* 0x000fe2000791e010 */
[----:B------:R-:W-:Y:S01]  /*01e0*/  BSSY.RECONVERGENT B1, `(.L_x_226) ;  /* 0x0000082000017945 */ /* 0x000fe20003800200 */
[----:B------:R-:W-:Y:S01]  /*01f0*/  IMAD.MOV.U32 R20, RZ, RZ, 0x1 ;  /* 0x00000001ff147424 */ /* 0x000fe200078e00ff */
[----:B------:R-:W-:Y:S02]  /*0200*/  MOV R23, R17 ;  /* 0x0000001100177202 */ /* 0x000fe40000000f00 */
[----:B------:R-:W-:-:S08]  /*0210*/  IADD3.X R21, PT, PT, RZ, ~R21, R18, P0, P1 ;  /* 0x80000015ff157210 */ /* 0x000fd000007e2412 */
.L_x_239:
[----:B0-----:R-:W-:-:S05]  /*0220*/  IMAD.WIDE.U32 R8, R23, 0x4, R10 ;  /* 0x0000000417087825 */ /* 0x001fca00078e000a */
[----:B------:R-:W2:Y:S01]  /*0230*/  LDG.E R0, desc[UR4][R8.64] ;  /* 0x0000000408007981 */ /* 0x000ea2000c1e1900 */
[----:B------:R-:W-:Y:S01]  /*0240*/  HFMA2 R3, -RZ, RZ, 0.96630859375, -0.0022525787353515625 ;  /* 0x3bbb989dff037431 */ /* 0x000fe200000001ff */
[----:B------:R-:W-:Y:S01]  /*0250*/  MOV R5, 0x437c0000 ;  /* 0x437c000000057802 */ /* 0x000fe20000000f00 */
[----:B------:R-:W-:Y:S03]  /*0260*/  BSSY.RECONVERGENT B2, `(.L_x_227) ;  /* 0x0000015000027945 */ /* 0x000fe60003800200 */
[----:B--2---:R-:W-:-:S04]  /*0270*/  FFMA.SAT R2, R0, -R3, 0.5 ;  /* 0x3f00000000027423 */ /* 0x004fc80000002803 */
[----:B------:R-:W-:-:S04]  /*0280*/  FFMA.RM R2, R2, R5, 12582913 ;  /* 0x4b40000102027423 */ /* 0x000fc80000004005 */
[C---:B------:R-:W-:Y:S01]  /*0290*/  FADD R3, R2.reuse, -12583039 ;  /* 0xcb40007f02037421 */ /* 0x040fe20000000000 */
[----:B------:R-:W-:-:S03]  /*02a0*/  SHF.L.U32 R2, R2, 0x17, RZ ;  /* 0x0000001702027819 */ /* 0x000fc600000006ff */
[----:B------:R-:W-:-:S04]  /*02b0*/  FFMA R3, R0, -1.4426950216293334961, -R3 ;  /* 0xbfb8aa3b00037823 */ /* 0x000fc80000000803 */
[----:B------:R-:W-:-:S06]  /*02c0*/  FFMA R3, R0, -1.925963033500011079e-08, R3 ;  /* 0xb2a5706000037823 */ /* 0x000fcc0000000003 */
[----:B------:R-:W0:Y:S02]  /*02d0*/  MUFU.EX2 R3, R3 ;  /* 0x0000000300037308 */ /* 0x000e240000000800 */
[----:B0-----:R-:W-:-:S04]  /*02e0*/  FFMA R2, R2, R3, 1 ;  /* 0x3f80000002027423 */ /* 0x001fc80000000003 */
[----:B------:R-:W-:-:S05]  /*02f0*/  VIADD R0, R2, 0x1800000 ;  /* 0x0180000002007836 */ /* 0x000fca0000000000 */
[----:B------:R-:W-:-:S04]  /*0300*/  LOP3.LUT R0, R0, 0x7f800000, RZ, 0xc0, !PT ;  /* 0x7f80000000007812 */ /* 0x000fc800078ec0ff */
[----:B------:R-:W-:-:S13]  /*0310*/  ISETP.GT.U32.AND P0, PT, R0, 0x1ffffff, PT ;  /* 0x01ffffff0000780c */ /* 0x000fda0003f04070 */
[----:B------:R-:W-:Y:S05]  /*0320*/  @P0 BRA `(.L_x_228) ;  /* 0x0000000000100947 */ /* 0x000fea0003800000 */
[----:B------:R-:W-:Y:S02]  /*0330*/  MOV R0, R2 ;  /* 0x0000000200007202 */ /* 0x000fe40000000f00 */
[----:B------:R-:W-:-:S07]  /*0340*/  MOV R2, 0x360 ;  /* 0x0000036000027802 */ /* 0x000fce0000000f00 */
[----:B------:R-:W-:Y:S05]  /*0350*/  CALL.REL.NOINC `($__internal_5_$__cuda_sm20_rcp_rn_f32_slowpath) ;  /* 0x0000001000007944 */ /* 0x000fea0003c00000 */
[----:B------:R-:W-:Y:S05]  /*0360*/  BRA `(.L_x_229) ;  /* 0x0000000000107947 */ /* 0x000fea0003800000 */
.L_x_228:
[----:B------:R-:W0:Y:S02]  /*0370*/  MUFU.RCP R5, R2 ;  /* 0x0000000200057308 */ /* 0x000e240000001000 */
[----:B0-----:R-:W-:-:S04]  /*0380*/  FFMA R0, R2, R5, -1 ;  /* 0xbf80000002007423 */ /* 0x001fc80000000005 */
[----:B------:R-:W-:-:S04]  /*0390*/  FADD.FTZ R0, -R0, -RZ ;  /* 0x800000ff00007221 */ /* 0x000fc80000010100 */
[----:B------:R-:W-:-:S07]  /*03a0*/  FFMA R5, R5, R0, R5 ;  /* 0x0000000005057223 */ /* 0x000fce0000000005 */
.L_x_229:
[----:B------:R-:W-:Y:S05]  /*03b0*/  BSYNC.RECONVERGENT B2 ;  /* 0x0000000000027941 */ /* 0x000fea0003800200 */
.L_x_227:
[----:B------:R-:W-:Y:S01]  /*03c0*/  FADD R0, -R5, 1 ;  /* 0x3f80000005007421 */ /* 0x000fe20000000100 */
[----:B------:R-:W-:-:S03]  /*03d0*/  IADD3 R15, PT, PT, R23, 0x1, RZ ;  /* 0x00000001170f7810 */ /* 0x000fc60007ffe0ff */
[----:B------:R-:W-:Y:S02]  /*03e0*/  FMUL R5, R0, R5 ;  /* 0x0000000500057220 */ /* 0x000fe40000400000 */
[----:B------:R-:W-:-:S03]  /*03f0*/  IMAD.WIDE.U32 R14, R15, 0x4, R10 ;  /* 0x000000040f0e7825 */ /* 0x000fc600078e000a */
[----:B------:R0:W-:Y:S04]  /*0400*/  STG.E desc[UR4][R8.64], R5 ;  /* 0x0000000508007986 */ /* 0x0001e8000c101904 */
[----:B------:R-:W2:Y:S01]  /*0410*/  LDG.E R0, desc[UR4][R14.64] ;  /* 0x000000040e007981 */ /* 0x000ea2000c1e1900 */
[----:B------:R-:W-:Y:S01]  /*0420*/  HFMA2 R3, -RZ, RZ, 0.96630859375, -0.0022525787353515625 ;  /* 0x3bbb989dff037431 */ /* 0x000fe200000001ff */
[----:B------:R-:W-:Y:S01]  /*0430*/  MOV R7, 0x437c0000 ;  /* 0x437c000000077802 */ /* 0x000fe20000000f00 */
[----:B------:R-:W-:Y:S03]  /*0440*/  BSSY.RECONVERGENT B2, `(.L_x_230) ;  /* 0x0000015000027945 */ /* 0x000fe60003800200 */
[----:B--2---:R-:W-:-:S04]  /*0450*/  FFMA.SAT R2, R0, -R3, 0.5 ;  /* 0x3f00000000027423 */ /* 0x004fc80000002803 */
[----:B------:R-:W-:-:S04]  /*0460*/  FFMA.RM R2, R2, R7, 12582913 ;  /* 0x4b40000102027423 */ /* 0x000fc80000004007 */
[C---:B------:R-:W-:Y:S01]  /*0470*/  FADD R3, R2.reuse, -12583039 ;  /* 0xcb40007f02037421 */ /* 0x040fe20000000000 */
[----:B------:R-:W-:-:S03]  /*0480*/  IMAD.SHL.U32 R2, R2, 0x800000, RZ ;  /* 0x0080000002027824 */ /* 0x000fc600078e00ff */
[----:B------:R-:W-:-:S04]  /*0490*/  FFMA R3, R0, -1.4426950216293334961, -R3 ;  /* 0xbfb8aa3b00037823 */ /* 0x000fc80000000803 */
[----:B------:R-:W-:-:S06]  /*04a0*/  FFMA R3, R0, -1.925963033500011079e-08, R3 ;  /* 0xb2a5706000037823 */ /* 0x000fcc0000000003 */
[----:B------:R-:W1:Y:S02]  /*04b0*/  MUFU.EX2 R3, R3 ;  /* 0x0000000300037308 */ /* 0x000e640000000800 */
[----:B-1----:R-:W-:-:S05]  /*04c0*/  FFMA R2, R2, R3, 1 ;  /* 0x3f80000002027423 */ /* 0x002fca0000000003 */
[----:B------:R-:W-:-:S04]  /*04d0*/  IADD3 R0, PT, PT, R2, 0x1800000, RZ ;  /* 0x0180000002007810 */ /* 0x000fc80007ffe0ff */
[----:B------:R-:W-:-:S04]  /*04e0*/  LOP3.LUT R0, R0, 0x7f800000, RZ, 0xc0, !PT ;  /* 0x7f80000000007812 */ /* 0x000fc800078ec0ff */
[----:B------:R-:W-:-:S13]  /*04f0*/  ISETP.GT.U32.AND P0, PT, R0, 0x1ffffff, PT ;  /* 0x01ffffff0000780c */ /* 0x000fda0003f04070 */
[----:B0-----:R-:W-:Y:S05]  /*0500*/  @P0 BRA `(.L_x_231) ;  /* 0x0000000000100947 */ /* 0x001fea0003800000 */
[----:B------:R-:W-:Y:S02]  /*0510*/  MOV R0, R2 ;  /* 0x0000000200007202 */ /* 0x000fe40000000f00 */
[----:B------:R-:W-:-:S07]  /*0520*/  MOV R2, 0x540 ;  /* 0x0000054000027802 */ /* 0x000fce0000000f00 */
[----:B------:R-:W-:Y:S05]  /*0530*/  CALL.REL.NOINC `($__internal_5_$__cuda_sm20_rcp_rn_f32_slowpath) ;  /* 0x0000000c00887944 */ /* 0x000fea0003c00000 */
[----:B------:R-:W-:Y:S05]  /*0540*/  BRA `(.L_x_232) ;  /* 0x0000000000107947 */ /* 0x000fea0003800000 */
.L_x_231:
[----:B------:R-:W0:Y:S02]  /*0550*/  MUFU.RCP R5, R2 ;  /* 0x0000000200057308 */ /* 0x000e240000001000 */
[----:B0-----:R-:W-:-:S04]  /*0560*/  FFMA R0, R2, R5, -1 ;  /* 0xbf80000002007423 */ /* 0x001fc80000000005 */
[----:B------:R-:W-:-:S04]  /*0570*/  FADD.FTZ R0, -R0, -RZ ;  /* 0x800000ff00007221 */ /* 0x000fc80000010100 */
[----:B------:R-:W-:-:S07]  /*0580*/  FFMA R5, R5, R0, R5 ;  /* 0x0000000005057223 */ /* 0x000fce0000000005 */
.L_x_232:
[----:B------:R-:W-:Y:S05]  /*0590*/  BSYNC.RECONVERGENT B2 ;  /* 0x0000000000027941 */ /* 0x000fea0003800200 */
.L_x_230:
[----:B------:R-:W-:Y:S01]  /*05a0*/  FADD R0, -R5, 1 ;  /* 0x3f80000005007421 */ /* 0x000fe20000000100 */
[----:B------:R-:W-:-:S03]  /*05b0*/  IADD3 R9, PT, PT, R23, 0x2, RZ ;  /* 0x0000000217097810 */ /* 0x000fc60007ffe0ff */
[----:B------:R-:W-:Y:S02]  /*05c0*/  FMUL R5, R0, R5 ;  /* 0x0000000500057220 */ /* 0x000fe40000400000 */
[----:B------:R-:W-:-:S03]  /*05d0*/  IMAD.WIDE.U32 R8, R9, 0x4, R10 ;  /* 0x0000000409087825 */ /* 0x000fc600078e000a */
[----:B------:R0:W-:Y:S04]  /*05e0*/  STG.E desc[UR4][R14.64], R5 ;  /* 0x000000050e007986 */ /* 0x0001e8000c101904 */
[----:B------:R-:W2:Y:S01]  /*05f0*/  LDG.E R0, desc[UR4][R8.64] ;  /* 0x0000000408007981 */ /* 0x000ea2000c1e1900 */
[----:B------:R-:W-:Y:S02]  /*0600*/  HFMA2 R3, -RZ, RZ, 0.96630859375, -0.0022525787353515625 ;  /* 0x3bbb989dff037431 */ /* 0x000fe400000001ff */
[----:B------:R-:W-:Y:S01]  /*0610*/  IMAD.MOV.U32 R7, RZ, RZ, 0x437c0000 ;  /* 0x437c0000ff077424 */ /* 0x000fe200078e00ff */
[----:B------:R-:W-:Y:S02]  /*0620*/  BSSY.RECONVERGENT B2, `(.L_x_233) ;  /* 0x0000015000027945 */ /* 0x000fe40003800200 */
[----:B--2---:R-:W-:-:S04]  /*0630*/  FFMA.SAT R2, R0, -R3, 0.5 ;  /* 0x3f00000000027423 */ /* 0x004fc80000002803 */
[----:B------:R-:W-:-:S04]  /*0640*/  FFMA.RM R2, R2, R7, 12582913 ;  /* 0x4b40000102027423 */ /* 0x000fc80000004007 */
[C---:B------:R-:W-:Y:S01]  /*0650*/  FADD R3, R2.reuse, -12583039 ;  /* 0xcb40007f02037421 */ /* 0x040fe20000000000 */
[----:B------:R-:W-:-:S03]  /*0660*/  SHF.L.U32 R2, R2, 0x17, RZ ;  /* 0x0000001702027819 */ /* 0x000fc600000006ff */
        /* <DEDUP_REMOVED lines=12> */
.L_x_234:
[----:B------:R-:W0:Y:S02]  /*0730*/  MUFU.RCP R5, R2 ;  /* 0x0000000200057308 */ /* 0x000e240000001000 */
[----:B0-----:R-:W-:-:S04]  /*0740*/  FFMA R0, R2, R5, -1 ;  /* 0xbf80000002007423 */ /* 0x001fc80000000005 */
[----:B------:R-:W-:-:S04]  /*0750*/  FADD.FTZ R0, -R0, -RZ ;  /* 0x800000ff00007221 */ /* 0x000fc80000010100 */
[----:B------:R-:W-:-:S07]  /*0760*/  FFMA R5, R5, R0, R5 ;  /* 0x0000000005057223 */ /* 0x000fce0000000005 */
.L_x_235:
[----:B------:R-:W-:Y:S05]  /*0770*/  BSYNC.RECONVERGENT B2 ;  /* 0x0000000000027941 */ /* 0x000fea0003800200 */
.L_x_233:
[----:B------:R-:W-:Y:S01]  /*0780*/  FADD R0, -R5, 1 ;  /* 0x3f80000005007421 */ /* 0x000fe20000000100 */
[----:B------:R-:W-:-:S03]  /*0790*/  IADD3 R15, PT, PT, R23, 0x3, RZ ;  /* 0x00000003170f7810 */ /* 0x000fc60007ffe0ff */
[----:B------:R-:W-:Y:S02]  /*07a0*/  FMUL R5, R0, R5 ;  /* 0x0000000500057220 */ /* 0x000fe40000400000 */
[----:B------:R-:W-:-:S03]  /*07b0*/  IMAD.WIDE.U32 R14, R15, 0x4, R10 ;  /* 0x000000040f0e7825 */ /* 0x000fc600078e000a */
[----:B------:R0:W-:Y:S04]  /*07c0*/  STG.E desc[UR4][R8.64], R5 ;  /* 0x0000000508007986 */ /* 0x0001e8000c101904 */
[----:B------:R-:W2:Y:S01]  /*07d0*/  LDG.E R0, desc[UR4][R14.64] ;  /* 0x000000040e007981 */ /* 0x000ea2000c1e1900 */
[----:B------:R-:W-:Y:S01]  /*07e0*/  IMAD.MOV.U32 R3, RZ, RZ, 0x3bbb989d ;  /* 0x3bbb989dff037424 */ /* 0x000fe200078e00ff */
[----:B------:R-:W-:Y:S01]  /*07f0*/  MOV R7, 0x437c0000 ;  /* 0x437c000000077802 */ /* 0x000fe20000000f00 */
        /* <DEDUP_REMOVED lines=17> */
.L_x_237:
[----:B------:R-:W0:Y:S02]  /*0910*/  MUFU.RCP R5, R2 ;  /* 0x0000000200057308 */ /* 0x000e240000001000 */
[----:B0-----:R-:W-:-:S04]  /*0920*/  FFMA R0, R2, R5, -1 ;  /* 0xbf80000002007423 */ /* 0x001fc80000000005 */
[----:B------:R-:W-:-:S04]  /*0930*/  FADD.FTZ R0, -R0, -RZ ;  /* 0x800000ff00007221 */ /* 0x000fc80000010100 */
[----:B------:R-:W-:-:S07]  /*0940*/  FFMA R5, R5, R0, R5 ;  /* 0x0000000005057223 */ /* 0x000fce0000000005 */
.L_x_238:
[----:B------:R-:W-:Y:S05]  /*0950*/  BSYNC.RECONVERGENT B2 ;  /* 0x0000000000027941 */ /* 0x000fea0003800200 */
.L_x_236:
[----:B------:R-:W-:Y:S01]  /*0960*/  FADD R0, -R5, 1 ;  /* 0x3f80000005007421 */ /* 0x000fe20000000100 */
[----:B------:R-:W-:Y:S02]  /*0970*/  IADD3 R19, P0, PT, R19, 0x4, RZ ;  /* 0x0000000413137810 */ /* 0x000fe40007f1e0ff */
[----:B------:R-:W-:Y:S01]  /*0980*/  IADD3 R20, PT, PT, R20, 0x4, RZ ;  /* 0x0000000414147810 */ /* 0x000fe20007ffe0ff */
[----:B------:R-:W-:Y:S01]  /*0990*/  FMUL R5, R0, R5 ;  /* 0x0000000500057220 */ /* 0x000fe20000400000 */
[----:B------:R-:W-:Y:S01]  /*09a0*/  IADD3 R23, PT, PT, R23, 0x4, RZ ;  /* 0x0000000417177810 */ /* 0x000fe20007ffe0ff */
[----:B------:R-:W-:Y:S01]  /*09b0*/  IMAD.X R21, RZ, RZ, R21, P0 ;  /* 0x000000ffff157224 */ /* 0x000fe200000e0615 */
[----:B------:R-:W-:Y:S02]  /*09c0*/  ISETP.NE.U32.AND P0, PT, R19, RZ, PT ;  /* 0x000000ff1300720c */ /* 0x000fe40003f05070 */
[----:B------:R1:W-:Y:S02]  /*09d0*/  STG.E desc[UR4][R14.64], R5 ;  /* 0x000000050e007986 */ /* 0x0003e4000c101904 */
[----:B------:R-:W-:-:S13]  /*09e0*/  ISETP.NE.AND.EX P0, PT, R21, RZ, PT, P0 ;  /* 0x000000ff1500720c */ /* 0x000fda0003f05300 */
[----:B-1----:R-:W-:Y:S05]  /*09f0*/  @P0 BRA `(.L_x_239) ;  /* 0xfffffff800080947 */ /* 0x002fea000383ffff */
[----:B------:R-:W-:Y:S05]  /*0a00*/  BSYNC.RECONVERGENT B1 ;  /* 0x0000000000017941 */ /* 0x000fea0003800200 */
.L_x_226:
[----:B------:R-:W-:-:S07]  /*0a10*/  IADD3 R0, PT, PT, R20, -0x1, RZ ;  /* 0xffffffff14007810 */ /* 0x000fce0007ffe0ff */
.L_x_225:
[----:B------:R-:W-:Y:S05]  /*0a20*/  BSYNC.RECONVERGENT B0 ;  /* 0x0000000000007941 */ /* 0x000fea0003800200 */
.L_x_224:
[----:B------:R-:W-:-:S04]  /*0a30*/  ISETP.NE.U32.AND P0, PT, R16, RZ, PT ;  /* 0x000000ff1000720c */ /* 0x000fc80003f05070 */
[----:B------:R-:W-:-:S13]  /*0a40*/  ISETP.NE.AND.EX P0, PT, R18, RZ, PT, P0 ;  /* 0x000000ff1200720c */ /* 0x000fda0003f05300 */
[----:B------:R-:W-:Y:S05]  /*0a50*/  @!P0 EXIT ;  /* 0x000000000000894d */ /* 0x000fea0003800000 */
[----:B------:R-:W0:Y:S01]  /*0a60*/  LDC.64 R8, c[0x0][0x380] ;  /* 0x0000e000ff087b82 */ /* 0x000e220000000a00 */
[----:B------:R-:W-:-:S07]  /*0a70*/  IADD3 R17, PT, PT, R17, R0, RZ ;  /* 0x0000000011117210 */ /* 0x000fce0007ffe0ff */
.L_x_243:
[----:B0-----:R-:W-:-:S05]  /*0a80*/  IMAD.WIDE.U32 R10, R17, 0x4, R8 ;  /* 0x00000004110a7825 */ /* 0x001fca00078e0008 */
[----:B------:R-:W2:Y:S01]  /*0a90*/  LDG.E R0, desc[UR4][R10.64] ;  /* 0x000000040a007981 */ /* 0x000ea2000c1e1900 */
[----:B------:R-:W-:Y:S02]  /*0aa0*/  HFMA2 R5, -RZ, RZ, 3.7421875, 0 ;  /* 0x437c0000ff057431 */ /* 0x000fe400000001ff */
[----:B------:R-:W-:Y:S01]  /*0ab0*/  IMAD.MOV.U32 R3, RZ, RZ, 0x3bbb989d ;  /* 0x3bbb989dff037424 */ /* 0x000fe200078e00ff */
        /* <DEDUP_REMOVED lines=8> */
[----:B0-----:R-:W-:-:S05]  /*0b40*/  FFMA R2, R2, R3, 1 ;  /* 0x3f80000002027423 */ /* 0x001fca0000000003 */
[----:B------:R-:W-:-:S04]  /*0b50*/  IADD3 R0, PT, PT, R2, 0x1800000, RZ ;  /* 0x0180000002007810 */ /* 0x000fc80007ffe0ff */
[----:B------:R-:W-:-:S04]  /*0b60*/  LOP3.LUT R0, R0, 0x7f800000, RZ, 0xc0, !PT ;  /* 0x7f80000000007812 */ /* 0x000fc800078ec0ff */
[----:B------:R-:W-:-:S13]  /*0b70*/  ISETP.GT.U32.AND P0, PT, R0, 0x1ffffff, PT ;  /* 0x01ffffff0000780c */ /* 0x000fda0003f04070 */
[----:B------:R-:W-:Y:S05]  /*0b80*/  @P0 BRA `(.L_x_241) ;  /* 0x0000000000100947 */ /* 0x000fea0003800000 */
[----:B------:R-:W-:Y:S02]  /*0b90*/  MOV R0, R2 ;  /* 0x0000000200007202 */ /* 0x000fe40000000f00 */
[----:B------:R-:W-:-:S07]  /*0ba0*/  MOV R2, 0xbc0 ;  /* 0x00000bc000027802 */ /* 0x000fce0000000f00 */
[----:B------:R-:W-:Y:S05]  /*0bb0*/  CALL.REL.NOINC `($__internal_5_$__cuda_sm20_rcp_rn_f32_slowpath) ;  /* 0x0000000400e87944 */ /* 0x000fea0003c00000 */
[----:B------:R-:W-:Y:S05]  /*0bc0*/  BRA `(.L_x_242) ;  /* 0x0000000000107947 */ /* 0x000fea0003800000 */
.L_x_241:
[----:B------:R-:W0:Y:S02]  /*0bd0*/  MUFU.RCP R5, R2 ;  /* 0x0000000200057308 */ /* 0x000e240000001000 */
[----:B0-----:R-:W-:-:S04]  /*0be0*/  FFMA R0, R2, R5, -1 ;  /* 0xbf80000002007423 */ /* 0x001fc80000000005 */
[----:B------:R-:W-:-:S04]  /*0bf0*/  FADD.FTZ R0, -R0, -RZ ;  /* 0x800000ff00007221 */ /* 0x000fc80000010100 */
[----:B------:R-:W-:-:S07]  /*0c00*/  FFMA R5, R5, R0, R5 ;  /* 0x0000000005057223 */ /* 0x000fce0000000005 */
.L_x_242:
[----:B------:R-:W-:Y:S05]  /*0c10*/  BSYNC.RECONVERGENT B0 ;  /* 0x0000000000007941 */ /* 0x000fea0003800200 */
.L_x_240:
[----:B------:R-:W-:Y:S01]  /*0c20*/  FADD R0, -R5, 1 ;  /* 0x3f80000005007421 */ /* 0x000fe20000000100 */
[----:B------:R-:W-:Y:S01]  /*0c30*/  IADD3 R16, P0, PT, R16, -0x1, RZ ;  /* 0xffffffff10107810 */ /* 0x000fe20007f1e0ff */
[----:B------:R-:W-:Y:S02]  /*0c40*/  VIADD R17, R17, 0x1 ;  /* 0x0000000111117836 */ /* 0x000fe40000000000 */
[----:B------:R-:W-:Y:S01]  /*0c50*/  FMUL R5, R0, R5 ;  /* 0x0000000500057220 */ /* 0x000fe20000400000 */
[----:B------:R-:W-:Y:S02]  /*0c60*/  IADD3.X R18, PT, PT, R18, -0x1, RZ, P0, !PT ;  /* 0xffffffff12127810 */ /* 0x000fe400007fe4ff */
[----:B------:R-:W-:Y:S02]  /*0c70*/  ISETP.NE.U32.AND P0, PT, R16, RZ, PT ;  /* 0x000000ff1000720c */ /* 0x000fe40003f05070 */
[----:B------:R1:W-:Y:S02]  /*0c80*/  STG.E desc[UR4][R10.64], R5 ;  /* 0x000000050a007986 */ /* 0x0003e4000c101904 */
[----:B------:R-:W-:-:S13]  /*0c90*/  ISETP.NE.AND.EX P0, PT, R18, RZ, PT, P0 ;  /* 0x000000ff1200720c */ /* 0x000fda0003f05300 */
[----:B-1----:R-:W-:Y:S05]  /*0ca0*/  @P0 BRA `(.L_x_243) ;  /* 0xfffffffc00740947 */ /* 0x002fea000383ffff */
[----:B------:R-:W-:Y:S05]  /*0cb0*/  EXIT ;  /* 0x000000000000794d */ /* 0x000fea0003800000 */
.L_x_223:
[----:B------:R-:W0:Y:S02]  /*0cc0*/  LDC.64 R14, c[0x0][0x380] ;  /* 0x0000e000ff0e7b82 */ /* 0x000e240000000a00 */
[----:B0-----:R-:W-:-:S05]  /*0cd0*/  IMAD.WIDE.U32 R14, R3, 0x10, R14 ;  /* 0x00000010030e7825 */ /* 0x001fca00078e000e */
[----:B------:R-:W2:Y:S01]  /*0ce0*/  LDG.E.128 R8, desc[UR4][R14.64] ;  /* 0x000000040e087981 */ /* 0x000ea2000c1e1d00 */
[----:B------:R-:W-:Y:S01]  /*0cf0*/  HFMA2 R5, -RZ, RZ, 3.7421875, 0 ;  /* 0x437c0000ff057431 */ /* 0x000fe200000001ff */
[----:B------:R-:W-:Y:S01]  /*0d00*/  MOV R3, 0x3bbb989d ;  /* 0x3bbb989d00037802 */ /* 0x000fe20000000f00 */
[----:B------:R-:W-:Y:S04]  /*0d10*/  BSSY.RECONVERGENT B0, `(.L_x_244) ;  /* 0x0000014000007945 */ /* 0x000fe80003800200 */
        /* <DEDUP_REMOVED lines=12> */
[----:B------:R-:W-:-:S07]  /*0de0*/  MOV R2, 0xe00 ;  /* 0x00000e0000027802 */ /* 0x000fce0000000f00 */
[----:B------:R-:W-:Y:S05]  /*0df0*/  CALL.REL.NOINC `($__internal_5_$__cuda_sm20_rcp_rn_f32_slowpath) ;  /* 0x0000000400587944 */ /* 0x000fea0003c00000 */
[----:B------:R-:W-:Y:S05]  /*0e00*/  BRA `(.L_x_246) ;  /* 0x0000000000107947 */ /* 0x000fea0003800000 */
.L_x_245:
[----:B------:R-:W0:Y:S02]  /*0e10*/  MUFU.RCP R5, R0 ;  /* 0x0000000000057308 */ /* 0x000e240000001000 */
[----:B0-----:R-:W-:-:S04]  /*0e20*/  FFMA R2, R0, R5, -1 ;  /* 0xbf80000000027423 */ /* 0x001fc80000000005 */
[----:B------:R-:W-:-:S04]  /*0e30*/  FADD.FTZ R2, -R2, -RZ ;  /* 0x800000ff02027221 */ /* 0x000fc80000010100 */
[----:B------:R-:W-:-:S07]  /*0e40*/  FFMA R5, R5, R2, R5 ;  /* 0x0000000205057223 */ /* 0x000fce0000000005 */
.L_x_246:
[----:B------:R-:W-:Y:S05]  /*0e50*/  BSYNC.RECONVERGENT B0 ;  /* 0x0000000000007941 */ /* 0x000fea0003800200 */
.L_x_244:
[----:B------:R-:W-:Y:S01]  /*0e60*/  IMAD.MOV.U32 R0, RZ, RZ, 0x3bbb989d ;  /* 0x3bbb989dff007424 */ /* 0x000fe200078e00ff */
[----:B------:R-:W-:Y:S01]  /*0e70*/  MOV R3, 0x437c0000 ;  /* 0x437c000000037802 */ /* 0x000fe20000000f00 */
[----:B------:R-:W-:Y:S01]  /*0e80*/  FADD R8, -R5, 1 ;  /* 0x3f80000005087421 */ /* 0x000fe20000000100 */
[----:B------:R-:W-:Y:S01]  /*0e90*/  BSSY.RECONVERGENT B0, `(.L_x_247) ;  /* 0x0000015000007945 */ /* 0x000fe20003800200 */
[----:B------:R-:W-:Y:S02]  /*0ea0*/  FFMA.SAT R0, R9, -R0, 0.5 ;  /* 0x3f00000009007423 */ /* 0x000fe40000002800 */
[----:B------:R-:W-:Y:S02]  /*0eb0*/  FMUL R8, R8, R5 ;  /* 0x0000000508087220 */ /* 0x000fe40000400000 */
[----:B------:R-:W-:-:S04]  /*0ec0*/  FFMA.RM R0, R0, R3, 12582913 ;  /* 0x4b40000100007423 */ /* 0x000fc80000004003 */
[C---:B------:R-:W-:Y:S01]  /*0ed0*/  FADD R2, R0.reuse, -12583039 ;  /* 0xcb40007f00027421 */ /* 0x040fe20000000000 */
[----:B------:R-:W-:-:S03]  /*0ee0*/  SHF.L.U32 R0, R0, 0x17, RZ ;  /* 0x0000001700007819 */ /* 0x000fc600000006ff */
[----:B------:R-:W-:-:S04]  /*0ef0*/  FFMA R2, R9, -1.4426950216293334961, -R2 ;  /* 0xbfb8aa3b09027823 */ /* 0x000fc80000000802 */
[----:B------:R-:W-:-:S04]  /*0f00*/  FFMA R2, R9, -1.925963033500011079e-08, R2 ;  /* 0xb2a5706009027823 */ /* 0x000fc80000000002 */
        /* <DEDUP_REMOVED lines=9> */
.L_x_248:
[----:B------:R-:W0:Y:S02]  /*0fa0*/  MUFU.RCP R5, R0 ;  /* 0x0000000000057308 */ /* 0x000e240000001000 */
[----:B0-----:R-:W-:-:S04]  /*0fb0*/  FFMA R2, R0, R5, -1 ;  /* 0xbf80000000027423 */ /* 0x001fc80000000005 */
[----:B------:R-:W-:-:S04]  /*0fc0*/  FADD.FTZ R2, -R2, -RZ ;  /* 0x800000ff02027221 */ /* 0x000fc80000010100 */
[----:B------:R-:W-:-:S07]  /*0fd0*/  FFMA R5, R5, R2, R5 ;  /* 0x0000000205057223 */ /* 0x000fce0000000005 */
.L_x_249:
[----:B------:R-:W-:Y:S05]  /*0fe0*/  BSYNC.RECONVERGENT B0 ;  /* 0x0000000000007941 */ /* 0x000fea0003800200 */
.L_x_247:
[----:B------:R-:W-:Y:S02]  /*0ff0*/  HFMA2 R3, -RZ, RZ, 0.96630859375, -0.0022525787353515625 ;  /* 0x3bbb989dff037431 */ /* 0x000fe400000001ff */
[----:B------:R-:W-:Y:S01]  /*1000*/  IMAD.MOV.U32 R7, RZ, RZ, 0x437c0000 ;  /* 0x437c0000ff077424 */ /* 0x000fe200078e00ff */
[----:B------:R-:W-:Y:S02]  /*1010*/  BSSY.RECONVERGENT B0, `(.L_x_250) ;  /* 0x0000017000007945 */ /* 0x000fe40003800200 */
[----:B------:R-:W-:-:S04]  /*1020*/  FFMA.SAT R0, R10, -R3, 0.5 ;  /* 0x3f0000000a007423 */ /* 0x000fc80000002803 */
        /* <DEDUP_REMOVED lines=9> */
[----:B------:R-:W-:Y:S01]  /*10c0*/  ISETP.GT.U32.AND P0, PT, R0, 0x1ffffff, PT ;  /* 0x01ffffff0000780c */ /* 0x000fe20003f04070 */
[----:B------:R-:W-:-:S04]  /*10d0*/  FADD R0, -R5, 1 ;  /* 0x3f80000005007421 */ /* 0x000fc80000000100 */
[----:B------:R-:W-:-:S08]  /*10e0*/  FMUL R9, R0, R5 ;  /* 0x0000000500097220 */ /* 0x000fd00000400000 */
[----:B------:R-:W-:Y:S05]  /*10f0*/  @P0 BRA `(.L_x_251) ;  /* 0x0000000000100947 */ /* 0x000fea0003800000 */
[----:B------:R-:W-:Y:S02]  /*1100*/  MOV R0, R2 ;  /* 0x0000000200007202 */ /* 0x000fe40000000f00 */
[----:B------:R-:W-:-:S07]  /*1110*/  MOV R2, 0x1130 ;  /* 0x0000113000027802 */ /* 0x000fce0000000f00 */
[----:B------:R-:W-:Y:S05]  /*1120*/  CALL.REL.NOINC `($__internal_5_$__cuda_sm20_rcp_rn_f32_slowpath) ;  /* 0x00000000008c7944 */ /* 0x000fea0003c00000 */
[----:B------:R-:W-:Y:S05]  /*1130*/  BRA `(.L_x_252) ;  /* 0x0000000000107947 */ /* 0x000fea0003800000 */
.L_x_251:
[----:B------:R-:W0:Y:S02]  /*1140*/  MUFU.RCP R5, R2 ;  /* 0x0000000200057308 */ /* 0x000e240000001000 */
[----:B0-----:R-:W-:-:S04]  /*1150*/  FFMA R0, R2, R5, -1 ;  /* 0xbf80000002007423 */ /* 0x001fc80000000005 */
[----:B------:R-:W-:-:S04]  /*1160*/  FADD.FTZ R0, -R0, -RZ ;  /* 0x800000ff00007221 */ /* 0x000fc80000010100 */
[----:B------:R-:W-:-:S07]  /*1170*/  FFMA R5, R5, R0, R5 ;  /* 0x0000000005057223 */ /* 0x000fce0000000005 */
.L_x_252:
[----:B------:R-:W-:Y:S05]  /*1180*/  BSYNC.RECONVERGENT B0 ;  /* 0x0000000000007941 */ /* 0x000fea0003800200 */
.L_x_250:
[----:B------:R-:W-:Y:S01]  /*1190*/  HFMA2 R3, -RZ, RZ, 3.7421875, 0 ;  /* 0x437c0000ff037431 */ /* 0x000fe200000001ff */
[----:B------:R-:W-:Y:S01]  /*11a0*/  MOV R0, 0x3bbb989d ;  /* 0x3bbb989d00007802 */ /* 0x000fe20000000f00 */
[----:B------:R-:W-:Y:S01]  /*11b0*/  FADD R10, -R5, 1 ;  /* 0x3f800000050a7421 */ /* 0x000fe20000000100 */
[----:B------:R-:W-:Y:S03]  /*11c0*/  BSSY.RECONVERGENT B0, `(.L_x_253) ;  /* 0x0000015000007945 */ /* 0x000fe60003800200 */
[----:B------:R-:W-:Y:S01]  /*11d0*/  FFMA.SAT R0, R11, -R0, 0.5 ;  /* 0x3f0000000b007423 */ /* 0x000fe20000002800 */
[----:B------:R-:W-:-:S03]  /*11e0*/  FMUL R10, R10, R5 ;  /* 0x000000050a0a7220 */ /* 0x000fc60000400000 */
[----:B------:R-:W-:-:S04]  /*11f0*/  FFMA.RM R0, R0, R3, 12582913 ;  /* 0x4b40000100007423 */ /* 0x000fc80000004003 */
[C---:B------:R-:W-:Y:S01]  /*1200*/  FADD R2, R0.reuse, -12583039 ;  /* 0xcb40007f00027421 */ /* 0x040fe20000000000 */
[----:B------:R-:W-:-:S03]  /*1210*/  IMAD.SHL.U32 R0, R0, 0x800000, RZ ;  /* 0x0080000000007824 */ /* 0x000fc600078e00ff */
        /* <DEDUP_REMOVED lines=11> */
.L_x_254:
[----:B------:R-:W0:Y:S02]  /*12d0*/  MUFU.RCP R5, R0 ;  /* 0x0000000000057308 */ /* 0x000e240000001000 */
[----:B0-----:R-:W-:-:S04]  /*12e0*/  FFMA R2, R0, R5, -1 ;  /* 0xbf80000000027423 */ /* 0x001fc80000000005 */
[----:B------:R-:W-:-:S04]  /*12f0*/  FADD.FTZ R2, -R2, -RZ ;  /* 0x800000ff02027221 */ /* 0x000fc80000010100 */
[----:B------:R-:W-:-:S07]  /*1300*/  FFMA R5, R5, R2, R5 ;  /* 0x0000000205057223 */ /* 0x000fce0000000005 */
.L_x_255:
[----:B------:R-:W-:Y:S05]  /*1310*/  BSYNC.RECONVERGENT B0 ;  /* 0x0000000000007941 */ /* 0x000fea0003800200 */
.L_x_253:
[----:B------:R-:W-:-:S04]  /*1320*/  FADD R0, -R5, 1 ;  /* 0x3f80000005007421 */ /* 0x000fc80000000100 */
[----:B------:R-:W-:-:S05]  /*1330*/  FMUL R11, R0, R5 ;  /* 0x00000005000b7220 */ /* 0x000fca0000400000 */
[----:B------:R-:W-:Y:S01]  /*1340*/  STG.E.128 desc[UR4][R14.64], R8 ;  /* 0x000000080e007986 */ /* 0x000fe2000c101d04 */
[----:B------:R-:W-:Y:S05]  /*1350*/  EXIT ;  /* 0x000000000000794d */ /* 0x000fea0003800000 */
        .weak           $__internal_5_$__cuda_sm20_rcp_rn_f32_slowpath
        .type           $__internal_5_$__cuda_sm20_rcp_rn_f32_slowpath,@function
        .size           $__internal_5_$__cuda_sm20_rcp_rn_f32_slowpath,(.L_x_414 - $__internal_5_$__cuda_sm20_rcp_rn_f32_slowpath)
$__internal_5_$__cuda_sm20_rcp_rn_f32_slowpath:
[----:B------:R-:W-:Y:S01]  /*1360*/  SHF.L.U32 R3, R0, 0x1, RZ ;  /* 0x0000000100037819 */ /* 0x000fe200000006ff */
[----:B------:R-:W-:Y:S03]  /*1370*/  BSSY.RECONVERGENT B3, `(.L_x_256) ;  /* 0x0000030000037945 */ /* 0x000fe60003800200 */
[----:B------:R-:W-:-:S04]  /*1380*/  SHF.R.U32.HI R3, RZ, 0x18, R3 ;  /* 0x00000018ff037819 */ /* 0x000fc80000011603 */
[----:B------:R-:W-:-:S13]  /*1390*/  ISETP.NE.U32.AND P0, PT, R3, RZ, PT ;  /* 0x000000ff0300720c */ /* 0x000fda0003f05070 */
[----:B------:R-:W-:Y:S05]  /*13a0*/  @P0 BRA `(.L_x_257) ;  /* 0x0000000000280947 */ /* 0x000fea0003800000 */
[----:B------:R-:W-:-:S04]  /*13b0*/  SHF.L.U32 R3, R0, 0x1, RZ ;  /* 0x0000000100037819 */ /* 0x000fc800000006ff */
[----:B------:R-:W-:-:S13]  /*13c0*/  ISETP.NE.AND P0, PT, R3, RZ, PT ;  /* 0x000000ff0300720c */ /* 0x000fda0003f05270 */
[----:B------:R-:W-:Y:S01]  /*13d0*/  @P0 FFMA R3, R0, 1.84467440737095516160e+19, RZ ;  /* 0x5f80000000030823 */ /* 0x000fe200000000ff */
[----:B------:R-:W-:Y:S08]  /*13e0*/  @!P0 MUFU.RCP R5, R0 ;  /* 0x0000000000058308 */ /* 0x000ff00000001000 */
[----:B------:R-:W0:Y:S02]  /*13f0*/  @P0 MUFU.RCP R4, R3 ;  /* 0x0000000300040308 */ /* 0x000e240000001000 */
[----:B0-----:R-:W-:-:S04]  /*1400*/  @P0 FFMA R7, R3, R4, -1 ;  /* 0xbf80000003070423 */ /* 0x001fc80000000004 */
[----:B------:R-:W-:-:S04]  /*1410*/  @P0 FADD.FTZ R7, -R7, -RZ ;  /* 0x800000ff07070221 */ /* 0x000fc80000010100 */
[----:B------:R-:W-:-:S04]  /*1420*/  @P0 FFMA R7, R4, R7, R4 ;  /* 0x0000000704070223 */ /* 0x000fc80000000004 */
[----:B------:R-:W-:Y:S01]  /*1430*/  @P0 FFMA R5, R7, 1.84467440737095516160e+19, RZ ;  /* 0x5f80000007050823 */ /* 0x000fe200000000ff */
[----:B------:R-:W-:Y:S06]  /*1440*/  BRA `(.L_x_258) ;  /* 0x0000000000887947 */ /* 0x000fec0003800000 */
.L_x_257:
[----:B------:R-:W-:-:S04]  /*1450*/  IADD3 R4, PT, PT, R3, -0xfd, RZ ;  /* 0xffffff0303047810 */ /* 0x000fc80007ffe0ff */
[----:B------:R-:W-:-:S13]  /*1460*/  ISETP.GT.U32.AND P0, PT, R4, 0x1, PT ;  /* 0x000000010400780c */ /* 0x000fda0003f04070 */
[----:B------:R-:W-:Y:S05]  /*1470*/  @P0 BRA `(.L_x_259) ;  /* 0x0000000000780947 */ /* 0x000fea0003800000 */
[----:B------:R-:W-:Y:S02]  /*1480*/  LOP3.LUT R25, R0, 0x7fffff, RZ, 0xc0, !PT ;  /* 0x007fffff00197812 */ /* 0x000fe400078ec0ff */
[----:B------:R-:W-:Y:S02]  /*1490*/  MOV R7, 0x3 ;  /* 0x0000000300077802 */ /* 0x000fe40000000f00 */
[----:B------:R-:W-:Y:S02]  /*14a0*/  LOP3.LUT R25, R25, 0x3f800000, RZ, 0xfc, !PT ;  /* 0x3f80000019197812 */ /* 0x000fe400078efcff */
[----:B------:R-:W-:Y:S02]  /*14b0*/  SHF.L.U32 R7, R7, R4, RZ ;  /* 0x0000000407077219 */ /* 0x000fe400000006ff */
[----:B------:R-:W0:Y:S01]  /*14c0*/  MUFU.RCP R6, R25 ;  /* 0x0000001900067308 */ /* 0x000e220000001000 */
[----:B------:R-:W-:Y:S01]  /*14d0*/  IADD3 R3, PT, PT, R3, -0xfc, RZ ;  /* 0xffffff0403037810 */ /* 0x000fe20007ffe0ff */
[----:B0-----:R-:W-:-:S04]  /*14e0*/  FFMA R13, R25, R6, -1 ;  /* 0xbf800000190d7423 */ /* 0x001fc80000000006 */
[----:B------:R-:W-:-:S04]  /*14f0*/  FADD.FTZ R13, -R13, -RZ ;  /* 0x800000ff0d0d7221 */ /* 0x000fc80000010100 */
[CCC-:B------:R-:W-:Y:S01]  /*1500*/  FFMA.RM R5, R6.reuse, R13.reuse, R6.reuse ;  /* 0x0000000d06057223 */ /* 0x1c0fe20000004006 */
[----:B------:R-:W-:-:S04]  /*1510*/  FFMA.RP R6, R6, R13, R6 ;  /* 0x0000000d06067223 */ /* 0x000fc80000008006 */
[C---:B------:R-:W-:Y:S02]  /*1520*/  LOP3.LUT R12, R5.reuse, 0x7fffff, RZ, 0xc0, !PT ;  /* 0x007fffff050c7812 */ /* 0x040fe400078ec0ff */
[----:B------:R-:W-:Y:S02]  /*1530*/  FSETP.NEU.FTZ.AND P0, PT, R5, R6, PT ;  /* 0x000000060500720b */ /* 0x000fe40003f1d000 */
[----:B------:R-:W-:Y:S02]  /*1540*/  LOP3.LUT R12, R12, 0x800000, RZ, 0xfc, !PT ;  /* 0x008000000c0c7812 */ /* 0x000fe400078efcff */
[----:B------:R-:W-:Y:S02]  /*1550*/  SEL R5, RZ, 0xffffffff, !P0 ;  /* 0xffffffffff057807 */ /* 0x000fe40004000000 */
[----:B------:R-:W-:Y:S02]  /*1560*/  LOP3.LUT R7, R7, R12, RZ, 0xc0, !PT ;  /* 0x0000000c07077212 */ /* 0x000fe400078ec0ff */
[----:B------:R-:W-:Y:S01]  /*1570*/  SHF.R.U32.HI R3, RZ, R3, R12 ;  /* 0x00000003ff037219 */ /* 0x000fe2000001160c */
[----:B------:R-:W-:Y:S01]  /*1580*/  IMAD.MOV R5, RZ, RZ, -R5 ;  /* 0x000000ffff057224 */ /* 0x000fe200078e0a05 */
[----:B------:R-:W-:-:S04]  /*1590*/  SHF.R.U32.HI R7, RZ, R4, R7 ;  /* 0x00000004ff077219 */ /* 0x000fc80000011607 */
[----:B------:R-:W-:Y:S02]  /*15a0*/  LOP3.LUT P1, RZ, R5, R4, R12, 0xf8, !PT ;  /* 0x0000000405ff7212 */ /* 0x000fe4000782f80c */
[C---:B------:R-:W-:Y:S02]  /*15b0*/  LOP3.LUT P0, RZ, R7.reuse, 0x1, RZ, 0xc0, !PT ;  /* 0x0000000107ff7812 */ /* 0x040fe4000780c0ff */
[----:B------:R-:W-:-:S04]  /*15c0*/  LOP3.LUT P2, RZ, R7, 0x2, RZ, 0xc0, !PT ;  /* 0x0000000207ff7812 */ /* 0x000fc8000784c0ff */
[----:B------:R-:W-:Y:S02]  /*15d0*/  PLOP3.LUT P0, PT, P0, P1, P2, 0xe0, 0x0 ;  /* 0x000000000000781c */ /* 0x000fe40000703c20 */
[----:B------:R-:W-:Y:S02]  /*15e0*/  LOP3.LUT P1, RZ, R0, 0x7fffff, RZ, 0xc0, !PT ;  /* 0x007fffff00ff7812 */ /* 0x000fe4000782c0ff */
[----:B------:R-:W-:-:S04]  /*15f0*/  SEL R4, RZ, 0x1, !P0 ;  /* 0x00000001ff047807 */ /* 0x000fc80004000000 */
[----:B------:R-:W-:-:S04]  /*1600*/  IADD3 R4, PT, PT, -R4, RZ, RZ ;  /* 0x000000ff04047210 */ /* 0x000fc80007ffe1ff */
[----:B------:R-:W-:-:S13]  /*1610*/  ISETP.GE.AND P0, PT, R4, RZ, PT ;  /* 0x000000ff0400720c */ /* 0x000fda0003f06270 */
[----:B------:R-:W-:-:S04]  /*1620*/  @!P0 IADD3 R3, PT, PT, R3, 0x1, RZ ;  /* 0x0000000103038810 */ /* 0x000fc80007ffe0ff */
[----:B------:R-:W-:-:S04]  /*1630*/  @!P1 SHF.L.U32 R3, R3, 0x1, RZ ;  /* 0x0000000103039819 */ /* 0x000fc800000006ff */
[----:B------:R-:W-:Y:S01]  /*1640*/  LOP3.LUT R5, R3, 0x80000000, R0, 0xf8, !PT ;  /* 0x8000000003057812 */ /* 0x000fe200078ef800 */
[----:B------:R-:W-:Y:S06]  /*1650*/  BRA `(.L_x_258) ;  /* 0x0000000000047947 */ /* 0x000fec0003800000 */
.L_x_259:
[----:B------:R0:W1:Y:S02]  /*1660*/  MUFU.RCP R5, R0 ;  /* 0x0000000000057308 */ /* 0x0000640000001000 */
.L_x_258:
[----:B------:R-:W-:Y:S05]  /*1670*/  BSYNC.RECONVERGENT B3 ;  /* 0x0000000000037941 */ /* 0x000fea0003800200 */
.L_x_256:
[----:B------:R-:W-:-:S04]  /*1680*/  HFMA2 R3, -RZ, RZ, 0, 0 ;  /* 0x00000000ff037431 */ /* 0x000fc800000001ff */
[----:B01----:R-:W-:Y:S05]  /*1690*/  RET.REL.NODEC R2 `(sigmoid_prime_inplace) ;  /* 0xffffffe802587950 */ /* 0x003fea0003c3ffff */
.L_x_260:
        /* <DEDUP_REMOVED lines=14> */
.L_x_414:


//--------------------- .text.sigmoid_inplace     --------------------------
	.section	.text.sigmoid_inplace,"ax",@progbits
	.align	128
        .global         sigmoid_inplace
        .type           sigmoid_inplace,@function
        .size           sigmoid_inplace,(.L_x_415 - sigmoid_inplace)
        .other          sigmoid_inplace,@"STO_CUDA_ENTRY STV_DEFAULT"
sigmoid_inplace:
.text.sigmoid_inplace:
        /* <DEDUP_REMOVED lines=21> */
[----:B------:R-:W-:Y:S01]  /*0150*/  LOP3.LUT R16, R20, 0x3, RZ, 0xc0, !PT ;  /* 0x0000000314107812 */ /* 0x000fe200078ec0ff */
[----:B------:R-:W-:Y:S01]  /*0160*/  IMAD.MOV.U32 R18, RZ, RZ, RZ ;  /* 0x000000ffff127224 */ /* 0x000fe200078e00ff */
[----:B------:R-:W-:Y:S02]  /*0170*/  ISETP.GT.U32.AND P0, PT, R0, -0x4, PT ;  /* 0xfffffffc0000780c */ /* 0x000fe40003f04070 */
[----:B------:R-:W-:-:S04]  /*0180*/  IADD3.X R0, PT, PT, RZ, ~R21, RZ, P1, !PT ;  /* 0x80000015ff007210 */ /* 0x000fc80000ffe4ff */
[----:B------:R-:W-:Y:S01]  /*0190*/  ISETP.GT.U32.AND.EX P0, PT, R0, -0x1, PT, P0 ;  /* 0xffffffff0000780c */ /* 0x000fe20003f04100 */
[----:B------:R-:W-:-:S12]  /*01a0*/  HFMA2 R0, -RZ, RZ, 0, 0 ;  /* 0x00000000ff007431 */ /* 0x000fd800000001ff */
[----:B------:R-:W-:Y:S05]  /*01b0*/  @P0 BRA `(.L_x_263) ;  /* 0x0000000400f80947 */ /* 0x000fea0003800000 */
[----:B------:R-:W0:Y:S01]  /*01c0*/  LDC.64 R10, c[0x0][0x380] ;  /* 0x0000e000ff0a7b82 */ /* 0x000e220000000a00 */
[----:B------:R-:W-:Y:S01]  /*01d0*/  IADD3 R19, P0, P1, R17, -R20, R16 ;  /* 0x8000001411137210 */ /* 0x000fe2000791e010 */
[----:B------:R-:W-:Y:S01]  /*01e0*/  BSSY.RECONVERGENT B1, `(.L_x_264) ;  /* 0x000007a000017945 */ /* 0x000fe20003800200 */
[----:B------:R-:W-:Y:S01]  /*01f0*/  MOV R20, 0x1 ;  /* 0x0000000100147802 */ /* 0x000fe20000000f00 */
[----:B------:R-:W-:Y:S01]  /*0200*/  IMAD.MOV.U32 R23, RZ, RZ, R17 ;  /* 0x000000ffff177224 */ /* 0x000fe200078e0011 */
[----:B------:R-:W-:-:S09]  /*0210*/  IADD3.X R21, PT, PT, RZ, ~R21, R18, P0, P1 ;  /* 0x80000015ff157210 */ /* 0x000fd200007e2412 */
.L_x_277:
[----:B0-----:R-:W-:-:S05]  /*0220*/  IMAD.WIDE.U32 R8, R23, 0x4, R10 ;  /* 0x0000000417087825 */ /* 0x001fca00078e000a */
[----:B------:R-:W2:Y:S01]  /*0230*/  LDG.E R0, desc[UR4][R8.64] ;  /* 0x0000000408007981 */ /* 0x000ea2000c1e1900 */
[----:B------:R-:W-:Y:S01]  /*0240*/  HFMA2 R5, -RZ, RZ, 3.7421875, 0 ;  /* 0x437c0000ff057431 */ /* 0x000fe200000001ff */
[----:B------:R-:W-:Y:S01]  /*0250*/  MOV R3, 0x3bbb989d ;  /* 0x3bbb989d00037802 */ /* 0x000fe20000000f00 */
[----:B------:R-:W-:Y:S04]  /*0260*/  BSSY.RECONVERGENT B2, `(.L_x_265) ;  /* 0x0000015000027945 */ /* 0x000fe80003800200 */
[----:B--2---:R-:W-:-:S04]  /*0270*/  FFMA.SAT R2, R0, -R3, 0.5 ;  /* 0x3f00000000027423 */ /* 0x004fc80000002803 */
[----:B------:R-:W-:-:S04]  /*0280*/  FFMA.RM R2, R2, R5, 12582913 ;  /* 0x4b40000102027423 */ /* 0x000fc80000004005 */
[C---:B------:R-:W-:Y:S01]  /*0290*/  FADD R3, R2.reuse, -12583039 ;  /* 0xcb40007f02037421 */ /* 0x040fe20000000000 */
[----:B------:R-:W-:-:S03]  /*02a0*/  IMAD.SHL.U32 R2, R2, 0x800000, RZ ;  /* 0x0080000002027824 */ /* 0x000fc600078e00ff */
        /* <DEDUP_REMOVED lines=10> */
[----:B------:R-:W-:Y:S05]  /*0350*/  CALL.REL.NOINC `($__internal_6_$__cuda_sm20_rcp_rn_f32_slowpath) ;  /* 0x0000000c00c47944 */ /* 0x000fea0003c00000 */
[----:B------:R-:W-:Y:S05]  /*0360*/  BRA `(.L_x_267) ;  /* 0x0000000000107947 */ /* 0x000fea0003800000 */
.L_x_266:
[----:B------:R-:W0:Y:S02]  /*0370*/  MUFU.RCP R5, R2 ;  /* 0x0000000200057308 */ /* 0x000e240000001000 */
[----:B0-----:R-:W-:-:S04]  /*0380*/  FFMA R0, R2, R5, -1 ;  /* 0xbf80000002007423 */ /* 0x001fc80000000005 */
[----:B------:R-:W-:-:S04]  /*0390*/  FADD.FTZ R0, -R0, -RZ ;  /* 0x800000ff00007221 */ /* 0x000fc80000010100 */
[----:B------:R-:W-:-:S07]  /*03a0*/  FFMA R5, R5, R0, R5 ;  /* 0x0000000005057223 */ /* 0x000fce0000000005 */
.L_x_267:
[----:B------:R-:W-:Y:S05]  /*03b0*/  BSYNC.RECONVERGENT B2 ;  /* 0x0000000000027941 */ /* 0x000fea0003800200 */
.L_x_265:
[----:B------:R-:W-:Y:S01]  /*03c0*/  VIADD R15, R23, 0x1 ;  /* 0x00000001170f7836 */ /* 0x000fe20000000000 */
[----:B------:R0:W-:Y:S03]  /*03d0*/  STG.E desc[UR4][R8.64], R5 ;  /* 0x0000000508007986 */ /* 0x0001e6000c101904 */
[----:B------:R-:W-:-:S05]  /*03e0*/  IMAD.WIDE.U32 R14, R15, 0x4, R10 ;  /* 0x000000040f0e7825 */ /* 0x000fca00078e000a */
        /* <DEDUP_REMOVED lines=18> */
[----:B------:R-:W-:Y:S05]  /*0510*/  CALL.REL.NOINC `($__internal_6_$__cuda_sm20_rcp_rn_f32_slowpath) ;  /* 0x0000000c00547944 */ /* 0x000fea0003c00000 */
[----:B------:R-:W-:Y:S05]  /*0520*/  BRA `(.L_x_270) ;  /* 0x0000000000107947 */ /* 0x000fea0003800000 */
.L_x_269:
[----:B------:R-:W0:Y:S02]  /*0530*/  MUFU.RCP R5, R2 ;  /* 0x0000000200057308 */ /* 0x000e240000001000 */
[----:B0-----:R-:W-:-:S04]  /*0540*/  FFMA R0, R2, R5, -1 ;  /* 0xbf80000002007423 */ /* 0x001fc80000000005 */
[----:B------:R-:W-:-:S04]  /*0550*/  FADD.FTZ R0, -R0, -RZ ;  /* 0x800000ff00007221 */ /* 0x000fc80000010100 */
[----:B------:R-:W-:-:S07]  /*0560*/  FFMA R5, R5, R0, R5 ;  /* 0x0000000005057223 */ /* 0x000fce0000000005 */
.L_x_270:
[----:B------:R-:W-:Y:S05]  /*0570*/  BSYNC.RECONVERGENT B2 ;  /* 0x0000000000027941 */ /* 0x000fea0003800200 */
.L_x_268:
        /* <DEDUP_REMOVED lines=23> */
.L_x_272:
[----:B------:R-:W0:Y:S02]  /*06f0*/  MUFU.RCP R5, R2 ;  /* 0x0000000200057308 */ /* 0x000e240000001000 */
[----:B0-----:R-:W-:-:S04]  /*0700*/  FFMA R0, R2, R5, -1 ;  /* 0xbf80000002007423 */ /* 0x001fc80000000005 */
[----:B------:R-:W-:-:S04]  /*0710*/  FADD.FTZ R0, -R0, -RZ ;  /* 0x800000ff00007221 */ /* 0x000fc80000010100 */
[----:B------:R-:W-:-:S07]  /*0720*/  FFMA R5, R5, R0, R5 ;  /* 0x0000000005057223 */ /* 0x000fce0000000005 */
.L_x_273:
[----:B------:R-:W-:Y:S05]  /*0730*/  BSYNC.RECONVERGENT B2 ;  /* 0x0000000000027941 */ /* 0x000fea0003800200 */
.L_x_271:
        /* <DEDUP_REMOVED lines=23> */
.L_x_275:
[----:B------:R-:W0:Y:S02]  /*08b0*/  MUFU.RCP R5, R2 ;  /* 0x0000000200057308 */ /* 0x000e240000001000 */
[----:B0-----:R-:W-:-:S04]  /*08c0*/  FFMA R0, R2, R5, -1 ;  /* 0xbf80000002007423 */ /* 0x001fc80000000005 */
[----:B------:R-:W-:-:S04]  /*08d0*/  FADD.FTZ R0, -R0, -RZ ;  /* 0x800000ff00007221 */ /* 0x000fc80000010100 */
[----:B------:R-:W-:-:S07]  /*08e0*/  FFMA R5, R5, R0, R5 ;  /* 0x0000000005057223 */ /* 0x000fce0000000005 */
.L_x_276:
[----:B------:R-:W-:Y:S05]  /*08f0*/  BSYNC.RECONVERGENT B2 ;  /* 0x0000000000027941 */ /* 0x000fea0003800200 */
.L_x_274:
[----:B------:R-:W-:Y:S01]  /*0900*/  IADD3 R19, P0, PT, R19, 0x4, RZ ;  /* 0x0000000413137810 */ /* 0x000fe20007f1e0ff */
[----:B------:R1:W-:Y:S01]  /*0910*/  STG.E desc[UR4][R14.64], R5 ;  /* 0x000000050e007986 */ /* 0x0003e2000c101904 */
[----:B------:R-:W-:Y:S02]  /*0920*/  IADD3 R20, PT, PT, R20, 0x4, RZ ;  /* 0x0000000414147810 */ /* 0x000fe40007ffe0ff */
[----:B------:R-:W-:Y:S01]  /*0930*/  IADD3 R23, PT, PT, R23, 0x4, RZ ;  /* 0x0000000417177810 */ /* 0x000fe20007ffe0ff */
[----:B------:R-:W-:Y:S01]  /*0940*/  IMAD.X R21, RZ, RZ, R21, P0 ;  /* 0x000000ffff157224 */ /* 0x000fe200000e0615 */
[----:B------:R-:W-:-:S04]  /*0950*/  ISETP.NE.U32.AND P0, PT, R19, RZ, PT ;  /* 0x000000ff1300720c */ /* 0x000fc80003f05070 */
[----:B------:R-:W-:-:S13]  /*0960*/  ISETP.NE.AND.EX P0, PT, R21, RZ, PT, P0 ;  /* 0x000000ff1500720c */ /* 0x000fda0003f05300 */
[----:B-1----:R-:W-:Y:S05]  /*0970*/  @P0 BRA `(.L_x_277) ;  /* 0xfffffff800280947 */ /* 0x002fea000383ffff */
[----:B------:R-:W-:Y:S05]  /*0980*/  BSYNC.RECONVERGENT B1 ;  /* 0x0000000000017941 */ /* 0x000fea0003800200 */
.L_x_264:
[----:B------:R-:W-:-:S07]  /*0990*/  VIADD R0, R20, 0xffffffff ;  /* 0xffffffff14007836 */ /* 0x000fce0000000000 */
.L_x_263:
[----:B------:R-:W-:Y:S05]  /*09a0*/  BSYNC.RECONVERGENT B0 ;  /* 0x0000000000007941 */ /* 0x000fea0003800200 */
.L_x_262:
[----:B------:R-:W-:-:S04]  /*09b0*/  ISETP.NE.U32.AND P0, PT, R16, RZ, PT ;  /* 0x000000ff1000720c */ /* 0x000fc80003f05070 */
[----:B------:R-:W-:-:S13]  /*09c0*/  ISETP.NE.AND.EX P0, PT, R18, RZ, PT, P0 ;  /* 0x000000ff1200720c */ /* 0x000fda0003f05300 */
[----:B------:R-:W-:Y:S05]  /*09d0*/  @!P0 EXIT ;  /* 0x000000000000894d */ /* 0x000fea0003800000 */
[----:B------:R-:W0:Y:S01]  /*09e0*/  LDC.64 R8, c[0x0][0x380] ;  /* 0x0000e000ff087b82 */ /* 0x000e220000000a00 */
[----:B------:R-:W-:-:S07]  /*09f0*/  IADD3 R17, PT, PT, R17, R0, RZ ;  /* 0x0000000011117210 */ /* 0x000fce0007ffe0ff */
.L_x_281:
[----:B0-----:R-:W-:-:S05]  /*0a00*/  IMAD.WIDE.U32 R10, R17, 0x4, R8 ;  /* 0x00000004110a7825 */ /* 0x001fca00078e0008 */
[----:B------:R-:W2:Y:S01]  /*0a10*/  LDG.E R0, desc[UR4][R10.64] ;  /* 0x000000040a007981 */ /* 0x000ea2000c1e1900 */
[----:B------:R-:W-:Y:S01]  /*0a20*/  MOV R3, 0x3bbb989d ;  /* 0x3bbb989d00037802 */ /* 0x000fe20000000f00 */
        /* <DEDUP_REMOVED lines=14> */
[----:B------:R-:W-:Y:S01]  /*0b10*/  IMAD.MOV.U32 R0, RZ, RZ, R2 ;  /* 0x000000ffff007224 */ /* 0x000fe200078e0002 */
[----:B------:R-:W-:-:S07]  /*0b20*/  MOV R2, 0xb40 ;  /* 0x00000b4000027802 */ /* 0x000fce0000000f00 */
[----:B------:R-:W-:Y:S05]  /*0b30*/  CALL.REL.NOINC `($__internal_6_$__cuda_sm20_rcp_rn_f32_slowpath) ;  /* 0x0000000400cc7944 */ /* 0x000fea0003c00000 */
[----:B------:R-:W-:Y:S05]  /*0b40*/  BRA `(.L_x_280) ;  /* 0x0000000000107947 */ /* 0x000fea0003800000 */
.L_x_279:
[----:B------:R-:W0:Y:S02]  /*0b50*/  MUFU.RCP R5, R2 ;  /* 0x0000000200057308 */ /* 0x000e240000001000 */
[----:B0-----:R-:W-:-:S04]  /*0b60*/  FFMA R0, R2, R5, -1 ;  /* 0xbf80000002007423 */ /* 0x001fc80000000005 */
[----:B------:R-:W-:-:S04]  /*0b70*/  FADD.FTZ R0, -R0, -RZ ;  /* 0x800000ff00007221 */ /* 0x000fc80000010100 */
[----:B------:R-:W-:-:S07]  /*0b80*/  FFMA R5, R5, R0, R5 ;  /* 0x0000000005057223 */ /* 0x000fce0000000005 */
.L_x_280:
[----:B------:R-:W-:Y:S05]  /*0b90*/  BSYNC.RECONVERGENT B0 ;  /* 0x0000000000007941 */ /* 0x000fea0003800200 */
.L_x_278:
[----:B------:R-:W-:Y:S01]  /*0ba0*/  IADD3 R16, P0, PT, R16, -0x1, RZ ;  /* 0xffffffff10107810 */ /* 0x000fe20007f1e0ff */
[----:B------:R1:W-:Y:S01]  /*0bb0*/  STG.E desc[UR4][R10.64], R5 ;  /* 0x000000050a007986 */ /* 0x0003e2000c101904 */
[----:B------:R-:W-:Y:S02]  /*0bc0*/  IADD3 R17, PT, PT, R17, 0x1, RZ ;  /* 0x0000000111117810 */ /* 0x000fe40007ffe0ff */
[----:B------:R-:W-:Y:S02]  /*0bd0*/  IADD3.X R18, PT, PT, R18, -0x1, RZ, P0, !PT ;  /* 0xffffffff12127810 */ /* 0x000fe400007fe4ff */
[----:B------:R-:W-:-:S04]  /*0be0*/  ISETP.NE.U32.AND P0, PT, R16, RZ, PT ;  /* 0x000000ff1000720c */ /* 0x000fc80003f05070 */
[----:B------:R-:W-:-:S13]  /*0bf0*/  ISETP.NE.AND.EX P0, PT, R18, RZ, PT, P0 ;  /* 0x000000ff1200720c */ /* 0x000fda0003f05300 */
[----:B-1----:R-:W-:Y:S05]  /*0c00*/  @P0 BRA `(.L_x_281) ;  /* 0xfffffffc007c0947 */ /* 0x002fea000383ffff */
[----:B------:R-:W-:Y:S05]  /*0c10*/  EXIT ;  /* 0x000000000000794d */ /* 0x000fea0003800000 */
.L_x_261:
[----:B------:R-:W0:Y:S02]  /*0c20*/  LDC.64 R14, c[0x0][0x380] ;  /* 0x0000e000ff0e7b82 */ /* 0x000e240000000a00 */
[----:B0-----:R-:W-:-:S05]  /*0c30*/  IMAD.WIDE.U32 R14, R3, 0x10, R14 ;  /* 0x00000010030e7825 */ /* 0x001fca00078e000e */
[----:B------:R-:W2:Y:S01]  /*0c40*/  LDG.E.128 R8, desc[UR4][R14.64] ;  /* 0x000000040e087981 */ /* 0x000ea2000c1e1d00 */
        /* <DEDUP_REMOVED lines=16> */
[----:B------:R-:W-:Y:S05]  /*0d50*/  CALL.REL.NOINC `($__internal_6_$__cuda_sm20_rcp_rn_f32_slowpath) ;  /* 0x0000000400447944 */ /* 0x000fea0003c00000 */
[----:B------:R-:W-:Y:S01]  /*0d60*/  IMAD.MOV.U32 R8, RZ, RZ, R5 ;  /* 0x000000ffff087224 */ /* 0x000fe200078e0005 */
[----:B------:R-:W-:Y:S06]  /*0d70*/  BRA `(.L_x_284) ;  /* 0x0000000000107947 */ /* 0x000fec0003800000 */
.L_x_283:
[----:B------:R-:W0:Y:S02]  /*0d80*/  MUFU.RCP R3, R0 ;  /* 0x0000000000037308 */ /* 0x000e240000001000 */
[----:B0-----:R-:W-:-:S04]  /*0d90*/  FFMA R2, R0, R3, -1 ;  /* 0xbf80000000027423 */ /* 0x001fc80000000003 */
[----:B------:R-:W-:-:S04]  /*0da0*/  FADD.FTZ R2, -R2, -RZ ;  /* 0x800000ff02027221 */ /* 0x000fc80000010100 */
[----:B------:R-:W-:-:S07]  /*0db0*/  FFMA R8, R3, R2, R3 ;  /* 0x0000000203087223 */ /* 0x000fce0000000003 */
.L_x_284:
[----:B------:R-:W-:Y:S05]  /*0dc0*/  BSYNC.RECONVERGENT B0 ;  /* 0x0000000000007941 */ /* 0x000fea0003800200 */
.L_x_282:
[----:B------:R-:W-:Y:S01]  /*0dd0*/  HFMA2 R3, -RZ, RZ, 3.7421875, 0 ;  /* 0x437c0000ff037431 */ /* 0x000fe200000001ff */
[----:B------:R-:W-:Y:S01]  /*0de0*/  MOV R0, 0x3bbb989d ;  /* 0x3bbb989d00007802 */ /* 0x000fe20000000f00 */
[----:B------:R-:W-:Y:S04]  /*0df0*/  BSSY.RECONVERGENT B0, `(.L_x_285) ;  /* 0x0000015000007945 */ /* 0x000fe80003800200 */
[----:B------:R-:W-:-:S04]  /*0e00*/  FFMA.SAT R0, R9, -R0, 0.5 ;  /* 0x3f00000009007423 */ /* 0x000fc80000002800 */
        /* <DEDUP_REMOVED lines=13> */
[----:B------:R-:W-:Y:S01]  /*0ee0*/  MOV R9, R5 ;  /* 0x0000000500097202 */ /* 0x000fe20000000f00 */
[----:B------:R-:W-:Y:S06]  /*0ef0*/  BRA `(.L_x_287) ;  /* 0x0000000000107947 */ /* 0x000fec0003800000 */
.L_x_286:
[----:B------:R-:W0:Y:S02]  /*0f00*/  MUFU.RCP R9, R0 ;  /* 0x0000000000097308 */ /* 0x000e240000001000 */
[----:B0-----:R-:W-:-:S04]  /*0f10*/  FFMA R2, R0, R9, -1 ;  /* 0xbf80000000027423 */ /* 0x001fc80000000009 */
[----:B------:R-:W-:-:S04]  /*0f20*/  FADD.FTZ R2, -R2, -RZ ;  /* 0x800000ff02027221 */ /* 0x000fc80000010100 */
[----:B------:R-:W-:-:S07]  /*0f30*/  FFMA R9, R9, R2, R9 ;  /* 0x0000000209097223 */ /* 0x000fce0000000009 */
.L_x_287:
[----:B------:R-:W-:Y:S05]  /*0f40*/  BSYNC.RECONVERGENT B0 ;  /* 0x0000000000007941 */ /* 0x000fea0003800200 */
.L_x_285:
[----:B------:R-:W-:Y:S02]  /*0f50*/  HFMA2 R5, -RZ, RZ, 3.7421875, 0 ;  /* 0x437c0000ff057431 */ /* 0x000fe400000001ff */
[----:B------:R-:W-:Y:S01]  /*0f60*/  IMAD.MOV.U32 R3, RZ, RZ, 0x3bbb989d ;  /* 0x3bbb989dff037424 */ /* 0x000fe200078e00ff */
[----:B------:R-:W-:Y:S03]  /*0f70*/  BSSY.RECONVERGENT B0, `(.L_x_288) ;  /* 0x0000015000007945 */ /* 0x000fe60003800200 */
[----:B------:R-:W-:-:S04]  /*0f80*/  FFMA.SAT R0, R10, -R3, 0.5 ;  /* 0x3f0000000a007423 */ /* 0x000fc80000002803 */
        /* <DEDUP_REMOVED lines=11> */
[----:B------:R-:W-:-:S07]  /*1040*/  MOV R2, 0x1060 ;  /* 0x0000106000027802 */ /* 0x000fce0000000f00 */
[----:B------:R-:W-:Y:S05]  /*1050*/  CALL.REL.NOINC `($__internal_6_$__cuda_sm20_rcp_rn_f32_slowpath) ;  /* 0x0000000000847944 */ /* 0x000fea0003c00000 */
[----:B------:R-:W-:Y:S01]  /*1060*/  MOV R10, R5 ;  /* 0x00000005000a7202 */ /* 0x000fe20000000f00 */
[----:B------:R-:W-:Y:S06]  /*1070*/  BRA `(.L_x_290) ;  /* 0x0000000000107947 */ /* 0x000fec0003800000 */
.L_x_289:
[----:B------:R-:W0:Y:S02]  /*1080*/  MUFU.RCP R3, R0 ;  /* 0x0000000000037308 */ /* 0x000e240000001000 */
[----:B0-----:R-:W-:-:S04]  /*1090*/  FFMA R2, R0, R3, -1 ;  /* 0xbf80000000027423 */ /* 0x001fc80000000003 */
[----:B------:R-:W-:-:S04]  /*10a0*/  FADD.FTZ R2, -R2, -RZ ;  /* 0x800000ff02027221 */ /* 0x000fc80000010100 */
[----:B------:R-:W-:-:S07]  /*10b0*/  FFMA R10, R3, R2, R3 ;  /* 0x00000002030a7223 */ /* 0x000fce0000000003 */
.L_x_290:
[----:B------:R-:W-:Y:S05]  /*10c0*/  BSYNC.RECONVERGENT B0 ;  /* 0x0000000000007941 */ /* 0x000fea0003800200 */
.L_x_288:
        /* <DEDUP_REMOVED lines=19> */
.L_x_292:
[----:B------:R-:W0:Y:S02]  /*1200*/  MUFU.RCP R11, R0 ;  /* 0x00000000000b7308 */ /* 0x000e240000001000 */
[----:B0-----:R-:W-:-:S04]  /*1210*/  FFMA R2, R0, R11, -1 ;  /* 0xbf80000000027423 */ /* 0x001fc8000000000b */
[----:B------:R-:W-:-:S04]  /*1220*/  FADD.FTZ R2, -R2, -RZ ;  /* 0x800000ff02027221 */ /* 0x000fc80000010100 */
[----:B------:R-:W-:-:S07]  /*1230*/  FFMA R11, R11, R2, R11 ;  /* 0x000000020b0b7223 */ /* 0x000fce000000000b */
.L_x_293:
[----:B------:R-:W-:Y:S05]  /*1240*/  BSYNC.RECONVERGENT B0 ;  /* 0x0000000000007941 */ /* 0x000fea0003800200 */
.L_x_291:
[----:B------:R-:W-:Y:S01]  /*1250*/  STG.E.128 desc[UR4][R14.64], R8 ;  /* 0x000000080e007986 */ /* 0x000fe2000c101d04 */
[----:B------:R-:W-:Y:S05]  /*1260*/  EXIT ;  /* 0x000000000000794d */ /* 0x000fea0003800000 */
        .weak           $__internal_6_$__cuda_sm20_rcp_rn_f32_slowpath
        .type           $__internal_6_$__cuda_sm20_rcp_rn_f32_slowpath,@function
        .size           $__internal_6_$__cuda_sm20_rcp_rn_f32_slowpath,(.L_x_415 - $__internal_6_$__cuda_sm20_rcp_rn_f32_slowpath)
$__internal_6_$__cuda_sm20_rcp_rn_f32_slowpath:
        /* <DEDUP_REMOVED lines=15> */
.L_x_295:
[----:B------:R-:W-:-:S05]  /*1360*/  VIADD R4, R3, 0xffffff03 ;  /* 0xffffff0303047836 */ /* 0x000fca0000000000 */
[----:B------:R-:W-:-:S13]  /*1370*/  ISETP.GT.U32.AND P0, PT, R4, 0x1, PT ;  /* 0x000000010400780c */ /* 0x000fda0003f04070 */
[----:B------:R-:W-:Y:S05]  /*1380*/  @P0 BRA `(.L_x_297) ;  /* 0x0000000000780947 */ /* 0x000fea0003800000 */
[----:B------:R-:W-:Y:S01]  /*1390*/  LOP3.LUT R25, R0, 0x7fffff, RZ, 0xc0, !PT ;  /* 0x007fffff00197812 */ /* 0x000fe200078ec0ff */
[----:B------:R-:W-:Y:S01]  /*13a0*/  VIADD R3, R3, 0xffffff04 ;  /* 0xffffff0403037836 */ /* 0x000fe20000000000 */
[----:B------:R-:W-:Y:S02]  /*13b0*/  MOV R7, 0x3 ;  /* 0x0000000300077802 */ /* 0x000fe40000000f00 */
[----:B------:R-:W-:Y:S02]  /*13c0*/  LOP3.LUT R25, R25, 0x3f800000, RZ, 0xfc, !PT ;  /* 0x3f80000019197812 */ /* 0x000fe400078efcff */
[----:B------:R-:W-:Y:S02]  /*13d0*/  SHF.L.U32 R7, R7, R4, RZ ;  /* 0x0000000407077219 */ /* 0x000fe400000006ff */
[----:B------:R-:W0:Y:S02]  /*13e0*/  MUFU.RCP R6, R25 ;  /* 0x0000001900067308 */ /* 0x000e240000001000 */
        /* <DEDUP_REMOVED lines=9> */
[----:B------:R-:W-:-:S02]  /*1480*/  IADD3 R5, PT, PT, -R5, RZ, RZ ;  /* 0x000000ff05057210 */ /* 0x000fc40007ffe1ff */
[-C--:B------:R-:W-:Y:S02]  /*1490*/  SHF.R.U32.HI R7, RZ, R4.reuse, R7 ;  /* 0x00000004ff077219 */ /* 0x080fe40000011607 */
[--C-:B------:R-:W-:Y:S02]  /*14a0*/  LOP3.LUT P1, RZ, R5, R4, R12.reuse, 0xf8, !PT ;  /* 0x0000000405ff7212 */ /* 0x100fe4000782f80c */
[C---:B------:R-:W-:Y:S02]  /*14b0*/  LOP3.LUT P0, RZ, R7.reuse, 0x1, RZ, 0xc0, !PT ;  /* 0x0000000107ff7812 */ /* 0x040fe4000780c0ff */
[----:B------:R-:W-:Y:S02]  /*14c0*/  LOP3.LUT P2, RZ, R7, 0x2, RZ, 0xc0, !PT ;  /* 0x0000000207ff7812 */ /* 0x000fe4000784c0ff */
[----:B------:R-:W-:Y:S02]  /*14d0*/  SHF.R.U32.HI R3, RZ, R3, R12 ;  /* 0x00000003ff037219 */ /* 0x000fe4000001160c */
[----:B------:R-:W-:-:S02]  /*14e0*/  PLOP3.LUT P0, PT, P0, P1, P2, 0xe0, 0x0 ;  /* 0x000000000000781c */ /* 0x000fc40000703c20 */
        /* <DEDUP_REMOVED lines=8> */
.L_x_297:
[----:B------:R0:W1:Y:S02]  /*1570*/  MUFU.RCP R5, R0 ;  /* 0x0000000000057308 */ /* 0x0000640000001000 */
.L_x_296:
[----:B------:R-:W-:Y:S05]  /*1580*/  BSYNC.RECONVERGENT B3 ;  /* 0x0000000000037941 */ /* 0x000fea0003800200 */
.L_x_294:
[----:B------:R-:W-:-:S04]  /*1590*/  HFMA2 R3, -RZ, RZ, 0, 0 ;  /* 0x00000000ff037431 */ /* 0x000fc800000001ff */
[----:B01----:R-:W-:Y:S05]  /*15a0*/  RET.REL.NODEC R2 `(sigmoid_inplace) ;  /* 0xffffffe802947950 */ /* 0x003fea0003c3ffff */
.L_x_298:
        /* <DEDUP_REMOVED lines=13> */
.L_x_415:


//--------------------- .text.add                 --------------------------
	.section	.text.add,"ax",@progbits
	.align	128
        .global         add
        .type           add,@function
        .size           add,(.L_x_433 - add)
        .other          add,@"STO_CUDA_ENTRY STV_DEFAULT"
add:
.text.add:
        /* <DEDUP_REMOVED lines=21> */
[----:B------:R-:W-:Y:S02]  /*0150*/  HFMA2 R2, -RZ, RZ, 0, 0 ;  /* 0x00000000ff027431 */ /* 0x000fe400000001ff */
[----:B------:R-:W-:Y:S01]  /*0160*/  IMAD.MOV.U32 R8, RZ, RZ, RZ ;  /* 0x000000ffff087224 */ /* 0x000fe200078e00ff */
[----:B------:R-:W-:Y:S02]  /*0170*/  ISETP.GT.U32.AND P0, PT, R0, -0x4, PT ;  /* 0xfffffffc0000780c */ /* 0x000fe40003f04070 */
[----:B------:R-:W-:-:S04]  /*0180*/  IADD3.X R0, PT, PT, RZ, ~R13, RZ, P1, !PT ;  /* 0x8000000dff007210 */ /* 0x000fc80000ffe4ff */
[----:B------:R-:W-:Y:S02]  /*0190*/  ISETP.GT.U32.AND.EX P0, PT, R0, -0x1, PT, P0 ;  /* 0xffffffff0000780c */ /* 0x000fe40003f04100 */
[----:B------:R-:W-:-:S11]  /*01a0*/  LOP3.LUT R0, R12, 0x3, RZ, 0xc0, !PT ;  /* 0x000000030c007812 */ /* 0x000fd600078ec0ff */
[----:B------:R-:W-:Y:S05]  /*01b0*/  @P0 BRA `(.L_x_301) ;  /* 0x0000000000c00947 */ /* 0x000fea0003800000 */
[----:B------:R-:W0:Y:S01]  /*01c0*/  LDC.64 R2, c[0x0][0x390] ;  /* 0x0000e400ff027b82 */ /* 0x000e220000000a00 */
[----:B------:R-:W-:Y:S01]  /*01d0*/  IADD3 R12, P0, P1, R9, -R12, R0 ;  /* 0x8000000c090c7210 */ /* 0x000fe2000791e000 */
[----:B------:R-:W-:Y:S01]  /*01e0*/  BSSY.RECONVERGENT B1, `(.L_x_302) ;  /* 0x000002c000017945 */ /* 0x000fe20003800200 */
[----:B------:R-:W-:Y:S02]  /*01f0*/  IMAD.MOV.U32 R11, RZ, RZ, 0x1 ;  /* 0x00000001ff0b7424 */ /* 0x000fe400078e00ff */
[----:B------:R-:W-:Y:S02]  /*0200*/  IADD3.X R10, PT, PT, RZ, ~R13, R8, P0, P1 ;  /* 0x8000000dff0a7210 */ /* 0x000fe400007e2408 */
[----:B------:R-:W-:Y:S01]  /*0210*/  MOV R13, R9 ;  /* 0x00000009000d7202 */ /* 0x000fe20000000f00 */
[----:B------:R-:W1:Y:S08]  /*0220*/  LDC.64 R4, c[0x0][0x380] ;  /* 0x0000e000ff047b82 */ /* 0x000e700000000a00 */
[----:B------:R-:W2:Y:S02]  /*0230*/  LDC.64 R6, c[0x0][0x388] ;  /* 0x0000e200ff067b82 */ /* 0x000ea40000000a00 */
.L_x_303:
[----:B-1-3--:R-:W-:-:S04]  /*0240*/  IMAD.WIDE.U32 R20, R13, 0x4, R4 ;  /* 0x000000040d147825 */ /* 0x00afc800078e0004 */
[C---:B--2---:R-:W-:Y:S02]  /*0250*/  IMAD.WIDE.U32 R22, R13.reuse, 0x4, R6 ;  /* 0x000000040d167825 */ /* 0x044fe400078e0006 */
[----:B------:R-:W2:Y:S04]  /*0260*/  LDG.E R20, desc[UR4][R20.64] ;  /* 0x0000000414147981 */ /* 0x000ea8000c1e1900 */
[----:B------:R-:W2:Y:S01]  /*0270*/  LDG.E R23, desc[UR4][R22.64] ;  /* 0x0000000416177981 */ /* 0x000ea2000c1e1900 */
[C---:B------:R-:W-:Y:S02]  /*0280*/  VIADD R25, R13.reuse, 0x1 ;  /* 0x000000010d197836 */ /* 0x040fe40000000000 */
[----:B0-----:R-:W-:-:S04]  /*0290*/  IMAD.WIDE.U32 R14, R13, 0x4, R2 ;  /* 0x000000040d0e7825 */ /* 0x001fc800078e0002 */
[----:B------:R-:W-:-:S04]  /*02a0*/  IMAD.WIDE.U32 R16, R25, 0x4, R4 ;  /* 0x0000000419107825 */ /* 0x000fc800078e0004 */
[----:B------:R-:W-:-:S04]  /*02b0*/  IMAD.WIDE.U32 R18, R25, 0x4, R6 ;  /* 0x0000000419127825 */ /* 0x000fc800078e0006 */
[----:B--2---:R-:W-:-:S05]  /*02c0*/  FADD R27, R20, R23 ;  /* 0x00000017141b7221 */ /* 0x004fca0000000000 */
[----:B------:R0:W-:Y:S04]  /*02d0*/  STG.E desc[UR4][R14.64], R27 ;  /* 0x0000001b0e007986 */ /* 0x0001e8000c101904 */
[----:B------:R-:W2:Y:S04]  /*02e0*/  LDG.E R16, desc[UR4][R16.64] ;  /* 0x0000000410107981 */ /* 0x000ea8000c1e1900 */
[----:B------:R-:W2:Y:S01]  /*02f0*/  LDG.E R19, desc[UR4][R18.64] ;  /* 0x0000000412137981 */ /* 0x000ea2000c1e1900 */
[----:B------:R-:W-:Y:S01]  /*0300*/  IADD3 R26, PT, PT, R13, 0x2, RZ ;  /* 0x000000020d1a7810 */ /* 0x000fe20007ffe0ff */
[----:B------:R-:W-:-:S04]  /*0310*/  IMAD.WIDE.U32 R20, R25, 0x4, R2 ;  /* 0x0000000419147825 */ /* 0x000fc800078e0002 */
[----:B------:R-:W-:-:S04]  /*0320*/  IMAD.WIDE.U32 R22, R26, 0x4, R4 ;  /* 0x000000041a167825 */ /* 0x000fc800078e0004 */
[----:B------:R-:W-:-:S04]  /*0330*/  IMAD.WIDE.U32 R24, R26, 0x4, R6 ;  /* 0x000000041a187825 */ /* 0x000fc800078e0006 */
[----:B--2---:R-:W-:-:S05]  /*0340*/  FADD R29, R16, R19 ;  /* 0x00000013101d7221 */ /* 0x004fca0000000000 */
[----:B------:R1:W-:Y:S04]  /*0350*/  STG.E desc[UR4][R20.64], R29 ;  /* 0x0000001d14007986 */ /* 0x0003e8000c101904 */
[----:B------:R-:W2:Y:S04]  /*0360*/  LDG.E R22, desc[UR4][R22.64] ;  /* 0x0000000416167981 */ /* 0x000ea8000c1e1900 */
[----:B------:R-:W2:Y:S01]  /*0370*/  LDG.E R25, desc[UR4][R24.64] ;  /* 0x0000000418197981 */ /* 0x000ea2000c1e1900 */
[----:B------:R-:W-:Y:S01]  /*0380*/  IADD3 R28, PT, PT, R13, 0x3, RZ ;  /* 0x000000030d1c7810 */ /* 0x000fe20007ffe0ff */
[----:B0-----:R-:W-:-:S04]  /*0390*/  IMAD.WIDE.U32 R14, R26, 0x4, R2 ;  /* 0x000000041a0e7825 */ /* 0x001fc800078e0002 */
[----:B------:R-:W-:-:S04]  /*03a0*/  IMAD.WIDE.U32 R16, R28, 0x4, R4 ;  /* 0x000000041c107825 */ /* 0x000fc800078e0004 */
[----:B------:R-:W-:-:S04]  /*03b0*/  IMAD.WIDE.U32 R18, R28, 0x4, R6 ;  /* 0x000000041c127825 */ /* 0x000fc800078e0006 */
[----:B--2---:R-:W-:-:S05]  /*03c0*/  FADD R27, R22, R25 ;  /* 0x00000019161b7221 */ /* 0x004fca0000000000 */
[----:B------:R3:W-:Y:S04]  /*03d0*/  STG.E desc[UR4][R14.64], R27 ;  /* 0x0000001b0e007986 */ /* 0x0007e8000c101904 */
[----:B------:R-:W2:Y:S04]  /*03e0*/  LDG.E R16, desc[UR4][R16.64] ;  /* 0x0000000410107981 */ /* 0x000ea8000c1e1900 */
[----:B------:R-:W2:Y:S01]  /*03f0*/  LDG.E R19, desc[UR4][R18.64] ;  /* 0x0000000412137981 */ /* 0x000ea2000c1e1900 */
[----:B-1----:R-:W-:Y:S01]  /*0400*/  IMAD.WIDE.U32 R20, R28, 0x4, R2 ;  /* 0x000000041c147825 */ /* 0x002fe200078e0002 */
[----:B------:R-:W-:-:S02]  /*0410*/  IADD3 R12, P0, PT, R12, 0x4, RZ ;  /* 0x000000040c0c7810 */ /* 0x000fc40007f1e0ff */
[----:B------:R-:W-:Y:S02]  /*0420*/  IADD3 R11, PT, PT, R11, 0x4, RZ ;  /* 0x000000040b0b7810 */ /* 0x000fe40007ffe0ff */
[----:B------:R-:W-:Y:S01]  /*0430*/  IADD3 R13, PT, PT, R13, 0x4, RZ ;  /* 0x000000040d0d7810 */ /* 0x000fe20007ffe0ff */
[----:B------:R-:W-:Y:S01]  /*0440*/  IMAD.X R10, RZ, RZ, R10, P0 ;  /* 0x000000ffff0a7224 */ /* 0x000fe200000e060a */
[----:B------:R-:W-:-:S04]  /*0450*/  ISETP.NE.U32.AND P0, PT, R12, RZ, PT ;  /* 0x000000ff0c00720c */ /* 0x000fc80003f05070 */
[----:B------:R-:W-:Y:S01]  /*0460*/  ISETP.NE.AND.EX P0, PT, R10, RZ, PT, P0 ;  /* 0x000000ff0a00720c */ /* 0x000fe20003f05300 */
[----:B--2---:R-:W-:-:S05]  /*0470*/  FADD R23, R16, R19 ;  /* 0x0000001310177221 */ /* 0x004fca0000000000 */
[----:B------:R3:W-:Y:S07]  /*0480*/  STG.E desc[UR4][R20.64], R23 ;  /* 0x0000001714007986 */ /* 0x0007ee000c101904 */
[----:B------:R-:W-:Y:S05]  /*0490*/  @P0 BRA `(.L_x_303) ;  /* 0xfffffffc00680947 */ /* 0x000fea000383ffff */
[----:B------:R-:W-:Y:S05]  /*04a0*/  BSYNC.RECONVERGENT B1 ;  /* 0x0000000000017941 */ /* 0x000fea0003800200 */
.L_x_302:
[----:B------:R-:W-:-:S07]  /*04b0*/  VIADD R2, R11, 0xffffffff ;  /* 0xffffffff0b027836 */ /* 0x000fce0000000000 */
.L_x_301:
[----:B------:R-:W-:Y:S05]  /*04c0*/  BSYNC.RECONVERGENT B0 ;  /* 0x0000000000007941 */ /* 0x000fea0003800200 */
.L_x_300:
[----:B------:R-:W-:-:S04]  /*04d0*/  ISETP.NE.U32.AND P0, PT, R0, RZ, PT ;  /* 0x000000ff0000720c */ /* 0x000fc80003f05070 */
[----:B------:R-:W-:-:S13]  /*04e0*/  ISETP.NE.AND.EX P0, PT, R8, RZ, PT, P0 ;  /* 0x000000ff0800720c */ /* 0x000fda0003f05300 */
[----:B------:R-:W-:Y:S05]  /*04f0*/  @!P0 EXIT ;  /* 0x000000000000894d */ /* 0x000fea0003800000 */
[----:B---3--:R-:W0:Y:S01]  /*0500*/  LDC.64 R14, c[0x0][0x390] ;  /* 0x0000e400ff0e7b82 */ /* 0x008e220000000a00 */
[----:B------:R-:W-:-:S07]  /*0510*/  IADD3 R9, PT, PT, R9, R2, RZ ;  /* 0x0000000209097210 */ /* 0x000fce0007ffe0ff */
[----:B------:R-:W1:Y:S08]  /*0520*/  LDC.64 R10, c[0x0][0x380] ;  /* 0x0000e000ff0a7b82 */ /* 0x000e700000000a00 */
[----:B------:R-:W2:Y:S02]  /*0530*/  LDC.64 R12, c[0x0][0x388] ;  /* 0x0000e200ff0c7b82 */ /* 0x000ea40000000a00 */
.L_x_304:
[----:B-1----:R-:W-:-:S04]  /*0540*/  IMAD.WIDE.U32 R2, R9, 0x4, R10 ;  /* 0x0000000409027825 */ /* 0x002fc800078e000a */
[C---:B--2---:R-:W-:Y:S02]  /*0550*/  IMAD.WIDE.U32 R4, R9.reuse, 0x4, R12 ;  /* 0x0000000409047825 */ /* 0x044fe400078e000c */
[----:B------:R-:W2:Y:S04]  /*0560*/  LDG.E R2, desc[UR4][R2.64] ;  /* 0x0000000402027981 */ /* 0x000ea8000c1e1900 */
[----:B------:R-:W2:Y:S01]  /*0570*/  LDG.E R5, desc[UR4][R4.64] ;  /* 0x0000000404057981 */ /* 0x000ea2000c1e1900 */
[C---:B0--3--:R-:W-:Y:S01]  /*0580*/  IMAD.WIDE.U32 R6, R9.reuse, 0x4, R14 ;  /* 0x0000000409067825 */ /* 0x049fe200078e000e */
[----:B------:R-:W-:Y:S02]  /*0590*/  IADD3 R0, P0, PT, R0, -0x1, RZ ;  /* 0xffffffff00007810 */ /* 0x000fe40007f1e0ff */
[----:B------:R-:W-:-:S02]  /*05a0*/  IADD3 R9, PT, PT, R9, 0x1, RZ ;  /* 0x0000000109097810 */ /* 0x000fc40007ffe0ff */
[----:B------:R-:W-:Y:S02]  /*05b0*/  IADD3.X R8, PT, PT, R8, -0x1, RZ, P0, !PT ;  /* 0xffffffff08087810 */ /* 0x000fe400007fe4ff */
[----:B------:R-:W-:-:S04]  /*05c0*/  ISETP.NE.U32.AND P0, PT, R0, RZ, PT ;  /* 0x000000ff0000720c */ /* 0x000fc80003f05070 */
[----:B------:R-:W-:Y:S01]  /*05d0*/  ISETP.NE.AND.EX P0, PT, R8, RZ, PT, P0 ;  /* 0x000000ff0800720c */ /* 0x000fe20003f05300 */
[----:B--2---:R-:W-:-:S05]  /*05e0*/  FADD R17, R2, R5 ;  /* 0x0000000502117221 */ /* 0x004fca0000000000 */
[----:B------:R3:W-:Y:S07]  /*05f0*/  STG.E desc[UR4][R6.64], R17 ;  /* 0x0000001106007986 */ /* 0x0007ee000c101904 */
[----:B------:R-:W-:Y:S05]  /*0600*/  @P0 BRA `(.L_x_304) ;  /* 0xfffffffc00cc0947 */ /* 0x000fea000383ffff */
[----:B------:R-:W-:Y:S05]  /*0610*/  EXIT ;  /* 0x000000000000794d */ /* 0x000fea0003800000 */
.L_x_299:
[----:B------:R-:W0:Y:S08]  /*0620*/  LDC.64 R2, c[0x0][0x380] ;  /* 0x0000e000ff027b82 */ /* 0x000e300000000a00 */
[----:B------:R-:W1:Y:S08]  /*0630*/  LDC.64 R4, c[0x0][0x388] ;  /* 0x0000e200ff047b82 */ /* 0x000e700000000a00 */
[----:B------:R-:W2:Y:S01]  /*0640*/  LDC.64 R6, c[0x0][0x390] ;  /* 0x0000e400ff067b82 */ /* 0x000ea20000000a00 */
[----:B0-----:R-:W-:-:S05]  /*0650*/  IMAD.WIDE.U32 R2, R11, 0x10, R2 ;  /* 0x000000100b027825 */ /* 0x001fca00078e0002 */
[----:B------:R-:W3:Y:S01]  /*0660*/  LDG.E.128 R12, desc[UR4][R2.64] ;  /* 0x00000004020c7981 */ /* 0x000ee2000c1e1d00 */
[----:B-1----:R-:W-:-:S05]  /*0670*/  IMAD.WIDE.U32 R4, R11, 0x10, R4 ;  /* 0x000000100b047825 */ /* 0x002fca00078e0004 */
[----:B------:R-:W3:Y:S01]  /*0680*/  LDG.E.128 R16, desc[UR4][R4.64] ;  /* 0x0000000404107981 */ /* 0x000ee2000c1e1d00 */
[----:B--2---:R-:W-:-:S04]  /*0690*/  IMAD.WIDE.U32 R6, R11, 0x10, R6 ;  /* 0x000000100b067825 */ /* 0x004fc800078e0006 */
[----:B---3--:R-:W-:Y:S01]  /*06a0*/  FADD R12, R12, R16 ;  /* 0x000000100c0c7221 */ /* 0x008fe20000000000 */
[----:B------:R-:W-:Y:S01]  /*06b0*/  FADD R13, R13, R17 ;  /* 0x000000110d0d7221 */ /* 0x000fe20000000000 */
[----:B------:R-:W-:Y:S01]  /*06c0*/  FADD R14, R14, R18 ;  /* 0x000000120e0e7221 */ /* 0x000fe20000000000 */
[----:B------:R-:W-:-:S05]  /*06d0*/  FADD R15, R15, R19 ;  /* 0x000000130f0f7221 */ /* 0x000fca0000000000 */
[----:B------:R-:W-:Y:S01]  /*06e0*/  STG.E.128 desc[UR4][R6.64], R12 ;  /* 0x0000000c06007986 */ /* 0x000fe2000c101d04 */
[----:B------:R-:W-:Y:S05]  /*06f0*/  EXIT ;  /* 0x000000000000794d */ /* 0x000fea0003800000 */
.L_x_305:
        /* <DEDUP_REMOVED lines=16> */
.L_x_433:


//--------------------- .text.multiply            --------------------------
	.section	.text.multiply,"ax",@progbits
	.align	128
        .global         multiply
        .type           multiply,@function
        .size           multiply,(.L_x_434 - multiply)
        .other          multiply,@"STO_CUDA_ENTRY STV_DEFAULT"
multiply:
.text.multiply:
        /* <DEDUP_REMOVED lines=36> */
.L_x_310:
        /* <DEDUP_REMOVED lines=8> */
[----:B--2---:R-:W-:-:S05]  /*02c0*/  FMUL R27, R20, R23 ;  /* 0x00000017141b7220 */ /* 0x004fca0000400000 */
[----:B------:R0:W-:Y:S04]  /*02d0*/  STG.E desc[UR4][R14.64], R27 ;  /* 0x0000001b0e007986 */ /* 0x0001e8000c101904 */
[----:B------:R-:W2:Y:S04]  /*02e0*/  LDG.E R16, desc[UR4][R16.64] ;  /* 0x0000000410107981 */ /* 0x000ea8000c1e1900 */
[----:B------:R-:W2:Y:S01]  /*02f0*/  LDG.E R19, desc[UR4][R18.64] ;  /* 0x0000000412137981 */ /* 0x000ea2000c1e1900 */
[----:B------:R-:W-:Y:S01]  /*0300*/  IADD3 R26, PT, PT, R13, 0x2, RZ ;  /* 0x000000020d1a7810 */ /* 0x000fe20007ffe0ff */
[----:B------:R-:W-:-:S04]  /*0310*/  IMAD.WIDE.U32 R20, R25, 0x4, R2 ;  /* 0x0000000419147825 */ /* 0x000fc800078e0002 */
[----:B------:R-:W-:-:S04]  /*0320*/  IMAD.WIDE.U32 R22, R26, 0x4, R4 ;  /* 0x000000041a167825 */ /* 0x000fc800078e0004 */
[----:B------:R-:W-:-:S04]  /*0330*/  IMAD.WIDE.U32 R24, R26, 0x4, R6 ;  /* 0x000000041a187825 */ /* 0x000fc800078e0006 */
[----:B--2---:R-:W-:-:S05]  /*0340*/  FMUL R29, R16, R19 ;  /* 0x00000013101d7220 */ /* 0x004fca0000400000 */
[----:B------:R1:W-:Y:S04]  /*0350*/  STG.E desc[UR4][R20.64], R29 ;  /* 0x0000001d14007986 */ /* 0x0003e8000c101904 */
[----:B------:R-:W2:Y:S04]  /*0360*/  LDG.E R22, desc[UR4][R22.64] ;  /* 0x0000000416167981 */ /* 0x000ea8000c1e1900 */
[----:B------:R-:W2:Y:S01]  /*0370*/  LDG.E R25, desc[UR4][R24.64] ;  /* 0x0000000418197981 */ /* 0x000ea2000c1e1900 */
[----:B------:R-:W-:Y:S01]  /*0380*/  IADD3 R28, PT, PT, R13, 0x3, RZ ;  /* 0x000000030d1c7810 */ /* 0x000fe20007ffe0ff */
[----:B0-----:R-:W-:-:S04]  /*0390*/  IMAD.WIDE.U32 R14, R26, 0x4, R2 ;  /* 0x000000041a0e7825 */ /* 0x001fc800078e0002 */
[----:B------:R-:W-:-:S04]  /*03a0*/  IMAD.WIDE.U32 R16, R28, 0x4, R4 ;  /* 0x000000041c107825 */ /* 0x000fc800078e0004 */
[----:B------:R-:W-:-:S04]  /*03b0*/  IMAD.WIDE.U32 R18, R28, 0x4, R6 ;  /* 0x000000041c127825 */ /* 0x000fc800078e0006 */
[----:B--2---:R-:W-:-:S05]  /*03c0*/  FMUL R27, R22, R25 ;  /* 0x00000019161b7220 */ /* 0x004fca0000400000 */
        /* <DEDUP_REMOVED lines=10> */
[----:B--2---:R-:W-:-:S05]  /*0470*/  FMUL R23, R16, R19 ;  /* 0x0000001310177220 */ /* 0x004fca0000400000 */
[----:B------:R3:W-:Y:S07]  /*0480*/  STG.E desc[UR4][R20.64], R23 ;  /* 0x0000001714007986 */ /* 0x0007ee000c101904 */
[----:B------:R-:W-:Y:S05]  /*0490*/  @P0 BRA `(.L_x_310) ;  /* 0xfffffffc00680947 */ /* 0x000fea000383ffff */
[----:B------:R-:W-:Y:S05]  /*04a0*/  BSYNC.RECONVERGENT B1 ;  /* 0x0000000000017941 */ /* 0x000fea0003800200 */
.L_x_309:
[----:B------:R-:W-:-:S07]  /*04b0*/  VIADD R2, R11, 0xffffffff ;  /* 0xffffffff0b027836 */ /* 0x000fce0000000000 */
.L_x_308:
[----:B------:R-:W-:Y:S05]  /*04c0*/  BSYNC.RECONVERGENT B0 ;  /* 0x0000000000007941 */ /* 0x000fea0003800200 */
.L_x_307:
[----:B------:R-:W-:-:S04]  /*04d0*/  ISETP.NE.U32.AND P0, PT, R0, RZ, PT ;  /* 0x000000ff0000720c */ /* 0x000fc80003f05070 */
[----:B------:R-:W-:-:S13]  /*04e0*/  ISETP.NE.AND.EX P0, PT, R8, RZ, PT, P0 ;  /* 0x000000ff0800720c */ /* 0x000fda0003f05300 */
[----:B------:R-:W-:Y:S05]  /*04f0*/  @!P0 EXIT ;  /* 0x000000000000894d */ /* 0x000fea0003800000 */
[----:B---3--:R-:W0:Y:S01]  /*0500*/  LDC.64 R14, c[0x0][0x390] ;  /* 0x0000e400ff0e7b82 */ /* 0x008e220000000a00 */
[----:B------:R-:W-:-:S07]  /*0510*/  IADD3 R9, PT, PT, R9, R2, RZ ;  /* 0x0000000209097210 */ /* 0x000fce0007ffe0ff */
[----:B------:R-:W1:Y:S08]  /*0520*/  LDC.64 R10, c[0x0][0x380] ;  /* 0x0000e000ff0a7b82 */ /* 0x000e700000000a00 */
[----:B------:R-:W2:Y:S02]  /*0530*/  LDC.64 R12, c[0x0][0x388] ;  /* 0x0000e200ff0c7b82 */ /* 0x000ea40000000a00 */
.L_x_311:
        /* <DEDUP_REMOVED lines=10> */
[----:B--2---:R-:W-:-:S05]  /*05e0*/  FMUL R17, R2, R5 ;  /* 0x0000000502117220 */ /* 0x004fca0000400000 */
[----:B------:R3:W-:Y:S07]  /*05f0*/  STG.E desc[UR4][R6.64], R17 ;  /* 0x0000001106007986 */ /* 0x0007ee000c101904 */
[----:B------:R-:W-:Y:S05]  /*0600*/  @P0 BRA `(.L_x_311) ;  /* 0xfffffffc00cc0947 */ /* 0x000fea000383ffff */
[----:B------:R-:W-:Y:S05]  /*0610*/  EXIT ;  /* 0x000000000000794d */ /* 0x000fea0003800000 */
.L_x_306:
        /* <DEDUP_REMOVED lines=8> */
[----:B---3--:R-:W-:Y:S01]  /*06a0*/  FMUL R12, R12, R16 ;  /* 0x000000100c0c7220 */ /* 0x008fe20000400000 */
[----:B------:R-:W-:Y:S01]  /*06b0*/  FMUL R13, R13, R17 ;  /* 0x000000110d0d7220 */ /* 0x000fe20000400000 */
[----:B------:R-:W-:Y:S01]  /*06c0*/  FMUL R14, R14, R18 ;  /* 0x000000120e0e7220 */ /* 0x000fe20000400000 */
[----:B------:R-:W-:-:S05]  /*06d0*/  FMUL R15, R15, R19 ;  /* 0x000000130f0f7220 */ /* 0x000fca0000400000 */
[----:B------:R-:W-:Y:S01]  /*06e0*/  STG.E.128 desc[UR4][R6.64], R12 ;  /* 0x0000000c06007986 */ /* 0x000fe2000c101d04 */
[----:B------:R-:W-:Y:S05]  /*06f0*/  EXIT ;  /* 0x000000000000794d */ /* 0x000fea0003800000 */
.L_x_312:
        /* <DEDUP_REMOVED lines=16> */
.L_x_434:


//--------------------- .text.squared_diff_prime  --------------------------
	.section	.text.squared_diff_prime,"ax",@progbits
	.align	128
        .global         squared_diff_prime
        .type           squared_diff_prime,@function
        .size           squared_diff_prime,(.L_x_435 - squared_diff_prime)
        .other          squared_diff_prime,@"STO_CUDA_ENTRY STV_DEFAULT"
squared_diff_prime:
.text.squared_diff_prime:
        /* <DEDUP_REMOVED lines=22> */
[----:B------:R-:W-:Y:S02]  /*0160*/  MOV R10, RZ ;  /* 0x000000ff000a7202 */ /* 0x000fe40000000f00 */
        /* <DEDUP_REMOVED lines=8> */
[----:B------:R-:W-:Y:S02]  /*01f0*/  MOV R11, 0x1 ;  /* 0x00000001000b7802 */ /* 0x000fe40000000f00 */
[----:B------:R-:W-:Y:S02]  /*0200*/  IADD3.X R10, PT, PT, RZ, ~R13, R8, P0, P1 ;  /* 0x8000000dff0a7210 */ /* 0x000fe400007e2408 */
[----:B------:R-:W-:Y:S01]  /*0210*/  MOV R13, R9 ;  /* 0x00000009000d7202 */ /* 0x000fe20000000f00 */
[----:B------:R-:W1:Y:S08]  /*0220*/  LDC.64 R4, c[0x0][0x380] ;  /* 0x0000e000ff047b82 */ /* 0x000e700000000a00 */
[----:B------:R-:W2:Y:S02]  /*0230*/  LDC.64 R6, c[0x0][0x388] ;  /* 0x0000e200ff067b82 */ /* 0x000ea40000000a00 */
.L_x_317:
[----:B-1-3--:R-:W-:-:S04]  /*0240*/  IMAD.WIDE.U32 R20, R13, 0x4, R4 ;  /* 0x000000040d147825 */ /* 0x00afc800078e0004 */
[C---:B--2---:R-:W-:Y:S02]  /*0250*/  IMAD.WIDE.U32 R22, R13.reuse, 0x4, R6 ;  /* 0x000000040d167825 */ /* 0x044fe400078e0006 */
[----:B------:R-:W2:Y:S04]  /*0260*/  LDG.E R20, desc[UR4][R20.64] ;  /* 0x0000000414147981 */ /* 0x000ea8000c1e1900 */
[----:B------:R-:W2:Y:S01]  /*0270*/  LDG.E R23, desc[UR4][R22.64] ;  /* 0x0000000416177981 */ /* 0x000ea2000c1e1900 */
[C---:B------:R-:W-:Y:S01]  /*0280*/  IADD3 R25, PT, PT, R13.reuse, 0x1, RZ ;  /* 0x000000010d197810 */ /* 0x040fe20007ffe0ff */
[----:B0-----:R-:W-:-:S04]  /*0290*/  IMAD.WIDE.U32 R14, R13, 0x4, R2 ;  /* 0x000000040d0e7825 */ /* 0x001fc800078e0002 */
[----:B------:R-:W-:-:S04]  /*02a0*/  IMAD.WIDE.U32 R18, R25, 0x4, R6 ;  /* 0x0000000419127825 */ /* 0x000fc800078e0006 */
[----:B--2---:R-:W-:-:S04]  /*02b0*/  FADD R16, R20, -R23 ;  /* 0x8000001714107221 */ /* 0x004fc80000000000 */
[----:B------:R-:W-:Y:S01]  /*02c0*/  FADD R27, R16, R16 ;  /* 0x00000010101b7221 */ /* 0x000fe20000000000 */
[----:B------:R-:W-:-:S04]  /*02d0*/  IMAD.WIDE.U32 R16, R25, 0x4, R4 ;  /* 0x0000000419107825 */ /* 0x000fc800078e0004 */
[----:B------:R0:W-:Y:S04]  /*02e0*/  STG.E desc[UR4][R14.64], R27 ;  /* 0x0000001b0e007986 */ /* 0x0001e8000c101904 */
[----:B------:R-:W2:Y:S04]  /*02f0*/  LDG.E R16, desc[UR4][R16.64] ;  /* 0x0000000410107981 */ /* 0x000ea8000c1e1900 */
[----:B------:R-:W2:Y:S01]  /*0300*/  LDG.E R19, desc[UR4][R18.64] ;  /* 0x0000000412137981 */ /* 0x000ea2000c1e1900 */
[----:B------:R-:W-:Y:S01]  /*0310*/  IADD3 R26, PT, PT, R13, 0x2, RZ ;  /* 0x000000020d1a7810 */ /* 0x000fe20007ffe0ff */
[----:B------:R-:W-:-:S04]  /*0320*/  IMAD.WIDE.U32 R20, R25, 0x4, R2 ;  /* 0x0000000419147825 */ /* 0x000fc800078e0002 */
        /* <DEDUP_REMOVED lines=16> */
[----:B-1----:R-:W-:Y:S01]  /*0430*/  IMAD.WIDE.U32 R20, R28, 0x4, R2 ;  /* 0x000000041c147825 */ /* 0x002fe200078e0002 */
[----:B------:R-:W-:-:S02]  /*0440*/  IADD3 R12, P0, PT, R12, 0x4, RZ ;  /* 0x000000040c0c7810 */ /* 0x000fc40007f1e0ff */
[----:B------:R-:W-:Y:S02]  /*0450*/  IADD3 R11, PT, PT, R11, 0x4, RZ ;  /* 0x000000040b0b7810 */ /* 0x000fe40007ffe0ff */
[----:B------:R-:W-:Y:S02]  /*0460*/  IADD3.X R10, PT, PT, RZ, R10, RZ, P0, !PT ;  /* 0x0000000aff0a7210 */ /* 0x000fe400007fe4ff */
[----:B------:R-:W-:Y:S02]  /*0470*/  ISETP.NE.U32.AND P0, PT, R12, RZ, PT ;  /* 0x000000ff0c00720c */ /* 0x000fe40003f05070 */
[----:B------:R-:W-:Y:S02]  /*0480*/  IADD3 R13, PT, PT, R13, 0x4, RZ ;  /* 0x000000040d0d7810 */ /* 0x000fe40007ffe0ff */
[----:B------:R-:W-:Y:S01]  /*0490*/  ISETP.NE.AND.EX P0, PT, R10, RZ, PT, P0 ;  /* 0x000000ff0a00720c */ /* 0x000fe20003f05300 */
[----:B--2---:R-:W-:-:S04]  /*04a0*/  FADD R22, R16, -R19 ;  /* 0x8000001310167221 */ /* 0x004fc80000000000 */
[----:B------:R-:W-:-:S05]  /*04b0*/  FADD R23, R22, R22 ;  /* 0x0000001616177221 */ /* 0x000fca0000000000 */
[----:B------:R3:W-:Y:S03]  /*04c0*/  STG.E desc[UR4][R20.64], R23 ;  /* 0x0000001714007986 */ /* 0x0007e6000c101904 */
[----:B------:R-:W-:Y:S05]  /*04d0*/  @P0 BRA `(.L_x_317) ;  /* 0xfffffffc00580947 */ /* 0x000fea000383ffff */
[----:B------:R-:W-:Y:S05]  /*04e0*/  BSYNC.RECONVERGENT B1 ;  /* 0x0000000000017941 */ /* 0x000fea0003800200 */
.L_x_316:
[----:B------:R-:W-:-:S07]  /*04f0*/  IADD3 R10, PT, PT, R11, -0x1, RZ ;  /* 0xffffffff0b0a7810 */ /* 0x000fce0007ffe0ff */
.L_x_315:
[----:B------:R-:W-:Y:S05]  /*0500*/  BSYNC.RECONVERGENT B0 ;  /* 0x0000000000007941 */ /* 0x000fea0003800200 */
.L_x_314:
[----:B------:R-:W-:-:S04]  /*0510*/  ISETP.NE.U32.AND P0, PT, R0, RZ, PT ;  /* 0x000000ff0000720c */ /* 0x000fc80003f05070 */
[----:B------:R-:W-:-:S13]  /*0520*/  ISETP.NE.AND.EX P0, PT, R8, RZ, PT, P0 ;  /* 0x000000ff0800720c */ /* 0x000fda0003f05300 */
[----:B------:R-:W-:Y:S05]  /*0530*/  @!P0 EXIT ;  /* 0x000000000000894d */ /* 0x000fea0003800000 */
[----:B------:R-:W0:Y:S01]  /*0540*/  LDC.64 R2, c[0x0][0x390] ;  /* 0x0000e400ff027b82 */ /* 0x000e220000000a00 */
[----:B------:R-:W-:-:S07]  /*0550*/  IADD3 R9, PT, PT, R9, R10, RZ ;  /* 0x0000000a09097210 */ /* 0x000fce0007ffe0ff */
[----:B------:R-:W1:Y:S08]  /*0560*/  LDC.64 R4, c[0x0][0x380] ;  /* 0x0000e000ff047b82 */ /* 0x000e700000000a00 */
[----:B------:R-:W2:Y:S02]  /*0570*/  LDC.64 R6, c[0x0][0x388] ;  /* 0x0000e200ff067b82 */ /* 0x000ea40000000a00 */
.L_x_318:
[----:B-1----:R-:W-:-:S04]  /*0580*/  IMAD.WIDE.U32 R10, R9, 0x4, R4 ;  /* 0x00000004090a7825 */ /* 0x002fc800078e0004 */
[C---:B--2---:R-:W-:Y:S02]  /*0590*/  IMAD.WIDE.U32 R12, R9.reuse, 0x4, R6 ;  /* 0x00000004090c7825 */ /* 0x044fe400078e0006 */
[----:B------:R-:W2:Y:S04]  /*05a0*/  LDG.E R10, desc[UR4][R10.64] ;  /* 0x000000040a0a7981 */ /* 0x000ea8000c1e1900 */
[----:B------:R-:W2:Y:S01]  /*05b0*/  LDG.E R13, desc[UR4][R12.64] ;  /* 0x000000040c0d7981 */ /* 0x000ea2000c1e1900 */
[C---:B0--34-:R-:W-:Y:S01]  /*05c0*/  IMAD.WIDE.U32 R14, R9.reuse, 0x4, R2 ;  /* 0x00000004090e7825 */ /* 0x059fe200078e0002 */
[----:B------:R-:W-:Y:S02]  /*05d0*/  IADD3 R0, P0, PT, R0, -0x1, RZ ;  /* 0xffffffff00007810 */ /* 0x000fe40007f1e0ff */
[----:B------:R-:W-:-:S02]  /*05e0*/  IADD3 R9, PT, PT, R9, 0x1, RZ ;  /* 0x0000000109097810 */ /* 0x000fc40007ffe0ff */
[----:B------:R-:W-:Y:S02]  /*05f0*/  IADD3.X R8, PT, PT, R8, -0x1, RZ, P0, !PT ;  /* 0xffffffff08087810 */ /* 0x000fe400007fe4ff */
[----:B------:R-:W-:-:S04]  /*0600*/  ISETP.NE.U32.AND P0, PT, R0, RZ, PT ;  /* 0x000000ff0000720c */ /* 0x000fc80003f05070 */
[----:B------:R-:W-:Y:S01]  /*0610*/  ISETP.NE.AND.EX P0, PT, R8, RZ, PT, P0 ;  /* 0x000000ff0800720c */ /* 0x000fe20003f05300 */
[----:B--2---:R-:W-:-:S04]  /*0620*/  FADD R16, R10, -R13 ;  /* 0x8000000d0a107221 */ /* 0x004fc80000000000 */
[----:B------:R-:W-:-:S05]  /*0630*/  FADD R17, R16, R16 ;  /* 0x0000001010117221 */ /* 0x000fca0000000000 */
[----:B------:R4:W-:Y:S03]  /*0640*/  STG.E desc[UR4][R14.64], R17 ;  /* 0x000000110e007986 */ /* 0x0009e6000c101904 */
[----:B------:R-:W-:Y:S05]  /*0650*/  @P0 BRA `(.L_x_318) ;  /* 0xfffffffc00c80947 */ /* 0x000fea000383ffff */
[----:B------:R-:W-:Y:S05]  /*0660*/  EXIT ;  /* 0x000000000000794d */ /* 0x000fea0003800000 */
.L_x_313:
[----:B------:R-:W0:Y:S08]  /*0670*/  LDC.64 R4, c[0x0][0x380] ;  /* 0x0000e000ff047b82 */ /* 0x000e300000000a00 */
[----:B------:R-:W1:Y:S08]  /*0680*/  LDC.64 R8, c[0x0][0x388] ;  /* 0x0000e200ff087b82 */ /* 0x000e700000000a00 */
[----:B------:R-:W2:Y:S01]  /*0690*/  LDC.64 R2, c[0x0][0x390] ;  /* 0x0000e400ff027b82 */ /* 0x000ea20000000a00 */
[----:B0-----:R-:W-:-:S06]  /*06a0*/  IMAD.WIDE.U32 R4, R15, 0x10, R4 ;  /* 0x000000100f047825 */ /* 0x001fcc00078e0004 */
[----:B------:R-:W3:Y:S01]  /*06b0*/  LDG.E.128 R4, desc[UR4][R4.64] ;  /* 0x0000000404047981 */ /* 0x000ee2000c1e1d00 */
[----:B-1----:R-:W-:-:S06]  /*06c0*/  IMAD.WIDE.U32 R8, R15, 0x10, R8 ;  /* 0x000000100f087825 */ /* 0x002fcc00078e0008 */
[----:B------:R-:W3:Y:S01]  /*06d0*/  LDG.E.128 R8, desc[UR4][R8.64] ;  /* 0x0000000408087981 */ /* 0x000ee2000c1e1d00 */
[----:B--2---:R-:W-:-:S04]  /*06e0*/  IMAD.WIDE.U32 R2, R15, 0x10, R2 ;  /* 0x000000100f027825 */ /* 0x004fc800078e0002 */
[----:B---3--:R-:W-:Y:S01]  /*06f0*/  FADD R0, R4, -R8 ;  /* 0x8000000804007221 */ /* 0x008fe20000000000 */
        /* <DEDUP_REMOVED lines=9> */
.L_x_319:
        /* <DEDUP_REMOVED lines=15> */
.L_x_435:


//--------------------- .text.squared_diff        --------------------------
	.section	.text.squared_diff,"ax",@progbits
	.align	128
        .global         squared_diff
        .type           squared_diff,@function
        .size           squared_diff,(.L_x_436 - squared_diff)
        .other          squared_diff,@"STO_CUDA_ENTRY STV_DEFAULT"
squared_diff:
.text.squared_diff:
        /* <DEDUP_REMOVED lines=12> */
[----:B------:R-:W-:Y:S02]  /*00c0*/  IADD3.X R10, PT, PT, R3, -0x1, RZ, P0, !PT ;  /* 0xffffffff030a7810 */ /* 0x000fe400007fe4ff */
[----:B------:R-:W-:-:S04]  /*00d0*/  ISETP.GT.U32.AND P0, PT, R0, 0x3, PT ;  /* 0x000000030000780c */ /* 0x000fc80003f04070 */
[----:B------:R-:W-:-:S13]  /*00e0*/  ISETP.GT.U32.AND.EX P0, PT, R10, RZ, PT, P0 ;  /* 0x000000ff0a00720c */ /* 0x000fda0003f04100 */
[----:B0-----:R-:W-:Y:S05]  /*00f0*/  @P0 BRA `(.L_x_320) ;  /* 0x0000000400700947 */ /* 0x001fea0003800000 */
[----:B------:R-:W-:-:S04]  /*0100*/  ISETP.NE.U32.AND P0, PT, R0, RZ, PT ;  /* 0x000000ff0000720c */ /* 0x000fc80003f05070 */
[----:B------:R-:W-:-:S13]  /*0110*/  ISETP.NE.AND.EX P0, PT, R10, RZ, PT, P0 ;  /* 0x000000ff0a00720c */ /* 0x000fda0003f05300 */
[----:B------:R-:W-:Y:S05]  /*0120*/  @!P0 EXIT ;  /* 0x000000000000894d */ /* 0x000fea0003800000 */
[----:B------:R-:W0:Y:S01]  /*0130*/  LDC.64 R2, c[0x0][0x390] ;  /* 0x0000e400ff027b82 */ /* 0x000e220000000a00 */
[----:B------:R-:W-:Y:S01]  /*0140*/  HFMA2 R13, -RZ, RZ, 0, 0 ;  /* 0x00000000ff0d7431 */ /* 0x000fe200000001ff */
[----:B------:R-:W-:-:S06]  /*0150*/  MOV R15, RZ ;  /* 0x000000ff000f7202 */ /* 0x000fcc0000000f00 */
[----:B------:R-:W1:Y:S08]  /*0160*/  LDC.64 R4, c[0x0][0x380] ;  /* 0x0000e000ff047b82 */ /* 0x000e700000000a00 */
[----:B------:R-:W2:Y:S02]  /*0170*/  LDC.64 R6, c[0x0][0x388] ;  /* 0x0000e200ff067b82 */ /* 0x000ea40000000a00 */
.L_x_323:
[----:B--2---:R-:W-:-:S04]  /*0180*/  IMAD.WIDE.U32 R18, R11, 0x4, R6 ;  /* 0x000000040b127825 */ /* 0x004fc800078e0006 */
[C---:B-1----:R-:W-:Y:S02]  /*0190*/  IMAD.WIDE.U32 R16, R11.reuse, 0x4, R4 ;  /* 0x000000040b107825 */ /* 0x042fe400078e0004 */
[----:B------:R-:W2:Y:S04]  /*01a0*/  LDG.E R19, desc[UR4][R18.64] ;  /* 0x0000000412137981 */ /* 0x000ea8000c1e1900 */
[----:B------:R-:W2:Y:S01]  /*01b0*/  LDG.E R12, desc[UR4][R16.64] ;  /* 0x00000004100c7981 */ /* 0x000ea2000c1e1900 */
[----:B------:R-:W-:Y:S01]  /*01c0*/  BSSY.RECONVERGENT B0, `(.L_x_321) ;  /* 0x0000047000007945 */ /* 0x000fe20003800200 */
[----:B0-----:R-:W-:Y:S01]  /*01d0*/  IMAD.WIDE.U32 R8, R11, 0x4, R2 ;  /* 0x000000040b087825 */ /* 0x001fe200078e0002 */
[----:B------:R-:W-:-:S03]  /*01e0*/  MOV R21, 0x3f800000 ;  /* 0x3f80000000157802 */ /* 0x000fc60000000f00 */
[----:B--2---:R-:W-:-:S05]  /*01f0*/  FADD R12, R12, -R19 ;  /* 0x800000130c0c7221 */ /* 0x004fca0000000000 */
[----:B------:R-:W-:-:S13]  /*0200*/  FSETP.NEU.AND P0, PT, R12, 1, PT ;  /* 0x3f8000000c00780b */ /* 0x000fda0003f0d000 */
        /* <DEDUP_REMOVED lines=19> */
[----:B------:R-:W0:Y:S01]  /*0340*/  MUFU.RCP R14, R14 ;  /* 0x0000000e000e7308 */ /* 0x000e220000001000 */
[----:B------:R-:W-:Y:S02]  /*0350*/  @!P0 FADD R12, R12, R12 ;  /* 0x0000000c0c0c8221 */ /* 0x000fe40000000000 */
        /* <DEDUP_REMOVED lines=34> */
[----:B-1----:R-:W-:-:S03]  /*0580*/  LEA R18, R18, -R17, 0x17 ;  /* 0x8000001112127211 */ /* 0x002fc600078eb8ff */
[----:B------:R-:W-:-:S04]  /*0590*/  FFMA R19, R16, R19, 0.0096188392490148544312 ;  /* 0x3c1d985610137423 */ /* 0x000fc80000000013 */
[----:B------:R-:W-:-:S04]  /*05a0*/  FFMA R19, R16, R19, 0.055503588169813156128 ;  /* 0x3d6357bb10137423 */ /* 0x000fc80000000013 */
[----:B------:R-:W-:-:S04]  /*05b0*/  FFMA R19, R16, R19, 0.24022644758224487305 ;  /* 0x3e75fdec10137423 */ /* 0x000fc80000000013 */
[----:B------:R-:W-:Y:S01]  /*05c0*/  FFMA R21, R16, R19, 0.69314718246459960938 ;  /* 0x3f31721810157423 */ /* 0x000fe20000000013 */
[----:B------:R-:W-:-:S03]  /*05d0*/  IADD3 R19, PT, PT, R17, 0x7f000000, RZ ;  /* 0x7f00000011137810 */ /* 0x000fc60007ffe0ff */
[----:B------:R-:W-:Y:S01]  /*05e0*/  FFMA R16, R16, R21, 1 ;  /* 0x3f80000010107423 */ /* 0x000fe20000000015 */
[----:B------:R-:W-:-:S03]  /*05f0*/  FSEL R21, RZ, +INF , !P1 ;  /* 0x7f800000ff157808 */ /* 0x000fc60004800000 */
[----:B------:R-:W-:-:S04]  /*0600*/  FMUL R19, R19, R16 ;  /* 0x0000001013137220 */ /* 0x000fc80000400000 */
[----:B------:R-:W-:Y:S01]  /*0610*/  @!P2 FMUL R21, R18, R19 ;  /* 0x000000131215a220 */ /* 0x000fe20000400000 */
[----:B------:R-:W-:-:S07]  /*0620*/  @!P0 LOP3.LUT R21, R12, 0x7fffffff, RZ, 0xc0, !PT ;  /* 0x7fffffff0c158812 */ /* 0x000fce00078ec0ff */
.L_x_322:
[----:B------:R-:W-:Y:S05]  /*0630*/  BSYNC.RECONVERGENT B0 ;  /* 0x0000000000007941 */ /* 0x000fea0003800200 */
.L_x_321:
[----:B------:R-:W-:Y:S01]  /*0640*/  IADD3 R13, P0, PT, R13, 0x1, RZ ;  /* 0x000000010d0d7810 */ /* 0x000fe20007f1e0ff */
[----:B------:R3:W-:Y:S01]  /*0650*/  STG.E desc[UR4][R8.64], R21 ;  /* 0x0000001508007986 */ /* 0x0007e2000c101904 */
[----:B------:R-:W-:Y:S02]  /*0660*/  IADD3 R11, PT, PT, R11, 0x1, RZ ;  /* 0x000000010b0b7810 */ /* 0x000fe40007ffe0ff */
[----:B------:R-:W-:Y:S02]  /*0670*/  IADD3.X R15, PT, PT, RZ, R15, RZ, P0, !PT ;  /* 0x0000000fff0f7210 */ /* 0x000fe400007fe4ff */
[----:B------:R-:W-:-:S04]  /*0680*/  ISETP.GT.U32.AND P0, PT, R0, R13, PT ;  /* 0x0000000d0000720c */ /* 0x000fc80003f04070 */
[----:B------:R-:W-:-:S13]  /*0690*/  ISETP.GT.U32.AND.EX P0, PT, R10, R15, PT, P0 ;  /* 0x0000000f0a00720c */ /* 0x000fda0003f04100 */
[----:B---3--:R-:W-:Y:S05]  /*06a0*/  @P0 BRA `(.L_x_323) ;  /* 0xfffffff800b40947 */ /* 0x008fea000383ffff */
[----:B------:R-:W-:Y:S05]  /*06b0*/  EXIT ;  /* 0x000000000000794d */ /* 0x000fea0003800000 */
.L_x_320:
[----:B------:R-:W0:Y:S08]  /*06c0*/  LDC.64 R4, c[0x0][0x380] ;  /* 0x0000e000ff047b82 */ /* 0x000e300000000a00 */
[----:B------:R-:W1:Y:S08]  /*06d0*/  LDC.64 R14, c[0x0][0x388] ;  /* 0x0000e200ff0e7b82 */ /* 0x000e700000000a00 */
[----:B------:R-:W2:Y:S01]  /*06e0*/  LDC.64 R2, c[0x0][0x390] ;  /* 0x0000e400ff027b82 */ /* 0x000ea20000000a00 */
[----:B0-----:R-:W-:-:S06]  /*06f0*/  IMAD.WIDE.U32 R4, R13, 0x10, R4 ;  /* 0x000000100d047825 */ /* 0x001fcc00078e0004 */
[----:B------:R-:W3:Y:S01]  /*0700*/  LDG.E.128 R4, desc[UR4][R4.64] ;  /* 0x0000000404047981 */ /* 0x000ee2000c1e1d00 */
[----:B-1----:R-:W-:-:S05]  /*0710*/  IMAD.WIDE.U32 R14, R13, 0x10, R14 ;  /* 0x000000100d0e7825 */ /* 0x002fca00078e000e */
[----:B------:R-:W3:Y:S01]  /*0720*/  LDG.E.128 R8, desc[UR4][R14.64] ;  /* 0x000000040e087981 */ /* 0x000ee2000c1e1d00 */
[----:B------:R-:W-:Y:S01]  /*0730*/  BSSY.RECONVERGENT B0, `(.L_x_324) ;  /* 0x000004c000007945 */ /* 0x000fe20003800200 */
[----:B---3--:R-:W-:-:S05]  /*0740*/  FADD R8, R4, -R8 ;  /* 0x8000000804087221 */ /* 0x008fca0000000000 */
[----:B------:R-:W-:Y:S01]  /*0750*/  FSETP.NEU.AND P0, PT, R8, 1, PT ;  /* 0x3f8000000800780b */ /* 0x000fe20003f0d000 */
[----:B------:R-:W-:Y:S01]  /*0760*/  FADD R9, R5, -R9 ;  /* 0x8000000905097221 */ /* 0x000fe20000000000 */
[----:B------:R-:W-:Y:S01]  /*0770*/  FADD R10, R6, -R10 ;  /* 0x8000000a060a7221 */ /* 0x000fe20000000000 */
[----:B------:R-:W-:Y:S01]  /*0780*/  FADD R11, R7, -R11 ;  /* 0x8000000b070b7221 */ /* 0x000fe20000000000 */
[----:B------:R-:W-:Y:S02]  /*0790*/  HFMA2 R4, -RZ, RZ, 1.875, 0 ;  /* 0x3f800000ff047431 */ /* 0x000fe400000001ff */
[----:B------:R-:W-:Y:S02]  /*07a0*/  FSETP.NEU.AND P3, PT, R9, 1, PT ;  /* 0x3f8000000900780b */ /* 0x000fe40003f6d000 */
[----:B------:R-:W-:Y:S02]  /*07b0*/  FSETP.NEU.AND P2, PT, R10, 1, PT ;  /* 0x3f8000000a00780b */ /* 0x000fe40003f4d000 */
[----:B------:R-:W-:-:S03]  /*07c0*/  FSETP.NEU.AND P1, PT, R11, 1, PT ;  /* 0x3f8000000b00780b */ /* 0x000fc60003f2d000 */
[----:B--2---:R-:W-:Y:S10]  /*07d0*/  @!P0 BRA `(.L_x_325) ;  /* 0x0000000400048947 */ /* 0x004ff40003800000 */
        /* <DEDUP_REMOVED lines=19> */
[----:B0-----:R-:W-:Y:S01]  /*0910*/  FMUL R4, R6, R15 ;  /* 0x0000000f06047220 */ /* 0x001fe20000400000 */
[----:B------:R-:W-:-:S03]  /*0920*/  MOV R15, 0x3a2c32e4 ;  /* 0x3a2c32e4000f7802 */ /* 0x000fc60000000f00 */
        /* <DEDUP_REMOVED lines=44> */
.L_x_325:
[----:B------:R-:W-:Y:S05]  /*0bf0*/  BSYNC.RECONVERGENT B0 ;  /* 0x0000000000007941 */ /* 0x000fea0003800200 */
.L_x_324:
        /* <DEDUP_REMOVED lines=15> */
[----:B------:R-:W-:-:S05]  /*0cf0*/  IADD3 R0, PT, PT, R0, -R5, RZ ;  /* 0x8000000500007210 */ /* 0x000fca0007ffe0ff */
[C---:B------:R-:W-:Y:S01]  /*0d00*/  FADD R12, R0.reuse, 1 ;  /* 0x3f800000000c7421 */ /* 0x040fe20000000000 */
[----:B------:R-:W-:Y:S01]  /*0d10*/  FADD R8, R0, -1 ;  /* 0xbf80000000087421 */ /* 0x000fe20000000000 */
[----:B------:R-:W-:-:S03]  /*0d20*/  I2FP.F32.S32 R0, R5 ;  /* 0x0000000500007245 */ /* 0x000fc60000201400 */
[----:B------:R-:W-:Y:S01]  /*0d30*/  FADD R15, R8, R8 ;  /* 0x00000008080f7221 */ /* 0x000fe20000000000 */
[----:B------:R-:W0:Y:S01]  /*0d40*/  MUFU.RCP R12, R12 ;  /* 0x0000000c000c7308 */ /* 0x000e220000001000 */
[----:B------:R-:W-:Y:S01]  /*0d50*/  FFMA R6, R0, 1.1920928955078125e-07, R7 ;  /* 0x3400000000067823 */ /* 0x000fe20000000007 */
[----:B------:R-:W-:Y:S01]  /*0d60*/  @!P0 FADD R9, R9, R9 ;  /* 0x0000000909098221 */ /* 0x000fe20000000000 */
        /* <DEDUP_REMOVED lines=45> */
.L_x_327:
[----:B------:R-:W-:Y:S05]  /*1040*/  BSYNC.RECONVERGENT B0 ;  /* 0x0000000000007941 */ /* 0x000fea0003800200 */
.L_x_326:
[----:B------:R-:W-:Y:S01]  /*1050*/  BSSY.RECONVERGENT B0, `(.L_x_328) ;  /* 0x0000045000007945 */ /* 0x000fe20003800200 */
[----:B------:R-:W-:Y:S02]  /*1060*/  HFMA2 R6, -RZ, RZ, 1.875, 0 ;  /* 0x3f800000ff067431 */ /* 0x000fe400000001ff */
[----:B------:R-:W-:Y:S01]  /*1070*/  IMAD.WIDE.U32 R2, R13, 0x10, R2 ;  /* 0x000000100d027825 */ /* 0x000fe200078e0002 */
        /* <DEDUP_REMOVED lines=66> */
.L_x_329:
[----:B------:R-:W-:Y:S05]  /*14a0*/  BSYNC.RECONVERGENT B0 ;  /* 0x0000000000007941 */ /* 0x000fea0003800200 */
.L_x_328:
        /* <DEDUP_REMOVED lines=25> */
[CC--:B------:R-:W-:Y:S01]  /*1640*/  FMUL R12, R10.reuse, R10.reuse ;  /* 0x0000000a0a0c7220 */ /* 0x0c0fe20000400000 */
[----:B------:R-:W-:Y:S02]  /*1650*/  FFMA R0, R10, 1.4426950216293334961, R7 ;  /* 0x3fb8aa3b0a007823 */ /* 0x000fe40000000007 */
[----:B------:R-:W-:Y:S01]  /*1660*/  FADD R13, R13, R13 ;  /* 0x0000000d0d0d7221 */ /* 0x000fe20000000000 */
[----:B------:R-:W-:Y:S01]  /*1670*/  FFMA R15, R12, R15, 0.0032181653659790754318 ;  /* 0x3b52e7db0c0f7423 */ /* 0x000fe2000000000f */
[----:B------:R-:W-:Y:S02]  /*1680*/  FADD R7, R7, -R0 ;  /* 0x8000000007077221 */ /* 0x000fe40000000000 */
[----:B------:R-:W-:Y:S01]  /*1690*/  FFMA R8, R8, -R10, R13 ;  /* 0x8000000a08087223 */ /* 0x000fe2000000000d */
[----:B------:R-:W-:Y:S01]  /*16a0*/  FFMA R15, R12, R15, 0.018033718690276145935 ;  /* 0x3c93bb730c0f7423 */ /* 0x000fe2000000000f */
[----:B------:R-:W-:Y:S01]  /*16b0*/  FFMA R7, R10, 1.4426950216293334961, R7 ;  /* 0x3fb8aa3b0a077823 */ /* 0x000fe20000000007 */
[----:B------:R-:W-:Y:S01]  /*16c0*/  MOV R13, 0x391fcb8e ;  /* 0x391fcb8e000d7802 */ /* 0x000fe20000000f00 */
        /* <DEDUP_REMOVED lines=34> */
.L_x_331:
[----:B------:R-:W-:Y:S05]  /*18f0*/  BSYNC.RECONVERGENT B0 ;  /* 0x0000000000007941 */ /* 0x000fea0003800200 */
.L_x_330:
[----:B------:R-:W-:Y:S01]  /*1900*/  STG.E.128 desc[UR4][R2.64], R4 ;  /* 0x0000000402007986 */ /* 0x000fe2000c101d04 */
[----:B------:R-:W-:Y:S05]  /*1910*/  EXIT ;  /* 0x000000000000794d */ /* 0x000fea0003800000 */
.L_x_332:
        /* <DEDUP_REMOVED lines=14> */
.L_x_436:


//--------------------- .text.sigmoid_prime       --------------------------
	.section	.text.sigmoid_prime,"ax",@progbits
	.align	128
        .global         sigmoid_prime
        .type           sigmoid_prime,@function
        .size           sigmoid_prime,(.L_x_416 - sigmoid_prime)
        .other          sigmoid_prime,@"STO_CUDA_ENTRY STV_DEFAULT"
sigmoid_prime:
.text.sigmoid_prime:
        /* <DEDUP_REMOVED lines=35> */
[----:B------:R-:W2:Y:S08]  /*0230*/  LDC.64 R10, c[0x0][0x380] ;  /* 0x0000e000ff0a7b82 */ /* 0x000eb00000000a00 */
[----:B------:R-:W3:Y:S02]  /*0240*/  LDC.64 R14, c[0x0][0x388] ;  /* 0x0000e200ff0e7b82 */ /* 0x000ee40000000a00 */
.L_x_349:
[----:B0-----:R-:W-:-:S06]  /*0250*/  IMAD.WIDE.U32 R2, R23, 0x4, R28 ;  /* 0x0000000417027825 */ /* 0x001fcc00078e001c */
[----:B------:R-:W4:Y:S01]  /*0260*/  LDG.E R2, desc[UR4][R2.64] ;  /* 0x0000000402027981 */ /* 0x000f22000c1e1900 */
[----:B------:R-:W-:Y:S02]  /*0270*/  HFMA2 R7, -RZ, RZ, 3.7421875, 0 ;  /* 0x437c0000ff077431 */ /* 0x000fe400000001ff */
[----:B------:R-:W-:Y:S01]  /*0280*/  IMAD.MOV.U32 R5, RZ, RZ, 0x3bbb989d ;  /* 0x3bbb989dff057424 */ /* 0x000fe200078e00ff */
[----:B------:R-:W-:Y:S03]  /*0290*/  BSSY.RECONVERGENT B2, `(.L_x_337) ;  /* 0x0000015000027945 */ /* 0x000fe60003800200 */
[----:B----4-:R-:W-:-:S04]  /*02a0*/  FFMA.SAT R0, R2, -R5, 0.5 ;  /* 0x3f00000002007423 */ /* 0x010fc80000002805 */
        /* <DEDUP_REMOVED lines=13> */
[----:B-123--:R-:W-:Y:S05]  /*0380*/  CALL.REL.NOINC `($__internal_7_$__cuda_sm20_rcp_rn_f32_slowpath) ;  /* 0x0000001000207944 */ /* 0x00efea0003c00000 */
[----:B------:R-:W-:Y:S05]  /*0390*/  BRA `(.L_x_339) ;  /* 0x0000000000107947 */ /* 0x000fea0003800000 */
.L_x_338:
[----:B------:R-:W0:Y:S02]  /*03a0*/  MUFU.RCP R5, R4 ;  /* 0x0000000400057308 */ /* 0x000e240000001000 */
[----:B0-----:R-:W-:-:S04]  /*03b0*/  FFMA R0, R4, R5, -1 ;  /* 0xbf80000004007423 */ /* 0x001fc80000000005 */
[----:B------:R-:W-:-:S04]  /*03c0*/  FADD.FTZ R0, -R0, -RZ ;  /* 0x800000ff00007221 */ /* 0x000fc80000010100 */
[----:B------:R-:W-:-:S07]  /*03d0*/  FFMA R5, R5, R0, R5 ;  /* 0x0000000005057223 */ /* 0x000fce0000000005 */
.L_x_339:
[----:B------:R-:W-:Y:S05]  /*03e0*/  BSYNC.RECONVERGENT B2 ;  /* 0x0000000000027941 */ /* 0x000fea0003800200 */
.L_x_337:
[----:B------:R-:W-:Y:S01]  /*03f0*/  FADD R0, -R5, 1 ;  /* 0x3f80000005007421 */ /* 0x000fe20000000100 */
[C---:B------:R-:W-:Y:S01]  /*0400*/  IADD3 R27, PT, PT, R23.reuse, 0x1, RZ ;  /* 0x00000001171b7810 */ /* 0x040fe20007ffe0ff */
[----:B---3--:R-:W-:-:S04]  /*0410*/  IMAD.WIDE.U32 R2, R23, 0x4, R14 ;  /* 0x0000000417027825 */ /* 0x008fc800078e000e */
[----:B------:R-:W-:Y:S01]  /*0420*/  FMUL R7, R0, R5 ;  /* 0x0000000500077220 */ /* 0x000fe20000400000 */
[----:B--2---:R-:W-:-:S04]  /*0430*/  IMAD.WIDE.U32 R4, R27, 0x4, R10 ;  /* 0x000000041b047825 */ /* 0x004fc800078e000a */
        /* <DEDUP_REMOVED lines=19> */
[----:B-1----:R-:W-:Y:S05]  /*0570*/  CALL.REL.NOINC `($__internal_7_$__cuda_sm20_rcp_rn_f32_slowpath) ;  /* 0x0000000c00a47944 */ /* 0x002fea0003c00000 */
[----:B------:R-:W-:Y:S05]  /*0580*/  BRA `(.L_x_342) ;  /* 0x0000000000107947 */ /* 0x000fea0003800000 */
.L_x_341:
[----:B------:R-:W0:Y:S02]  /*0590*/  MUFU.RCP R5, R2 ;  /* 0x0000000200057308 */ /* 0x000e240000001000 */
[----:B0-----:R-:W-:-:S04]  /*05a0*/  FFMA R0, R2, R5, -1 ;  /* 0xbf80000002007423 */ /* 0x001fc80000000005 */
[----:B------:R-:W-:-:S04]  /*05b0*/  FADD.FTZ R0, -R0, -RZ ;  /* 0x800000ff00007221 */ /* 0x000fc80000010100 */
[----:B------:R-:W-:-:S07]  /*05c0*/  FFMA R5, R5, R0, R5 ;  /* 0x0000000005057223 */ /* 0x000fce0000000005 */
.L_x_342:
[----:B------:R-:W-:Y:S05]  /*05d0*/  BSYNC.RECONVERGENT B2 ;  /* 0x0000000000027941 */ /* 0x000fea0003800200 */
.L_x_340:
[----:B------:R-:W-:Y:S01]  /*05e0*/  FADD R0, -R5, 1 ;  /* 0x3f80000005007421 */ /* 0x000fe20000000100 */
[----:B------:R-:W-:Y:S01]  /*05f0*/  IADD3 R25, PT, PT, R23, 0x2, RZ ;  /* 0x0000000217197810 */ /* 0x000fe20007ffe0ff */
[----:B------:R-:W-:-:S04]  /*0600*/  IMAD.WIDE.U32 R2, R27, 0x4, R14 ;  /* 0x000000041b027825 */ /* 0x000fc800078e000e */
[----:B------:R-:W-:Y:S01]  /*0610*/  FMUL R7, R0, R5 ;  /* 0x0000000500077220 */ /* 0x000fe20000400000 */
[----:B------:R-:W-:-:S04]  /*0620*/  IMAD.WIDE.U32 R4, R25, 0x4, R10 ;  /* 0x0000000419047825 */ /* 0x000fc800078e000a */
[----:B------:R0:W-:Y:S04]  /*0630*/  STG.E desc[UR4][R2.64], R7 ;  /* 0x0000000702007986 */ /* 0x0001e8000c101904 */
        /* <DEDUP_REMOVED lines=20> */
.L_x_344:
[----:B------:R-:W0:Y:S02]  /*0780*/  MUFU.RCP R5, R2 ;  /* 0x0000000200057308 */ /* 0x000e240000001000 */
[----:B0-----:R-:W-:-:S04]  /*0790*/  FFMA R0, R2, R5, -1 ;  /* 0xbf80000002007423 */ /* 0x001fc80000000005 */
[----:B------:R-:W-:-:S04]  /*07a0*/  FADD.FTZ R0, -R0, -RZ ;  /* 0x800000ff00007221 */ /* 0x000fc80000010100 */
[----:B------:R-:W-:-:S07]  /*07b0*/  FFMA R5, R5, R0, R5 ;  /* 0x0000000005057223 */ /* 0x000fce0000000005 */
.L_x_345:
[----:B------:R-:W-:Y:S05]  /*07c0*/  BSYNC.RECONVERGENT B2 ;  /* 0x0000000000027941 */ /* 0x000fea0003800200 */
.L_x_343:
[----:B------:R-:W-:Y:S01]  /*07d0*/  FADD R0, -R5, 1 ;  /* 0x3f80000005007421 */ /* 0x000fe20000000100 */
[----:B------:R-:W-:Y:S01]  /*07e0*/  IADD3 R27, PT, PT, R23, 0x3, RZ ;  /* 0x00000003171b7810 */ /* 0x000fe20007ffe0ff */
[----:B------:R-:W-:-:S04]  /*07f0*/  IMAD.WIDE.U32 R2, R25, 0x4, R14 ;  /* 0x0000000419027825 */ /* 0x000fc800078e000e */
[----:B------:R-:W-:Y:S01]  /*0800*/  FMUL R7, R0, R5 ;  /* 0x0000000500077220 */ /* 0x000fe20000400000 */
[----:B------:R-:W-:-:S04]  /*0810*/  IMAD.WIDE.U32 R4, R27, 0x4, R10 ;  /* 0x000000041b047825 */ /* 0x000fc800078e000a */
[----:B------:R0:W-:Y:S04]  /*0820*/  STG.E desc[UR4][R2.64], R7 ;  /* 0x0000000702007986 */ /* 0x0001e8000c101904 */
        /* <DEDUP_REMOVED lines=20> */
.L_x_347:
[----:B------:R-:W0:Y:S02]  /*0970*/  MUFU.RCP R5, R2 ;  /* 0x0000000200057308 */ /* 0x000e240000001000 */
[----:B0-----:R-:W-:-:S04]  /*0980*/  FFMA R0, R2, R5, -1 ;  /* 0xbf80000002007423 */ /* 0x001fc80000000005 */
[----:B------:R-:W-:-:S04]  /*0990*/  FADD.FTZ R0, -R0, -RZ ;  /* 0x800000ff00007221 */ /* 0x000fc80000010100 */
[----:B------:R-:W-:-:S07]  /*09a0*/  FFMA R5, R5, R0, R5 ;  /* 0x0000000005057223 */ /* 0x000fce0000000005 */
.L_x_348:
[----:B------:R-:W-:Y:S05]  /*09b0*/  BSYNC.RECONVERGENT B2 ;  /* 0x0000000000027941 */ /* 0x000fea0003800200 */
.L_x_346:
[----:B------:R-:W-:Y:S01]  /*09c0*/  FADD R0, -R5, 1 ;  /* 0x3f80000005007421 */ /* 0x000fe20000000100 */
[----:B-1----:R-:W-:Y:S01]  /*09d0*/  IMAD.WIDE.U32 R2, R27, 0x4, R8 ;  /* 0x000000041b027825 */ /* 0x002fe200078e0008 */
[----:B------:R-:W-:-:S03]  /*09e0*/  IADD3 R19, P0, PT, R19, 0x4, RZ ;  /* 0x0000000413137810 */ /* 0x000fc60007f1e0ff */
[----:B------:R-:W-:Y:S01]  /*09f0*/  FMUL R5, R0, R5 ;  /* 0x0000000500057220 */ /* 0x000fe20000400000 */
[----:B------:R-:W-:Y:S02]  /*0a00*/  IADD3 R21, PT, PT, R21, 0x4, RZ ;  /* 0x0000000415157810 */ /* 0x000fe40007ffe0ff */
[----:B------:R-:W-:Y:S02]  /*0a10*/  IADD3.X R20, PT, PT, RZ, R20, RZ, P0, !PT ;  /* 0x00000014ff147210 */ /* 0x000fe400007fe4ff */
[----:B------:R4:W-:Y:S01]  /*0a20*/  STG.E desc[UR4][R2.64], R5 ;  /* 0x0000000502007986 */ /* 0x0009e2000c101904 */
[----:B------:R-:W-:Y:S02]  /*0a30*/  ISETP.NE.U32.AND P0, PT, R19, RZ, PT ;  /* 0x000000ff1300720c */ /* 0x000fe40003f05070 */
[----:B------:R-:W-:Y:S02]  /*0a40*/  IADD3 R23, PT, PT, R23, 0x4, RZ ;  /* 0x0000000417177810 */ /* 0x000fe40007ffe0ff */
[----:B------:R-:W-:-:S13]  /*0a50*/  ISETP.NE.AND.EX P0, PT, R20, RZ, PT, P0 ;  /* 0x000000ff1400720c */ /* 0x000fda0003f05300 */
[----:B----4-:R-:W-:Y:S05]  /*0a60*/  @P0 BRA `(.L_x_349) ;  /* 0xfffffff400f80947 */ /* 0x010fea000383ffff */
[----:B------:R-:W-:Y:S05]  /*0a70*/  BSYNC.RECONVERGENT B1 ;  /* 0x0000000000017941 */ /* 0x000fea0003800200 */
.L_x_336:
[----:B------:R-:W-:-:S07]  /*0a80*/  VIADD R0, R21, 0xffffffff ;  /* 0xffffffff15007836 */ /* 0x000fce0000000000 */
.L_x_335:
[----:B------:R-:W-:Y:S05]  /*0a90*/  BSYNC.RECONVERGENT B0 ;  /* 0x0000000000007941 */ /* 0x000fea0003800200 */
.L_x_334:
[----:B------:R-:W-:-:S04]  /*0aa0*/  ISETP.NE.U32.AND P0, PT, R16, RZ, PT ;  /* 0x000000ff1000720c */ /* 0x000fc80003f05070 */
[----:B------:R-:W-:-:S13]  /*0ab0*/  ISETP.NE.AND.EX P0, PT, R18, RZ, PT, P0 ;  /* 0x000000ff1200720c */ /* 0x000fda0003f05300 */
[----:B------:R-:W-:Y:S05]  /*0ac0*/  @!P0 EXIT ;  /* 0x000000000000894d */ /* 0x000fea0003800000 */
[----:B------:R-:W0:Y:S01]  /*0ad0*/  LDC.64 R10, c[0x0][0x380] ;  /* 0x0000e000ff0a7b82 */ /* 0x000e220000000a00 */
[----:B------:R-:W-:-:S07]  /*0ae0*/  IADD3 R17, PT, PT, R17, R0, RZ ;  /* 0x0000000011117210 */ /* 0x000fce0007ffe0ff */
[----:B------:R-:W1:Y:S02]  /*0af0*/  LDC.64 R8, c[0x0][0x388] ;  /* 0x0000e200ff087b82 */ /* 0x000e640000000a00 */
.L_x_353:
[----:B0-----:R-:W-:-:S06]  /*0b00*/  IMAD.WIDE.U32 R2, R17, 0x4, R10 ;  /* 0x0000000411027825 */ /* 0x001fcc00078e000a */
        /* <DEDUP_REMOVED lines=20> */
.L_x_351:
[----:B------:R-:W0:Y:S02]  /*0c50*/  MUFU.RCP R5, R4 ;  /* 0x0000000400057308 */ /* 0x000e240000001000 */
[----:B0-----:R-:W-:-:S04]  /*0c60*/  FFMA R0, R4, R5, -1 ;  /* 0xbf80000004007423 */ /* 0x001fc80000000005 */
[----:B------:R-:W-:-:S04]  /*0c70*/  FADD.FTZ R0, -R0, -RZ ;  /* 0x800000ff00007221 */ /* 0x000fc80000010100 */
[----:B------:R-:W-:-:S07]  /*0c80*/  FFMA R5, R5, R0, R5 ;  /* 0x0000000005057223 */ /* 0x000fce0000000005 */
.L_x_352:
[----:B------:R-:W-:Y:S05]  /*0c90*/  BSYNC.RECONVERGENT B0 ;  /* 0x0000000000007941 */ /* 0x000fea0003800200 */
.L_x_350:
[----:B------:R-:W-:Y:S01]  /*0ca0*/  FADD R0, -R5, 1 ;  /* 0x3f80000005007421 */ /* 0x000fe20000000100 */
[----:B-1----:R-:W-:Y:S01]  /*0cb0*/  IMAD.WIDE.U32 R2, R17, 0x4, R8 ;  /* 0x0000000411027825 */ /* 0x002fe200078e0008 */
[----:B------:R-:W-:-:S03]  /*0cc0*/  IADD3 R16, P0, PT, R16, -0x1, RZ ;  /* 0xffffffff10107810 */ /* 0x000fc60007f1e0ff */
[----:B------:R-:W-:Y:S01]  /*0cd0*/  FMUL R5, R0, R5 ;  /* 0x0000000500057220 */ /* 0x000fe20000400000 */
[----:B------:R-:W-:Y:S01]  /*0ce0*/  VIADD R17, R17, 0x1 ;  /* 0x0000000111117836 */ /* 0x000fe20000000000 */
[----:B------:R-:W-:Y:S02]  /*0cf0*/  IADD3.X R18, PT, PT, R18, -0x1, RZ, P0, !PT ;  /* 0xffffffff12127810 */ /* 0x000fe400007fe4ff */
[----:B------:R-:W-:Y:S01]  /*0d00*/  ISETP.NE.U32.AND P0, PT, R16, RZ, PT ;  /* 0x000000ff1000720c */ /* 0x000fe20003f05070 */
[----:B------:R2:W-:Y:S03]  /*0d10*/  STG.E desc[UR4][R2.64], R5 ;  /* 0x0000000502007986 */ /* 0x0005e6000c101904 */
[----:B------:R-:W-:-:S13]  /*0d20*/  ISETP.NE.AND.EX P0, PT, R18, RZ, PT, P0 ;  /* 0x000000ff1200720c */ /* 0x000fda0003f05300 */
[----:B--2---:R-:W-:Y:S05]  /*0d30*/  @P0 BRA `(.L_x_353) ;  /* 0xfffffffc00700947 */ /* 0x004fea000383ffff */
[----:B------:R-:W-:Y:S05]  /*0d40*/  EXIT ;  /* 0x000000000000794d */ /* 0x000fea0003800000 */
.L_x_333:
[----:B------:R-:W0:Y:S02]  /*0d50*/  LDC.64 R8, c[0x0][0x380] ;  /* 0x0000e000ff087b82 */ /* 0x000e240000000a00 */
[----:B0-----:R-:W-:-:S06]  /*0d60*/  IMAD.WIDE.U32 R8, R14, 0x10, R8 ;  /* 0x000000100e087825 */ /* 0x001fcc00078e0008 */
[----:B------:R-:W2:Y:S01]  /*0d70*/  LDG.E.128 R8, desc[UR4][R8.64] ;  /* 0x0000000408087981 */ /* 0x000ea2000c1e1d00 */
        /* <DEDUP_REMOVED lines=16> */
[----:B------:R-:W-:Y:S05]  /*0e80*/  CALL.REL.NOINC `($__internal_7_$__cuda_sm20_rcp_rn_f32_slowpath) ;  /* 0x0000000400607944 */ /* 0x000fea0003c00000 */
[----:B------:R-:W-:Y:S05]  /*0e90*/  BRA `(.L_x_356) ;  /* 0x0000000000107947 */ /* 0x000fea0003800000 */
.L_x_355:
[----:B------:R-:W0:Y:S02]  /*0ea0*/  MUFU.RCP R5, R0 ;  /* 0x0000000000057308 */ /* 0x000e240000001000 */
[----:B0-----:R-:W-:-:S04]  /*0eb0*/  FFMA R2, R0, R5, -1 ;  /* 0xbf80000000027423 */ /* 0x001fc80000000005 */
[----:B------:R-:W-:-:S04]  /*0ec0*/  FADD.FTZ R2, -R2, -RZ ;  /* 0x800000ff02027221 */ /* 0x000fc80000010100 */
[----:B------:R-:W-:-:S07]  /*0ed0*/  FFMA R5, R5, R2, R5 ;  /* 0x0000000205057223 */ /* 0x000fce0000000005 */
.L_x_356:
[----:B------:R-:W-:Y:S05]  /*0ee0*/  BSYNC.RECONVERGENT B0 ;  /* 0x0000000000007941 */ /* 0x000fea0003800200 */
.L_x_354:
[----:B------:R-:W-:Y:S01]  /*0ef0*/  HFMA2 R0, -RZ, RZ, 0.96630859375, -0.0022525787353515625 ;  /* 0x3bbb989dff007431 */ /* 0x000fe200000001ff */
[----:B------:R-:W-:Y:S01]  /*0f00*/  MOV R3, 0x437c0000 ;  /* 0x437c000000037802 */ /* 0x000fe20000000f00 */
[----:B------:R-:W-:Y:S01]  /*0f10*/  FADD R8, -R5, 1 ;  /* 0x3f80000005087421 */ /* 0x000fe20000000100 */
[----:B------:R-:W-:Y:S03]  /*0f20*/  BSSY.RECONVERGENT B0, `(.L_x_357) ;  /* 0x0000015000007945 */ /* 0x000fe60003800200 */
[----:B------:R-:W-:Y:S01]  /*0f30*/  FMUL R8, R8, R5 ;  /* 0x0000000508087220 */ /* 0x000fe20000400000 */
        /* <DEDUP_REMOVED lines=15> */
.L_x_358:
[----:B------:R-:W0:Y:S02]  /*1030*/  MUFU.RCP R5, R0 ;  /* 0x0000000000057308 */ /* 0x000e240000001000 */
[----:B0-----:R-:W-:-:S04]  /*1040*/  FFMA R2, R0, R5, -1 ;  /* 0xbf80000000027423 */ /* 0x001fc80000000005 */
[----:B------:R-:W-:-:S04]  /*1050*/  FADD.FTZ R2, -R2, -RZ ;  /* 0x800000ff02027221 */ /* 0x000fc80000010100 */
[----:B------:R-:W-:-:S07]  /*1060*/  FFMA R5, R5, R2, R5 ;  /* 0x0000000205057223 */ /* 0x000fce0000000005 */
.L_x_359:
[----:B------:R-:W-:Y:S05]  /*1070*/  BSYNC.RECONVERGENT B0 ;  /* 0x0000000000007941 */ /* 0x000fea0003800200 */
.L_x_357:
[----:B------:R-:W-:Y:S01]  /*1080*/  HFMA2 R3, -RZ, RZ, 0.96630859375, -0.0022525787353515625 ;  /* 0x3bbb989dff037431 */ /* 0x000fe200000001ff */
[----:B------:R-:W-:Y:S01]  /*1090*/  MOV R7, 0x437c0000 ;  /* 0x437c000000077802 */ /* 0x000fe20000000f00 */
        /* <DEDUP_REMOVED lines=17> */
[----:B------:R-:W-:Y:S05]  /*11b0*/  CALL.REL.NOINC `($__internal_7_$__cuda_sm20_rcp_rn_f32_slowpath) ;  /* 0x0000000000947944 */ /* 0x000fea0003c00000 */
[----:B------:R-:W-:Y:S05]  /*11c0*/  BRA `(.L_x_362) ;  /* 0x0000000000107947 */ /* 0x000fea0003800000 */
.L_x_361:
[----:B------:R-:W0:Y:S02]  /*11d0*/  MUFU.RCP R5, R2 ;  /* 0x0000000200057308 */ /* 0x000e240000001000 */
[----:B0-----:R-:W-:-:S04]  /*11e0*/  FFMA R0, R2, R5, -1 ;  /* 0xbf80000002007423 */ /* 0x001fc80000000005 */
[----:B------:R-:W-:-:S04]  /*11f0*/  FADD.FTZ R0, -R0, -RZ ;  /* 0x800000ff00007221 */ /* 0x000fc80000010100 */
[----:B------:R-:W-:-:S07]  /*1200*/  FFMA R5, R5, R0, R5 ;  /* 0x0000000005057223 */ /* 0x000fce0000000005 */
.L_x_362:
[----:B------:R-:W-:Y:S05]  /*1210*/  BSYNC.RECONVERGENT B0 ;  /* 0x0000000000007941 */ /* 0x000fea0003800200 */
.L_x_360:
[----:B------:R-:W-:Y:S02]  /*1220*/  HFMA2 R3, -RZ, RZ, 3.7421875, 0 ;  /* 0x437c0000ff037431 */ /* 0x000fe400000001ff */
[----:B------:R-:W-:Y:S02]  /*1230*/  IMAD.MOV.U32 R0, RZ, RZ, 0x3bbb989d ;  /* 0x3bbb989dff007424 */ /* 0x000fe400078e00ff */
        /* <DEDUP_REMOVED lines=18> */
.L_x_364:
[----:B------:R-:W0:Y:S02]  /*1360*/  MUFU.RCP R5, R0 ;  /* 0x0000000000057308 */ /* 0x000e240000001000 */
[----:B0-----:R-:W-:-:S04]  /*1370*/  FFMA R2, R0, R5, -1 ;  /* 0xbf80000000027423 */ /* 0x001fc80000000005 */
[----:B------:R-:W-:-:S04]  /*1380*/  FADD.FTZ R2, -R2, -RZ ;  /* 0x800000ff02027221 */ /* 0x000fc80000010100 */
[----:B------:R-:W-:-:S07]  /*1390*/  FFMA R5, R5, R2, R5 ;  /* 0x0000000205057223 */ /* 0x000fce0000000005 */
.L_x_365:
[----:B------:R-:W-:Y:S05]  /*13a0*/  BSYNC.RECONVERGENT B0 ;  /* 0x0000000000007941 */ /* 0x000fea0003800200 */
.L_x_363:
[----:B------:R-:W0:Y:S01]  /*13b0*/  LDC.64 R2, c[0x0][0x388] ;  /* 0x0000e200ff027b82 */ /* 0x000e220000000a00 */
[----:B------:R-:W-:-:S04]  /*13c0*/  FADD R0, -R5, 1 ;  /* 0x3f80000005007421 */ /* 0x000fc80000000100 */
[----:B------:R-:W-:Y:S01]  /*13d0*/  FMUL R11, R0, R5 ;  /* 0x00000005000b7220 */ /* 0x000fe20000400000 */
[----:B0-----:R-:W-:-:S05]  /*13e0*/  IMAD.WIDE.U32 R14, R14, 0x10, R2 ;  /* 0x000000100e0e7825 */ /* 0x001fca00078e0002 */
[----:B------:R-:W-:Y:S01]  /*13f0*/  STG.E.128 desc[UR4][R14.64], R8 ;  /* 0x000000080e007986 */ /* 0x000fe2000c101d04 */
[----:B------:R-:W-:Y:S05]  /*1400*/  EXIT ;  /* 0x000000000000794d */ /* 0x000fea0003800000 */
        .weak           $__internal_7_$__cuda_sm20_rcp_rn_f32_slowpath
        .type           $__internal_7_$__cuda_sm20_rcp_rn_f32_slowpath,@function
        .size           $__internal_7_$__cuda_sm20_rcp_rn_f32_slowpath,(.L_x_416 - $__internal_7_$__cuda_sm20_rcp_rn_f32_slowpath)
$__internal_7_$__cuda_sm20_rcp_rn_f32_slowpath:
        /* <DEDUP_REMOVED lines=15> */
.L_x_367:
[----:B------:R-:W-:-:S04]  /*1500*/  IADD3 R4, PT, PT, R3, -0xfd, RZ ;  /* 0xffffff0303047810 */ /* 0x000fc80007ffe0ff */
[----:B------:R-:W-:-:S13]  /*1510*/  ISETP.GT.U32.AND P0, PT, R4, 0x1, PT ;  /* 0x000000010400780c */ /* 0x000fda0003f04070 */
[----:B------:R-:W-:Y:S05]  /*1520*/  @P0 BRA `(.L_x_369) ;  /* 0x0000000000780947 */ /* 0x000fea0003800000 */
[----:B------:R-:W-:Y:S01]  /*1530*/  LOP3.LUT R22, R0, 0x7fffff, RZ, 0xc0, !PT ;  /* 0x007fffff00167812 */ /* 0x000fe200078ec0ff */
[----:B------:R-:W-:Y:S01]  /*1540*/  IMAD.MOV.U32 R7, RZ, RZ, 0x3 ;  /* 0x00000003ff077424 */ /* 0x000fe200078e00ff */
[----:B------:R-:W-:Y:S02]  /*1550*/  IADD3 R3, PT, PT, R3, -0xfc, RZ ;  /* 0xffffff0403037810 */ /* 0x000fe40007ffe0ff */
        /* <DEDUP_REMOVED lines=27> */
.L_x_369:
[----:B------:R0:W1:Y:S02]  /*1710*/  MUFU.RCP R5, R0 ;  /* 0x0000000000057308 */ /* 0x0000640000001000 */
.L_x_368:
[----:B------:R-:W-:Y:S05]  /*1720*/  BSYNC.RECONVERGENT B3 ;  /* 0x0000000000037941 */ /* 0x000fea0003800200 */
.L_x_366:
[----:B------:R-:W-:-:S04]  /*1730*/  MOV R3, 0x0 ;  /* 0x0000000000037802 */ /* 0x000fc80000000f00 */
[----:B01----:R-:W-:Y:S05]  /*1740*/  RET.REL.NODEC R2 `(sigmoid_prime) ;  /* 0xffffffe8022c7950 */ /* 0x003fea0003c3ffff */
.L_x_370:
        /* <DEDUP_REMOVED lines=11> */
.L_x_416:


//--------------------- .text.sigmoid             --------------------------
	.section	.text.sigmoid,"ax",@progbits
	.align	128
        .global         sigmoid
        .type           sigmoid,@function
        .size           sigmoid,(.L_x_417 - sigmoid)
        .other          sigmoid,@"STO_CUDA_ENTRY STV_DEFAULT"
sigmoid:
.text.sigmoid:
        /* <DEDUP_REMOVED lines=33> */
[----:B------:R-:W-:-:S03]  /*0210*/  IADD3.X R20, PT, PT, RZ, ~R3, R18, P0, P1 ;  /* 0x80000003ff147210 */ /* 0x000fc600007e2412 */
[----:B------:R-:W1:Y:S08]  /*0220*/  LDC.64 R8, c[0x0][0x388] ;  /* 0x0000e200ff087b82 */ /* 0x000e700000000a00 */
[----:B------:R-:W2:Y:S08]  /*0230*/  LDC.64 R10, c[0x0][0x380] ;  /* 0x0000e000ff0a7b82 */ /* 0x000eb00000000a00 */
[----:B------:R-:W3:Y:S02]  /*0240*/  LDC.64 R14, c[0x0][0x388] ;  /* 0x0000e200ff0e7b82 */ /* 0x000ee40000000a00 */
.L_x_387:
[----:B0-----:R-:W-:-:S06]  /*0250*/  IMAD.WIDE.U32 R2, R23, 0x4, R28 ;  /* 0x0000000417027825 */ /* 0x001fcc00078e001c */
[----:B------:R-:W4:Y:S01]  /*0260*/  LDG.E R2, desc[UR4][R2.64] ;  /* 0x0000000402027981 */ /* 0x000f22000c1e1900 */
[----:B------:R-:W-:Y:S01]  /*0270*/  HFMA2 R7, -RZ, RZ, 3.7421875, 0 ;  /* 0x437c0000ff077431 */ /* 0x000fe200000001ff */
[----:B------:R-:W-:Y:S01]  /*0280*/  MOV R5, 0x3bbb989d ;  /* 0x3bbb989d00057802 */ /* 0x000fe20000000f00 */
[----:B------:R-:W-:Y:S04]  /*0290*/  BSSY.RECONVERGENT B2, `(.L_x_375) ;  /* 0x0000016000027945 */ /* 0x000fe80003800200 */
[----:B----4-:R-:W-:-:S04]  /*02a0*/  FFMA.SAT R0, R2, -R5, 0.5 ;  /* 0x3f00000002007423 */ /* 0x010fc80000002805 */
        /* <DEDUP_REMOVED lines=13> */
[----:B-123--:R-:W-:Y:S05]  /*0380*/  CALL.REL.NOINC `($__internal_8_$__cuda_sm20_rcp_rn_f32_slowpath) ;  /* 0x0000000c00f07944 */ /* 0x00efea0003c00000 */
[----:B------:R-:W-:Y:S01]  /*0390*/  IMAD.MOV.U32 R7, RZ, RZ, R5 ;  /* 0x000000ffff077224 */ /* 0x000fe200078e0005 */
[----:B------:R-:W-:Y:S06]  /*03a0*/  BRA `(.L_x_377) ;  /* 0x0000000000107947 */ /* 0x000fec0003800000 */
.L_x_376:
[----:B------:R-:W0:Y:S02]  /*03b0*/  MUFU.RCP R7, R4 ;  /* 0x0000000400077308 */ /* 0x000e240000001000 */
[----:B0-----:R-:W-:-:S04]  /*03c0*/  FFMA R0, R4, R7, -1 ;  /* 0xbf80000004007423 */ /* 0x001fc80000000007 */
[----:B------:R-:W-:-:S04]  /*03d0*/  FADD.FTZ R0, -R0, -RZ ;  /* 0x800000ff00007221 */ /* 0x000fc80000010100 */
[----:B------:R-:W-:-:S07]  /*03e0*/  FFMA R7, R7, R0, R7 ;  /* 0x0000000007077223 */ /* 0x000fce0000000007 */
.L_x_377:
[----:B------:R-:W-:Y:S05]  /*03f0*/  BSYNC.RECONVERGENT B2 ;  /* 0x0000000000027941 */ /* 0x000fea0003800200 */
.L_x_375:
[C---:B------:R-:W-:Y:S01]  /*0400*/  IADD3 R27, PT, PT, R23.reuse, 0x1, RZ ;  /* 0x00000001171b7810 */ /* 0x040fe20007ffe0ff */
[----:B---3--:R-:W-:-:S04]  /*0410*/  IMAD.WIDE.U32 R2, R23, 0x4, R14 ;  /* 0x0000000417027825 */ /* 0x008fc800078e000e */
[----:B--2---:R-:W-:Y:S01]  /*0420*/  IMAD.WIDE.U32 R4, R27, 0x4, R10 ;  /* 0x000000041b047825 */ /* 0x004fe200078e000a */
[----:B------:R0:W-:Y:S05]  /*0430*/  STG.E desc[UR4][R2.64], R7 ;  /* 0x0000000702007986 */ /* 0x0001ea000c101904 */
        /* <DEDUP_REMOVED lines=18> */
[----:B-1----:R-:W-:Y:S05]  /*0560*/  CALL.REL.NOINC `($__internal_8_$__cuda_sm20_rcp_rn_f32_slowpath) ;  /* 0x0000000c00787944 */ /* 0x002fea0003c00000 */
[----:B------:R-:W-:Y:S01]  /*0570*/  MOV R7, R5 ;  /* 0x0000000500077202 */ /* 0x000fe20000000f00 */
[----:B------:R-:W-:Y:S06]  /*0580*/  BRA `(.L_x_380) ;  /* 0x0000000000107947 */ /* 0x000fec0003800000 */
.L_x_379:
[----:B------:R-:W0:Y:S02]  /*0590*/  MUFU.RCP R7, R2 ;  /* 0x0000000200077308 */ /* 0x000e240000001000 */
[----:B0-----:R-:W-:-:S04]  /*05a0*/  FFMA R0, R2, R7, -1 ;  /* 0xbf80000002007423 */ /* 0x001fc80000000007 */
[----:B------:R-:W-:-:S04]  /*05b0*/  FADD.FTZ R0, -R0, -RZ ;  /* 0x800000ff00007221 */ /* 0x000fc80000010100 */
[----:B------:R-:W-:-:S07]  /*05c0*/  FFMA R7, R7, R0, R7 ;  /* 0x0000000007077223 */ /* 0x000fce0000000007 */
.L_x_380:
[----:B------:R-:W-:Y:S05]  /*05d0*/  BSYNC.RECONVERGENT B2 ;  /* 0x0000000000027941 */ /* 0x000fea0003800200 */
.L_x_378:
[----:B------:R-:W-:Y:S01]  /*05e0*/  IADD3 R25, PT, PT, R23, 0x2, RZ ;  /* 0x0000000217197810 */ /* 0x000fe20007ffe0ff */
[----:B------:R-:W-:-:S04]  /*05f0*/  IMAD.WIDE.U32 R2, R27, 0x4, R14 ;  /* 0x000000041b027825 */ /* 0x000fc800078e000e */
[----:B------:R-:W-:Y:S01]  /*0600*/  IMAD.WIDE.U32 R4, R25, 0x4, R10 ;  /* 0x0000000419047825 */ /* 0x000fe200078e000a */
[----:B------:R0:W-:Y:S05]  /*0610*/  STG.E desc[UR4][R2.64], R7 ;  /* 0x0000000702007986 */ /* 0x0001ea000c101904 */
        /* <DEDUP_REMOVED lines=18> */
[----:B-1----:R-:W-:Y:S05]  /*0740*/  CALL.REL.NOINC `($__internal_8_$__cuda_sm20_rcp_rn_f32_slowpath) ;  /* 0x0000000c00007944 */ /* 0x002fea0003c00000 */
[----:B------:R-:W-:Y:S01]  /*0750*/  MOV R7, R5 ;  /* 0x0000000500077202 */ /* 0x000fe20000000f00 */
[----:B------:R-:W-:Y:S06]  /*0760*/  BRA `(.L_x_383) ;  /* 0x0000000000107947 */ /* 0x000fec0003800000 */
.L_x_382:
[----:B------:R-:W0:Y:S02]  /*0770*/  MUFU.RCP R7, R2 ;  /* 0x0000000200077308 */ /* 0x000e240000001000 */
[----:B0-----:R-:W-:-:S04]  /*0780*/  FFMA R0, R2, R7, -1 ;  /* 0xbf80000002007423 */ /* 0x001fc80000000007 */
[----:B------:R-:W-:-:S04]  /*0790*/  FADD.FTZ R0, -R0, -RZ ;  /* 0x800000ff00007221 */ /* 0x000fc80000010100 */
[----:B------:R-:W-:-:S07]  /*07a0*/  FFMA R7, R7, R0, R7 ;  /* 0x0000000007077223 */ /* 0x000fce0000000007 */
.L_x_383:
[----:B------:R-:W-:Y:S05]  /*07b0*/  BSYNC.RECONVERGENT B2 ;  /* 0x0000000000027941 */ /* 0x000fea0003800200 */
.L_x_381:
[----:B------:R-:W-:Y:S02]  /*07c0*/  VIADD R27, R23, 0x3 ;  /* 0x00000003171b7836 */ /* 0x000fe40000000000 */
[----:B------:R-:W-:-:S04]  /*07d0*/  IMAD.WIDE.U32 R2, R25, 0x4, R14 ;  /* 0x0000000419027825 */ /* 0x000fc800078e000e */
[----:B------:R-:W-:Y:S01]  /*07e0*/  IMAD.WIDE.U32 R4, R27, 0x4, R10 ;  /* 0x000000041b047825 */ /* 0x000fe200078e000a */
[----:B------:R0:W-:Y:S05]  /*07f0*/  STG.E desc[UR4][R2.64], R7 ;  /* 0x0000000702007986 */ /* 0x0001ea000c101904 */
        /* <DEDUP_REMOVED lines=18> */
[----:B-1----:R-:W-:Y:S05]  /*0920*/  CALL.REL.NOINC `($__internal_8_$__cuda_sm20_rcp_rn_f32_slowpath) ;  /* 0x0000000800887944 */ /* 0x002fea0003c00000 */
[----:B------:R-:W-:Y:S05]  /*0930*/  BRA `(.L_x_386) ;  /* 0x0000000000107947 */ /* 0x000fea0003800000 */
.L_x_385:
[----:B------:R-:W0:Y:S02]  /*0940*/  MUFU.RCP R5, R2 ;  /* 0x0000000200057308 */ /* 0x000e240000001000 */
[----:B0-----:R-:W-:-:S04]  /*0950*/  FFMA R0, R2, R5, -1 ;  /* 0xbf80000002007423 */ /* 0x001fc80000000005 */
[----:B------:R-:W-:-:S04]  /*0960*/  FADD.FTZ R0, -R0, -RZ ;  /* 0x800000ff00007221 */ /* 0x000fc80000010100 */
[----:B------:R-:W-:-:S07]  /*0970*/  FFMA R5, R5, R0, R5 ;  /* 0x0000000005057223 */ /* 0x000fce0000000005 */
.L_x_386:
[----:B------:R-:W-:Y:S05]  /*0980*/  BSYNC.RECONVERGENT B2 ;  /* 0x0000000000027941 */ /* 0x000fea0003800200 */
.L_x_384:
[----:B-1----:R-:W-:Y:S01]  /*0990*/  IMAD.WIDE.U32 R2, R27, 0x4, R8 ;  /* 0x000000041b027825 */ /* 0x002fe200078e0008 */
[----:B------:R-:W-:Y:S02]  /*09a0*/  IADD3 R19, P0, PT, R19, 0x4, RZ ;  /* 0x0000000413137810 */ /* 0x000fe40007f1e0ff */
[----:B------:R-:W-:Y:S02]  /*09b0*/  IADD3 R21, PT, PT, R21, 0x4, RZ ;  /* 0x0000000415157810 */ /* 0x000fe40007ffe0ff */
[----:B------:R4:W-:Y:S01]  /*09c0*/  STG.E desc[UR4][R2.64], R5 ;  /* 0x0000000502007986 */ /* 0x0009e2000c101904 */
[----:B------:R-:W-:Y:S01]  /*09d0*/  IMAD.X R20, RZ, RZ, R20, P0 ;  /* 0x000000ffff147224 */ /* 0x000fe200000e0614 */
[----:B------:R-:W-:Y:S02]  /*09e0*/  ISETP.NE.U32.AND P0, PT, R19, RZ, PT ;  /* 0x000000ff1300720c */ /* 0x000fe40003f05070 */
[----:B------:R-:W-:Y:S02]  /*09f0*/  IADD3 R23, PT, PT, R23, 0x4, RZ ;  /* 0x0000000417177810 */ /* 0x000fe40007ffe0ff */
[----:B------:R-:W-:-:S13]  /*0a00*/  ISETP.NE.AND.EX P0, PT, R20, RZ, PT, P0 ;  /* 0x000000ff1400720c */ /* 0x000fda0003f05300 */
[----:B----4-:R-:W-:Y:S05]  /*0a10*/  @P0 BRA `(.L_x_387) ;  /* 0xfffffff8000c0947 */ /* 0x010fea000383ffff */
[----:B------:R-:W-:Y:S05]  /*0a20*/  BSYNC.RECONVERGENT B1 ;  /* 0x0000000000017941 */ /* 0x000fea0003800200 */
.L_x_374:
[----:B------:R-:W-:-:S07]  /*0a30*/  VIADD R0, R21, 0xffffffff ;  /* 0xffffffff15007836 */ /* 0x000fce0000000000 */
.L_x_373:
[----:B------:R-:W-:Y:S05]  /*0a40*/  BSYNC.RECONVERGENT B0 ;  /* 0x0000000000007941 */ /* 0x000fea0003800200 */
.L_x_372:
[----:B------:R-:W-:-:S04]  /*0a50*/  ISETP.NE.U32.AND P0, PT, R16, RZ, PT ;  /* 0x000000ff1000720c */ /* 0x000fc80003f05070 */
[----:B------:R-:W-:-:S13]  /*0a60*/  ISETP.NE.AND.EX P0, PT, R18, RZ, PT, P0 ;  /* 0x000000ff1200720c */ /* 0x000fda0003f05300 */
[----:B------:R-:W-:Y:S05]  /*0a70*/  @!P0 EXIT ;  /* 0x000000000000894d */ /* 0x000fea0003800000 */
[----:B------:R-:W0:Y:S01]  /*0a80*/  LDC.64 R10, c[0x0][0x380] ;  /* 0x0000e000ff0a7b82 */ /* 0x000e220000000a00 */
[----:B------:R-:W-:-:S07]  /*0a90*/  IADD3 R17, PT, PT, R17, R0, RZ ;  /* 0x0000000011117210 */ /* 0x000fce0007ffe0ff */
[----:B------:R-:W1:Y:S02]  /*0aa0*/  LDC.64 R8, c[0x0][0x388] ;  /* 0x0000e200ff087b82 */ /* 0x000e640000000a00 */
.L_x_391:
[----:B0-----:R-:W-:-:S06]  /*0ab0*/  IMAD.WIDE.U32 R2, R17, 0x4, R10 ;  /* 0x0000000411027825 */ /* 0x001fcc00078e000a */
        /* <DEDUP_REMOVED lines=19> */
[----:B------:R-:W-:Y:S05]  /*0bf0*/  BRA `(.L_x_390) ;  /* 0x0000000000107947 */ /* 0x000fea0003800000 */
.L_x_389:
[----:B------:R-:W0:Y:S02]  /*0c00*/  MUFU.RCP R5, R4 ;  /* 0x0000000400057308 */ /* 0x000e240000001000 */
[----:B0-----:R-:W-:-:S04]  /*0c10*/  FFMA R0, R4, R5, -1 ;  /* 0xbf80000004007423 */ /* 0x001fc80000000005 */
[----:B------:R-:W-:-:S04]  /*0c20*/  FADD.FTZ R0, -R0, -RZ ;  /* 0x800000ff00007221 */ /* 0x000fc80000010100 */
[----:B------:R-:W-:-:S07]  /*0c30*/  FFMA R5, R5, R0, R5 ;  /* 0x0000000005057223 */ /* 0x000fce0000000005 */
.L_x_390:
[----:B------:R-:W-:Y:S05]  /*0c40*/  BSYNC.RECONVERGENT B0 ;  /* 0x0000000000007941 */ /* 0x000fea0003800200 */
.L_x_388:
[C---:B-1----:R-:W-:Y:S01]  /*0c50*/  IMAD.WIDE.U32 R2, R17.reuse, 0x4, R8 ;  /* 0x0000000411027825 */ /* 0x042fe200078e0008 */
[----:B------:R-:W-:Y:S02]  /*0c60*/  IADD3 R16, P0, PT, R16, -0x1, RZ ;  /* 0xffffffff10107810 */ /* 0x000fe40007f1e0ff */
[----:B------:R-:W-:Y:S02]  /*0c70*/  IADD3 R17, PT, PT, R17, 0x1, RZ ;  /* 0x0000000111117810 */ /* 0x000fe40007ffe0ff */
[----:B------:R2:W-:Y:S01]  /*0c80*/  STG.E desc[UR4][R2.64], R5 ;  /* 0x0000000502007986 */ /* 0x0005e2000c101904 */
[----:B------:R-:W-:Y:S02]  /*0c90*/  IADD3.X R18, PT, PT, R18, -0x1, RZ, P0, !PT ;  /* 0xffffffff12127810 */ /* 0x000fe400007fe4ff */
[----:B------:R-:W-:-:S04]  /*0ca0*/  ISETP.NE.U32.AND P0, PT, R16, RZ, PT ;  /* 0x000000ff1000720c */ /* 0x000fc80003f05070 */
[----:B------:R-:W-:-:S13]  /*0cb0*/  ISETP.NE.AND.EX P0, PT, R18, RZ, PT, P0 ;  /* 0x000000ff1200720c */ /* 0x000fda0003f05300 */
[----:B--2---:R-:W-:Y:S05]  /*0cc0*/  @P0 BRA `(.L_x_391) ;  /* 0xfffffffc00780947 */ /* 0x004fea000383ffff */
[----:B------:R-:W-:Y:S05]  /*0cd0*/  EXIT ;  /* 0x000000000000794d */ /* 0x000fea0003800000 */
.L_x_371:
[----:B------:R-:W0:Y:S02]  /*0ce0*/  LDC.64 R8, c[0x0][0x380] ;  /* 0x0000e000ff087b82 */ /* 0x000e240000000a00 */
[----:B0-----:R-:W-:-:S06]  /*0cf0*/  IMAD.WIDE.U32 R8, R14, 0x10, R8 ;  /* 0x000000100e087825 */ /* 0x001fcc00078e0008 */
[----:B------:R-:W2:Y:S01]  /*0d00*/  LDG.E.128 R8, desc[UR4][R8.64] ;  /* 0x0000000408087981 */ /* 0x000ea2000c1e1d00 */
        /* <DEDUP_REMOVED lines=16> */
[----:B------:R-:W-:Y:S05]  /*0e10*/  CALL.REL.NOINC `($__internal_8_$__cuda_sm20_rcp_rn_f32_slowpath) ;  /* 0x00000004004c7944 */ /* 0x000fea0003c00000 */
[----:B------:R-:W-:Y:S01]  /*0e20*/  MOV R8, R5 ;  /* 0x0000000500087202 */ /* 0x000fe20000000f00 */
[----:B------:R-:W-:Y:S06]  /*0e30*/  BRA `(.L_x_394) ;  /* 0x0000000000107947 */ /* 0x000fec0003800000 */
.L_x_393:
[----:B------:R-:W0:Y:S02]  /*0e40*/  MUFU.RCP R3, R0 ;  /* 0x0000000000037308 */ /* 0x000e240000001000 */
[----:B0-----:R-:W-:-:S04]  /*0e50*/  FFMA R2, R0, R3, -1 ;  /* 0xbf80000000027423 */ /* 0x001fc80000000003 */
[----:B------:R-:W-:-:S04]  /*0e60*/  FADD.FTZ R2, -R2, -RZ ;  /* 0x800000ff02027221 */ /* 0x000fc80000010100 */
[----:B------:R-:W-:-:S07]  /*0e70*/  FFMA R8, R3, R2, R3 ;  /* 0x0000000203087223 */ /* 0x000fce0000000003 */
.L_x_394:
[----:B------:R-:W-:Y:S05]  /*0e80*/  BSYNC.RECONVERGENT B0 ;  /* 0x0000000000007941 */ /* 0x000fea0003800200 */
.L_x_392:
        /* <DEDUP_REMOVED lines=19> */
.L_x_396:
[----:B------:R-:W0:Y:S02]  /*0fc0*/  MUFU.RCP R9, R0 ;  /* 0x0000000000097308 */ /* 0x000e240000001000 */
[----:B0-----:R-:W-:-:S04]  /*0fd0*/  FFMA R2, R0, R9, -1 ;  /* 0xbf80000000027423 */ /* 0x001fc80000000009 */
[----:B------:R-:W-:-:S04]  /*0fe0*/  FADD.FTZ R2, -R2, -RZ ;  /* 0x800000ff02027221 */ /* 0x000fc80000010100 */
[----:B------:R-:W-:-:S07]  /*0ff0*/  FFMA R9, R9, R2, R9 ;  /* 0x0000000209097223 */ /* 0x000fce0000000009 */
.L_x_397:
[----:B------:R-:W-:Y:S05]  /*1000*/  BSYNC.RECONVERGENT B0 ;  /* 0x0000000000007941 */ /* 0x000fea0003800200 */
.L_x_395:
        /* <DEDUP_REMOVED lines=17> */
[----:B------:R-:W-:Y:S01]  /*1120*/  IMAD.MOV.U32 R10, RZ, RZ, R5 ;  /* 0x000000ffff0a7224 */ /* 0x000fe200078e0005 */
[----:B------:R-:W-:Y:S06]  /*1130*/  BRA `(.L_x_400) ;  /* 0x0000000000107947 */ /* 0x000fec0003800000 */
.L_x_399:
[----:B------:R-:W0:Y:S02]  /*1140*/  MUFU.RCP R3, R0 ;  /* 0x0000000000037308 */ /* 0x000e240000001000 */
[----:B0-----:R-:W-:-:S04]  /*1150*/  FFMA R2, R0, R3, -1 ;  /* 0xbf80000000027423 */ /* 0x001fc80000000003 */
[----:B------:R-:W-:-:S04]  /*1160*/  FADD.FTZ R2, -R2, -RZ ;  /* 0x800000ff02027221 */ /* 0x000fc80000010100 */
[----:B------:R-:W-:-:S07]  /*1170*/  FFMA R10, R3, R2, R3 ;  /* 0x00000002030a7223 */ /* 0x000fce0000000003 */
.L_x_400:
[----:B------:R-:W-:Y:S05]  /*1180*/  BSYNC.RECONVERGENT B0 ;  /* 0x0000000000007941 */ /* 0x000fea0003800200 */
.L_x_398:
[----:B------:R-:W-:Y:S01]  /*1190*/  HFMA2 R3, -RZ, RZ, 3.7421875, 0 ;  /* 0x437c0000ff037431 */ /* 0x000fe200000001ff */
[----:B------:R-:W-:Y:S01]  /*11a0*/  MOV R0, 0x3bbb989d ;  /* 0x3bbb989d00007802 */ /* 0x000fe20000000f00 */
[----:B------:R-:W-:Y:S04]  /*11b0*/  BSSY.RECONVERGENT B0, `(.L_x_401) ;  /* 0x0000015000007945 */ /* 0x000fe80003800200 */
[----:B------:R-:W-:-:S04]  /*11c0*/  FFMA.SAT R0, R11, -R0, 0.5 ;  /* 0x3f0000000b007423 */ /* 0x000fc80000002800 */
[----:B------:R-:W-:-:S04]  /*11d0*/  FFMA.RM R0, R0, R3, 12582913 ;  /* 0x4b40000100007423 */ /* 0x000fc80000004003 */
[C---:B------:R-:W-:Y:S01]  /*11e0*/  FADD R2, R0.reuse, -12583039 ;  /* 0xcb40007f00027421 */ /* 0x040fe20000000000 */
[----:B------:R-:W-:-:S03]  /*11f0*/  SHF.L.U32 R0, R0, 0x17, RZ ;  /* 0x0000001700007819 */ /* 0x000fc600000006ff */
[----:B------:R-:W-:-:S04]  /*1200*/  FFMA R2, R11, -1.4426950216293334961, -R2 ;  /* 0xbfb8aa3b0b027823 */ /* 0x000fc80000000802 */
[----:B------:R-:W-:-:S04]  /*1210*/  FFMA R2, R11, -1.925963033500011079e-08, R2 ;  /* 0xb2a570600b027823 */ /* 0x000fc80000000002 */
[----:B------:R-:W0:Y:S02]  /*1220*/  MUFU.EX2 R3, R2 ;  /* 0x0000000200037308 */ /* 0x000e240000000800 */
[----:B0-----:R-:W-:-:S04]  /*1230*/  FFMA R0, R0, R3, 1 ;  /* 0x3f80000000007423 */ /* 0x001fc80000000003 */
[----:B------:R-:W-:-:S05]  /*1240*/  VIADD R3, R0, 0x1800000 ;  /* 0x0180000000037836 */ /* 0x000fca0000000000 */
[----:B------:R-:W-:-:S04]  /*1250*/  LOP3.LUT R3, R3, 0x7f800000, RZ, 0xc0, !PT ;  /* 0x7f80000003037812 */ /* 0x000fc800078ec0ff */
[----:B------:R-:W-:-:S13]  /*1260*/  ISETP.GT.U32.AND P0, PT, R3, 0x1ffffff, PT ;  /* 0x01ffffff0300780c */ /* 0x000fda0003f04070 */
[----:B------:R-:W-:Y:S05]  /*1270*/  @P0 BRA `(.L_x_402) ;  /* 0x0000000000100947 */ /* 0x000fea0003800000 */
[----:B------:R-:W-:-:S07]  /*1280*/  MOV R2, 0x12a0 ;  /* 0x000012a000027802 */ /* 0x000fce0000000f00 */
[----:B------:R-:W-:Y:S05]  /*1290*/  CALL.REL.NOINC `($__internal_8_$__cuda_sm20_rcp_rn_f32_slowpath) ;  /* 0x00000000002c7944 */ /* 0x000fea0003c00000 */
[----:B------:R-:W-:Y:S01]  /*12a0*/  MOV R11, R5 ;  /* 0x00000005000b7202 */ /* 0x000fe20000000f00 */
[----:B------:R-:W-:Y:S06]  /*12b0*/  BRA `(.L_x_403) ;  /* 0x0000000000107947 */ /* 0x000fec0003800000 */
.L_x_402:
[----:B------:R-:W0:Y:S02]  /*12c0*/  MUFU.RCP R11, R0 ;  /* 0x00000000000b7308 */ /* 0x000e240000001000 */
[----:B0-----:R-:W-:-:S04]  /*12d0*/  FFMA R2, R0, R11, -1 ;  /* 0xbf80000000027423 */ /* 0x001fc8000000000b */
[----:B------:R-:W-:-:S04]  /*12e0*/  FADD.FTZ R2, -R2, -RZ ;  /* 0x800000ff02027221 */ /* 0x000fc80000010100 */
[----:B------:R-:W-:-:S07]  /*12f0*/  FFMA R11, R11, R2, R11 ;  /* 0x000000020b0b7223 */ /* 0x000fce000000000b */
.L_x_403:
[----:B------:R-:W-:Y:S05]  /*1300*/  BSYNC.RECONVERGENT B0 ;  /* 0x0000000000007941 */ /* 0x000fea0003800200 */
.L_x_401:
[----:B------:R-:W0:Y:S02]  /*1310*/  LDC.64 R2, c[0x0][0x388] ;  /* 0x0000e200ff027b82 */ /* 0x000e240000000a00 */
[----:B0-----:R-:W-:-:S05]  /*1320*/  IMAD.WIDE.U32 R14, R14, 0x10, R2 ;  /* 0x000000100e0e7825 */ /* 0x001fca00078e0002 */
[----:B------:R-:W-:Y:S01]  /*1330*/  STG.E.128 desc[UR4][R14.64], R8 ;  /* 0x000000080e007986 */ /* 0x000fe2000c101d04 */
[----:B------:R-:W-:Y:S05]  /*1340*/  EXIT ;  /* 0x000000000000794d */ /* 0x000fea0003800000 */
        .weak           $__internal_8_$__cuda_sm20_rcp_rn_f32_slowpath
        .type           $__internal_8_$__cuda_sm20_rcp_rn_f32_slowpath,@function
        .size           $__internal_8_$__cuda_sm20_rcp_rn_f32_slowpath,(.L_x_417 - $__internal_8_$__cuda_sm20_rcp_rn_f32_slowpath)
$__internal_8_$__cuda_sm20_rcp_rn_f32_slowpath:
        /* <DEDUP_REMOVED lines=15> */
.L_x_405:
[----:B------:R-:W-:-:S05]  /*1440*/  VIADD R4, R3, 0xffffff03 ;  /* 0xffffff0303047836 */ /* 0x000fca0000000000 */
[----:B------:R-:W-:-:S13]  /*1450*/  ISETP.GT.U32.AND P0, PT, R4, 0x1, PT ;  /* 0x000000010400780c */ /* 0x000fda0003f04070 */
[----:B------:R-:W-:Y:S05]  /*1460*/  @P0 BRA `(.L_x_407) ;  /* 0x0000000000780947 */ /* 0x000fea0003800000 */
[----:B------:R-:W-:Y:S01]  /*1470*/  LOP3.LUT R22, R0, 0x7fffff, RZ, 0xc0, !PT ;  /* 0x007fffff00167812 */ /* 0x000fe200078ec0ff */
[----:B------:R-:W-:Y:S02]  /*1480*/  HFMA2 R7, -RZ, RZ, 0, 1.78813934326171875e-07 ;  /* 0x00000003ff077431 */ /* 0x000fe400000001ff */
[----:B------:R-:W-:Y:S01]  /*1490*/  VIADD R3, R3, 0xffffff04 ;  /* 0xffffff0403037836 */ /* 0x000fe20000000000 */
[----:B------:R-:W-:-:S04]  /*14a0*/  LOP3.LUT R22, R22, 0x3f800000, RZ, 0xfc, !PT ;  /* 0x3f80000016167812 */ /* 0x000fc800078efcff */
[----:B------:R-:W0:Y:S01]  /*14b0*/  MUFU.RCP R6, R22 ;  /* 0x0000001600067308 */ /* 0x000e220000001000 */
[----:B------:R-:W-:Y:S01]  /*14c0*/  SHF.L.U32 R7, R7, R4, RZ ;  /* 0x0000000407077219 */ /* 0x000fe200000006ff */
        /* <DEDUP_REMOVED lines=24> */
.L_x_407:
[----:B------:R0:W1:Y:S02]  /*1650*/  MUFU.RCP R5, R0 ;  /* 0x0000000000057308 */ /* 0x0000640000001000 */
.L_x_406:
[----:B------:R-:W-:Y:S05]  /*1660*/  BSYNC.RECONVERGENT B3 ;  /* 0x0000000000037941 */ /* 0x000fea0003800200 */
.L_x_404:
[----:B------:R-:W-:-:S04]  /*1670*/  MOV R3, 0x0 ;  /* 0x0000000000037802 */ /* 0x000fc80000000f00 */
[----:B01----:R-:W-:Y:S05]  /*1680*/  RET.REL.NODEC R2 `(sigmoid) ;  /* 0xffffffe8025c7950 */ /* 0x003fea0003c3ffff */
.L_x_408:
        /* <DEDUP_REMOVED lines=15> */
.L_x_417:


//--------------------- .nv.shared.reserved.0     --------------------------
	.section	.nv.shared.reserved.0,"aw",@nobits
	.weak		__nv_reservedSMEM_offset_0_alias
	.size		__nv_reservedSMEM_offset_0_alias, 0, 64
	.other		__nv_reservedSMEM_offset_0_alias,@"STO_CUDA_RESERVED_SHARED STV_DEFAULT"
__nv_reservedSMEM_offset_0_alias:
	.zero		0
	.zero		64


//--------------------- .nv.constant0.adamw_kernel --------------------------
	.section	.nv.constant0.adamw_kernel,"a",@progbits
	.sectionflags	@""
	.align	4
.nv.constant0.adamw_kernel:
	.zero		960


//--------------------- .nv.constant0.adam_kernel --------------------------
	.section	.nv.constant0.adam_kernel,"a",@progbits
	.sectionflags	@""
	.align	4
.nv.constant0.adam_kernel:
	.zero		956


//--------------------- .nv.constant0.find_matching --------------------------
	.section	.nv.constant0.find_matching,"a",@progbits
	.sectionflags	@""
	.align	4
.nv.constant0.find_matching:
	.zero		936


//--------------------- .nv.constant0.mult_by_float --------------------------
	.section	.nv.constant0.mult_by_float,"a",@progbits
	.sectionflags	@""
	.align	4
.nv.constant0.mult_by_float:
	.zero		920


//--------------------- .nv.constant0.map_uniform --------------------------
	.section	.nv.constant0.map_uniform,"a",@progbits
	.sectionflags	@""
	.align	4
.nv.constant0.map_uniform:
	.zero		912


//--------------------- .nv.constant0.reduce_strided --------------------------
	.section	.nv.constant0.reduce_strided,"a",@progbits
	.sectionflags	@""
	.align	4
.nv.constant0.reduce_strided:
	.zero		920


//--------------------- .nv.constant0.reduce_vecwise --------------------------
	.section	.nv.constant0.reduce_vecwise,"a",@progbits
	.sectionflags	@""
	.align	4
.nv.constant0.reduce_vecwise:
	.zero		920


//--------------------- .nv.constant0.fill_estimated --------------------------
	.section	.nv.constant0.fill_estimated,"a",@progbits
	.sectionflags	@""
	.align	4
.nv.constant0.fill_estimated:
	.zero		928


//--------------------- .nv.constant0.splat       --------------------------
	.section	.nv.constant0.splat,"a",@progbits
	.sectionflags	@""
	.align	4
.nv.constant0.splat:
	.zero		928


//--------------------- .nv.constant0.add_inplace --------------------------
	.section	.nv.constant0.add_inplace,"a",@progbits
	.sectionflags	@""
	.align	4
.nv.constant0.add_inplace:
	.zero		920


//--------------------- .nv.constant0.multiply_inplace --------------------------
	.section	.nv.constant0.multiply_inplace,"a",@progbits
	.sectionflags	@""
	.align	4
.nv.constant0.multiply_inplace:
	.zero		920


//--------------------- .nv.constant0.squared_diff_prime_inplace --------------------------
	.section	.nv.constant0.squared_diff_prime_inplace,"a",@progbits
	.sectionflags	@""
	.align	4
.nv.constant0.squared_diff_prime_inplace:
	.zero		920


//--------------------- .nv.constant0.squared_diff_inplace --------------------------
	.section	.nv.constant0.squared_diff_inplace,"a",@progbits
	.sectionflags	@""
	.align	4
.nv.constant0.squared_diff_inplace:
	.zero		920


//--------------------- .nv.constant0.sigmoid_prime_inplace --------------------------
	.section	.nv.constant0.sigmoid_prime_inplace,"a",@progbits
	.sectionflags	@""
	.align	4
.nv.constant0.sigmoid_prime_inplace:
	.zero		912


//--------------------- .nv.constant0.sigmoid_inplace --------------------------
	.section	.nv.constant0.sigmoid_inplace,"a",@progbits
	.sectionflags	@""
	.align	4
.nv.constant0.sigmoid_inplace:
	.zero		912


//--------------------- .nv.constant0.add         --------------------------
	.section	.nv.constant0.add,"a",@progbits
	.sectionflags	@""
	.align	4
.nv.constant0.add:
	.zero		928


//--------------------- .nv.constant0.multiply    --------------------------
	.section	.nv.constant0.multiply,"a",@progbits
	.sectionflags	@""
	.align	4
.nv.constant0.multiply:
	.zero		928


//--------------------- .nv.constant0.squared_diff_prime --------------------------
	.section	.nv.constant0.squared_diff_prime,"a",@progbits
	.sectionflags	@""
	.align	4
.nv.constant0.squared_diff_prime:
	.zero		928


//--------------------- .nv.constant0.squared_diff --------------------------
	.section	.nv.constant0.squared_diff,"a",@progbits
	.sectionflags	@""
	.align	4
.nv.constant0.squared_diff:
	.zero		928


//--------------------- .nv.constant0.sigmoid_prime --------------------------
	.section	.nv.constant0.sigmoid_prime,"a",@progbits
	.sectionflags	@""
	.align	4
.nv.constant0.sigmoid_prime:
	.zero		920


//--------------------- .nv.constant0.sigmoid     --------------------------
	.section	.nv.constant0.sigmoid,"a",@progbits
	.sectionflags	@""
	.align	4
.nv.constant0.sigmoid:
	.zero		920


//--------------------- SYMBOLS --------------------------

	.type		.nv.reservedSmem.offset0,@object
	.size		.nv.reservedSmem.offset0,0x4
